//
// Generated by NVIDIA NVVM Compiler
//
// Compiler Build ID: CL-36424714
// Cuda compilation tools, release 13.0, V13.0.88
// Based on NVVM 20.0.0
//

.version 9.0
.target sm_100
.address_size 64

	// .globl	_Z25conv2d_conv1_const_kernelPKfPfiii
.const .align 4 .b8 c_conv1_w[800];
.const .align 4 .b8 c_conv1_b[32];
.const .align 2 .b8 c_conv2_w_h[9600];
.const .align 4 .b8 c_conv2_b[96];
.const .align 4 .b8 c_fc1_b[640];
.const .align 4 .b8 c_fc2_b[384];
.const .align 4 .b8 c_fc3_b[40];
// _ZZ18fc1_wmma_if_kernelPK6__halfS1_PS_PfS2_iE3Csh has been demoted
// _ZZ18fc2_wmma_if_kernelPK6__halfS1_PS_PfiE3Csh has been demoted
.extern .shared .align 16 .b8 s_x[];
.extern .shared .align 16 .b8 shW[];

.visible .entry _Z25conv2d_conv1_const_kernelPKfPfiii(
	.param .u64 .ptr .align 1 _Z25conv2d_conv1_const_kernelPKfPfiii_param_0,
	.param .u64 .ptr .align 1 _Z25conv2d_conv1_const_kernelPKfPfiii_param_1,
	.param .u32 _Z25conv2d_conv1_const_kernelPKfPfiii_param_2,
	.param .u32 _Z25conv2d_conv1_const_kernelPKfPfiii_param_3,
	.param .u32 _Z25conv2d_conv1_const_kernelPKfPfiii_param_4
)
.maxntid 256
.minnctapersm 2
{
	.reg .pred 	%p<6>;
	.reg .b32 	%r<29>;
	.reg .b32 	%f<77>;
	.reg .b64 	%rd<46>;

	ld.param.u64 	%rd1, [_Z25conv2d_conv1_const_kernelPKfPfiii_param_0];
	ld.param.u64 	%rd2, [_Z25conv2d_conv1_const_kernelPKfPfiii_param_1];
	ld.param.u32 	%r8, [_Z25conv2d_conv1_const_kernelPKfPfiii_param_2];
	ld.param.u32 	%r10, [_Z25conv2d_conv1_const_kernelPKfPfiii_param_3];
	ld.param.u32 	%r7, [_Z25conv2d_conv1_const_kernelPKfPfiii_param_4];
	add.s32 	%r1, %r7, -4;
	add.s32 	%r2, %r10, -4;
	mov.u32 	%r11, %ctaid.x;
	mov.u32 	%r12, %ntid.x;
	mov.u32 	%r13, %tid.x;
	mad.lo.s32 	%r3, %r11, %r12, %r13;
	mov.u32 	%r14, %ctaid.y;
	mov.u32 	%r15, %ntid.y;
	mov.u32 	%r16, %tid.y;
	mad.lo.s32 	%r17, %r14, %r15, %r16;
	mov.u32 	%r18, %ctaid.z;
	setp.ge.s32 	%p1, %r3, %r1;
	setp.ge.s32 	%p2, %r17, %r2;
	or.pred  	%p3, %p1, %p2;
	shl.b32 	%r19, %r8, 3;
	setp.ge.s32 	%p4, %r18, %r19;
	or.pred  	%p5, %p3, %p4;
	@%p5 bra 	$L__BB0_2;
	cvta.to.global.u64 	%rd28, %rd2;
	cvta.to.global.u64 	%rd29, %rd1;
	shr.u32 	%r20, %r18, 3;
	and.b32  	%r21, %r18, 7;
	shl.b32 	%r22, %r18, 2;
	cvt.u64.u32 	%rd30, %r22;
	and.b64  	%rd31, %rd30, 28;
	mov.u64 	%rd32, c_conv1_b;
	add.s64 	%rd33, %rd32, %rd31;
	ld.const.f32 	%f26, [%rd33];
	mad.lo.s32 	%r23, %r10, %r20, %r17;
	mad.lo.s32 	%r24, %r23, %r7, %r3;
	mul.lo.s32 	%r25, %r21, 25;
	mul.wide.s32 	%rd34, %r24, 4;
	add.s64 	%rd35, %rd29, %rd34;
	ld.global.nc.f32 	%f27, [%rd35];
	mov.u64 	%rd36, c_conv1_w;
	cvta.const.u64 	%rd37, %rd36;
	mul.wide.u32 	%rd38, %r25, 4;
	add.s64 	%rd3, %rd37, %rd38;
	// begin inline asm
	{.reg .u64 a; cvta.to.const.u64 a, %rd3; ld.const.f32 %f1, [a];}
	// end inline asm
	fma.rn.f32 	%f28, %f27, %f1, %f26;
	ld.global.nc.f32 	%f29, [%rd35+4];
	add.s64 	%rd4, %rd3, 4;
	// begin inline asm
	{.reg .u64 a; cvta.to.const.u64 a, %rd4; ld.const.f32 %f2, [a];}
	// end inline asm
	fma.rn.f32 	%f30, %f29, %f2, %f28;
	ld.global.nc.f32 	%f31, [%rd35+8];
	add.s64 	%rd5, %rd3, 8;
	// begin inline asm
	{.reg .u64 a; cvta.to.const.u64 a, %rd5; ld.const.f32 %f3, [a];}
	// end inline asm
	fma.rn.f32 	%f32, %f31, %f3, %f30;
	ld.global.nc.f32 	%f33, [%rd35+12];
	add.s64 	%rd6, %rd3, 12;
	// begin inline asm
	{.reg .u64 a; cvta.to.const.u64 a, %rd6; ld.const.f32 %f4, [a];}
	// end inline asm
	fma.rn.f32 	%f34, %f33, %f4, %f32;
	ld.global.nc.f32 	%f35, [%rd35+16];
	add.s64 	%rd7, %rd3, 16;
	// begin inline asm
	{.reg .u64 a; cvta.to.const.u64 a, %rd7; ld.const.f32 %f5, [a];}
	// end inline asm
	fma.rn.f32 	%f36, %f35, %f5, %f34;
	mul.wide.s32 	%rd39, %r7, 4;
	add.s64 	%rd40, %rd35, %rd39;
	ld.global.nc.f32 	%f37, [%rd40];
	add.s64 	%rd8, %rd3, 20;
	// begin inline asm
	{.reg .u64 a; cvta.to.const.u64 a, %rd8; ld.const.f32 %f6, [a];}
	// end inline asm
	fma.rn.f32 	%f38, %f37, %f6, %f36;
	ld.global.nc.f32 	%f39, [%rd40+4];
	add.s64 	%rd9, %rd3, 24;
	// begin inline asm
	{.reg .u64 a; cvta.to.const.u64 a, %rd9; ld.const.f32 %f7, [a];}
	// end inline asm
	fma.rn.f32 	%f40, %f39, %f7, %f38;
	ld.global.nc.f32 	%f41, [%rd40+8];
	add.s64 	%rd10, %rd3, 28;
	// begin inline asm
	{.reg .u64 a; cvta.to.const.u64 a, %rd10; ld.const.f32 %f8, [a];}
	// end inline asm
	fma.rn.f32 	%f42, %f41, %f8, %f40;
	ld.global.nc.f32 	%f43, [%rd40+12];
	add.s64 	%rd11, %rd3, 32;
	// begin inline asm
	{.reg .u64 a; cvta.to.const.u64 a, %rd11; ld.const.f32 %f9, [a];}
	// end inline asm
	fma.rn.f32 	%f44, %f43, %f9, %f42;
	ld.global.nc.f32 	%f45, [%rd40+16];
	add.s64 	%rd12, %rd3, 36;
	// begin inline asm
	{.reg .u64 a; cvta.to.const.u64 a, %rd12; ld.const.f32 %f10, [a];}
	// end inline asm
	fma.rn.f32 	%f46, %f45, %f10, %f44;
	add.s64 	%rd41, %rd40, %rd39;
	ld.global.nc.f32 	%f47, [%rd41];
	add.s64 	%rd13, %rd3, 40;
	// begin inline asm
	{.reg .u64 a; cvta.to.const.u64 a, %rd13; ld.const.f32 %f11, [a];}
	// end inline asm
	fma.rn.f32 	%f48, %f47, %f11, %f46;
	ld.global.nc.f32 	%f49, [%rd41+4];
	add.s64 	%rd14, %rd3, 44;
	// begin inline asm
	{.reg .u64 a; cvta.to.const.u64 a, %rd14; ld.const.f32 %f12, [a];}
	// end inline asm
	fma.rn.f32 	%f50, %f49, %f12, %f48;
	ld.global.nc.f32 	%f51, [%rd41+8];
	add.s64 	%rd15, %rd3, 48;
	// begin inline asm
	{.reg .u64 a; cvta.to.const.u64 a, %rd15; ld.const.f32 %f13, [a];}
	// end inline asm
	fma.rn.f32 	%f52, %f51, %f13, %f50;
	ld.global.nc.f32 	%f53, [%rd41+12];
	add.s64 	%rd16, %rd3, 52;
	// begin inline asm
	{.reg .u64 a; cvta.to.const.u64 a, %rd16; ld.const.f32 %f14, [a];}
	// end inline asm
	fma.rn.f32 	%f54, %f53, %f14, %f52;
	ld.global.nc.f32 	%f55, [%rd41+16];
	add.s64 	%rd17, %rd3, 56;
	// begin inline asm
	{.reg .u64 a; cvta.to.const.u64 a, %rd17; ld.const.f32 %f15, [a];}
	// end inline asm
	fma.rn.f32 	%f56, %f55, %f15, %f54;
	add.s64 	%rd42, %rd41, %rd39;
	ld.global.nc.f32 	%f57, [%rd42];
	add.s64 	%rd18, %rd3, 60;
	// begin inline asm
	{.reg .u64 a; cvta.to.const.u64 a, %rd18; ld.const.f32 %f16, [a];}
	// end inline asm
	fma.rn.f32 	%f58, %f57, %f16, %f56;
	ld.global.nc.f32 	%f59, [%rd42+4];
	add.s64 	%rd19, %rd3, 64;
	// begin inline asm
	{.reg .u64 a; cvta.to.const.u64 a, %rd19; ld.const.f32 %f17, [a];}
	// end inline asm
	fma.rn.f32 	%f60, %f59, %f17, %f58;
	ld.global.nc.f32 	%f61, [%rd42+8];
	add.s64 	%rd20, %rd3, 68;
	// begin inline asm
	{.reg .u64 a; cvta.to.const.u64 a, %rd20; ld.const.f32 %f18, [a];}
	// end inline asm
	fma.rn.f32 	%f62, %f61, %f18, %f60;
	ld.global.nc.f32 	%f63, [%rd42+12];
	add.s64 	%rd21, %rd3, 72;
	// begin inline asm
	{.reg .u64 a; cvta.to.const.u64 a, %rd21; ld.const.f32 %f19, [a];}
	// end inline asm
	fma.rn.f32 	%f64, %f63, %f19, %f62;
	ld.global.nc.f32 	%f65, [%rd42+16];
	add.s64 	%rd22, %rd3, 76;
	// begin inline asm
	{.reg .u64 a; cvta.to.const.u64 a, %rd22; ld.const.f32 %f20, [a];}
	// end inline asm
	fma.rn.f32 	%f66, %f65, %f20, %f64;
	add.s64 	%rd43, %rd42, %rd39;
	ld.global.nc.f32 	%f67, [%rd43];
	add.s64 	%rd23, %rd3, 80;
	// begin inline asm
	{.reg .u64 a; cvta.to.const.u64 a, %rd23; ld.const.f32 %f21, [a];}
	// end inline asm
	fma.rn.f32 	%f68, %f67, %f21, %f66;
	ld.global.nc.f32 	%f69, [%rd43+4];
	add.s64 	%rd24, %rd3, 84;
	// begin inline asm
	{.reg .u64 a; cvta.to.const.u64 a, %rd24; ld.const.f32 %f22, [a];}
	// end inline asm
	fma.rn.f32 	%f70, %f69, %f22, %f68;
	ld.global.nc.f32 	%f71, [%rd43+8];
	add.s64 	%rd25, %rd3, 88;
	// begin inline asm
	{.reg .u64 a; cvta.to.const.u64 a, %rd25; ld.const.f32 %f23, [a];}
	// end inline asm
	fma.rn.f32 	%f72, %f71, %f23, %f70;
	ld.global.nc.f32 	%f73, [%rd43+12];
	add.s64 	%rd26, %rd3, 92;
	// begin inline asm
	{.reg .u64 a; cvta.to.const.u64 a, %rd26; ld.const.f32 %f24, [a];}
	// end inline asm
	fma.rn.f32 	%f74, %f73, %f24, %f72;
	ld.global.nc.f32 	%f75, [%rd43+16];
	add.s64 	%rd27, %rd3, 96;
	// begin inline asm
	{.reg .u64 a; cvta.to.const.u64 a, %rd27; ld.const.f32 %f25, [a];}
	// end inline asm
	fma.rn.f32 	%f76, %f75, %f25, %f74;
	and.b32  	%r26, %r18, 65535;
	mad.lo.s32 	%r27, %r2, %r26, %r17;
	mad.lo.s32 	%r28, %r27, %r1, %r3;
	mul.wide.s32 	%rd44, %r28, 4;
	add.s64 	%rd45, %rd28, %rd44;
	st.global.f32 	[%rd45], %f76;
$L__BB0_2:
	ret;

}
	// .globl	_Z22if1_pool1_fused_kernelPK6__halfPS_S2_iiif
.visible .entry _Z22if1_pool1_fused_kernelPK6__halfPS_S2_iiif(
	.param .u64 .ptr .align 1 _Z22if1_pool1_fused_kernelPK6__halfPS_S2_iiif_param_0,
	.param .u64 .ptr .align 1 _Z22if1_pool1_fused_kernelPK6__halfPS_S2_iiif_param_1,
	.param .u64 .ptr .align 1 _Z22if1_pool1_fused_kernelPK6__halfPS_S2_iiif_param_2,
	.param .u32 _Z22if1_pool1_fused_kernelPK6__halfPS_S2_iiif_param_3,
	.param .u32 _Z22if1_pool1_fused_kernelPK6__halfPS_S2_iiif_param_4,
	.param .u32 _Z22if1_pool1_fused_kernelPK6__halfPS_S2_iiif_param_5,
	.param .f32 _Z22if1_pool1_fused_kernelPK6__halfPS_S2_iiif_param_6
)
.maxntid 256
.minnctapersm 2
{
	.reg .pred 	%p<10>;
	.reg .b16 	%rs<14>;
	.reg .b32 	%r<31>;
	.reg .b32 	%f<25>;
	.reg .b64 	%rd<15>;

	ld.param.u64 	%rd1, [_Z22if1_pool1_fused_kernelPK6__halfPS_S2_iiif_param_0];
	ld.param.u64 	%rd2, [_Z22if1_pool1_fused_kernelPK6__halfPS_S2_iiif_param_1];
	ld.param.u64 	%rd3, [_Z22if1_pool1_fused_kernelPK6__halfPS_S2_iiif_param_2];
	ld.param.u32 	%r8, [_Z22if1_pool1_fused_kernelPK6__halfPS_S2_iiif_param_3];
	ld.param.u32 	%r6, [_Z22if1_pool1_fused_kernelPK6__halfPS_S2_iiif_param_4];
	ld.param.u32 	%r7, [_Z22if1_pool1_fused_kernelPK6__halfPS_S2_iiif_param_5];
	ld.param.f32 	%f1, [_Z22if1_pool1_fused_kernelPK6__halfPS_S2_iiif_param_6];
	shr.u32 	%r10, %r6, 31;
	add.s32 	%r11, %r6, %r10;
	shr.s32 	%r12, %r11, 1;
	shr.u32 	%r13, %r7, 31;
	add.s32 	%r14, %r7, %r13;
	shr.s32 	%r2, %r14, 1;
	mov.u32 	%r15, %ctaid.x;
	mov.u32 	%r16, %ntid.x;
	mov.u32 	%r17, %tid.x;
	mad.lo.s32 	%r3, %r15, %r16, %r17;
	mov.u32 	%r18, %ctaid.y;
	mov.u32 	%r19, %ntid.y;
	mov.u32 	%r20, %tid.y;
	mad.lo.s32 	%r21, %r18, %r19, %r20;
	mov.u32 	%r22, %ctaid.z;
	setp.ge.s32 	%p1, %r3, %r2;
	setp.ge.s32 	%p2, %r21, %r12;
	or.pred  	%p3, %p1, %p2;
	shl.b32 	%r23, %r8, 3;
	setp.ge.s32 	%p4, %r22, %r23;
	or.pred  	%p5, %p3, %p4;
	@%p5 bra 	$L__BB1_2;
	cvta.to.global.u64 	%rd4, %rd3;
	cvta.to.global.u64 	%rd5, %rd1;
	cvta.to.global.u64 	%rd6, %rd2;
	shl.b32 	%r24, %r21, 1;
	shl.b32 	%r25, %r3, 1;
	and.b32  	%r26, %r22, 65535;
	mad.lo.s32 	%r27, %r6, %r26, %r24;
	mad.lo.s32 	%r28, %r27, %r7, %r25;
	mul.wide.s32 	%rd7, %r28, 2;
	add.s64 	%rd8, %rd5, %rd7;
	ld.global.nc.u16 	%rs1, [%rd8];
	// begin inline asm
	{  cvt.f32.f16 %f2, %rs1;}

	// end inline asm
	add.s64 	%rd9, %rd6, %rd7;
	ld.global.u16 	%rs2, [%rd9];
	// begin inline asm
	{  cvt.f32.f16 %f3, %rs2;}

	// end inline asm
	add.f32 	%f15, %f2, %f3;
	setp.ge.f32 	%p6, %f15, %f1;
	selp.f32 	%f4, 0f00000000, %f15, %p6;
	// begin inline asm
	{  cvt.rn.f16.f32 %rs3, %f4;}

	// end inline asm
	st.global.u16 	[%rd9], %rs3;
	selp.f32 	%f16, 0f3F800000, 0f00000000, %p6;
	ld.global.nc.u16 	%rs4, [%rd8+2];
	// begin inline asm
	{  cvt.f32.f16 %f5, %rs4;}

	// end inline asm
	ld.global.u16 	%rs5, [%rd9+2];
	// begin inline asm
	{  cvt.f32.f16 %f6, %rs5;}

	// end inline asm
	add.f32 	%f17, %f5, %f6;
	setp.ge.f32 	%p7, %f17, %f1;
	selp.f32 	%f18, 0f3F800000, 0f00000000, %p7;
	selp.f32 	%f7, 0f00000000, %f17, %p7;
	// begin inline asm
	{  cvt.rn.f16.f32 %rs6, %f7;}

	// end inline asm
	st.global.u16 	[%rd9+2], %rs6;
	max.f32 	%f19, %f16, %f18;
	mul.wide.s32 	%rd10, %r7, 2;
	add.s64 	%rd11, %rd8, %rd10;
	ld.global.nc.u16 	%rs7, [%rd11];
	// begin inline asm
	{  cvt.f32.f16 %f8, %rs7;}

	// end inline asm
	add.s64 	%rd12, %rd9, %rd10;
	ld.global.u16 	%rs8, [%rd12];
	// begin inline asm
	{  cvt.f32.f16 %f9, %rs8;}

	// end inline asm
	add.f32 	%f20, %f8, %f9;
	setp.ge.f32 	%p8, %f20, %f1;
	selp.f32 	%f21, 0f3F800000, 0f00000000, %p8;
	selp.f32 	%f10, 0f00000000, %f20, %p8;
	// begin inline asm
	{  cvt.rn.f16.f32 %rs9, %f10;}

	// end inline asm
	st.global.u16 	[%rd12], %rs9;
	max.f32 	%f22, %f19, %f21;
	ld.global.nc.u16 	%rs10, [%rd11+2];
	// begin inline asm
	{  cvt.f32.f16 %f11, %rs10;}

	// end inline asm
	ld.global.u16 	%rs11, [%rd12+2];
	// begin inline asm
	{  cvt.f32.f16 %f12, %rs11;}

	// end inline asm
	add.f32 	%f23, %f11, %f12;
	setp.ge.f32 	%p9, %f23, %f1;
	selp.f32 	%f24, 0f3F800000, 0f00000000, %p9;
	selp.f32 	%f13, 0f00000000, %f23, %p9;
	// begin inline asm
	{  cvt.rn.f16.f32 %rs12, %f13;}

	// end inline asm
	st.global.u16 	[%rd12+2], %rs12;
	max.f32 	%f14, %f22, %f24;
	// begin inline asm
	{  cvt.rn.f16.f32 %rs13, %f14;}

	// end inline asm
	mad.lo.s32 	%r29, %r12, %r26, %r21;
	mad.lo.s32 	%r30, %r29, %r2, %r3;
	mul.wide.s32 	%rd13, %r30, 2;
	add.s64 	%rd14, %rd4, %rd13;
	st.global.u16 	[%rd14], %rs13;
$L__BB1_2:
	ret;

}
	// .globl	_Z40conv2_if_pool2_fused_const_smem_flat_oc2PK6__halfPS_S2_iiif
.visible .entry _Z40conv2_if_pool2_fused_const_smem_flat_oc2PK6__halfPS_S2_iiif(
	.param .u64 .ptr .align 1 _Z40conv2_if_pool2_fused_const_smem_flat_oc2PK6__halfPS_S2_iiif_param_0,
	.param .u64 .ptr .align 1 _Z40conv2_if_pool2_fused_const_smem_flat_oc2PK6__halfPS_S2_iiif_param_1,
	.param .u64 .ptr .align 1 _Z40conv2_if_pool2_fused_const_smem_flat_oc2PK6__halfPS_S2_iiif_param_2,
	.param .u32 _Z40conv2_if_pool2_fused_const_smem_flat_oc2PK6__halfPS_S2_iiif_param_3,
	.param .u32 _Z40conv2_if_pool2_fused_const_smem_flat_oc2PK6__halfPS_S2_iiif_param_4,
	.param .u32 _Z40conv2_if_pool2_fused_const_smem_flat_oc2PK6__halfPS_S2_iiif_param_5,
	.param .f32 _Z40conv2_if_pool2_fused_const_smem_flat_oc2PK6__halfPS_S2_iiif_param_6
)
{
	.reg .pred 	%p<34>;
	.reg .b16 	%rs<144>;
	.reg .b32 	%r<144>;
	.reg .b32 	%f<1849>;
	.reg .b64 	%rd<57>;

	ld.param.u64 	%rd5, [_Z40conv2_if_pool2_fused_const_smem_flat_oc2PK6__halfPS_S2_iiif_param_0];
	ld.param.u64 	%rd7, [_Z40conv2_if_pool2_fused_const_smem_flat_oc2PK6__halfPS_S2_iiif_param_2];
	ld.param.u32 	%r52, [_Z40conv2_if_pool2_fused_const_smem_flat_oc2PK6__halfPS_S2_iiif_param_3];
	ld.param.u32 	%r50, [_Z40conv2_if_pool2_fused_const_smem_flat_oc2PK6__halfPS_S2_iiif_param_4];
	ld.param.u32 	%r51, [_Z40conv2_if_pool2_fused_const_smem_flat_oc2PK6__halfPS_S2_iiif_param_5];
	ld.param.f32 	%f37, [_Z40conv2_if_pool2_fused_const_smem_flat_oc2PK6__halfPS_S2_iiif_param_6];
	add.s32 	%r1, %r50, -4;
	add.s32 	%r2, %r51, -4;
	shr.u32 	%r54, %r1, 31;
	add.s32 	%r55, %r1, %r54;
	shr.s32 	%r56, %r55, 1;
	shr.u32 	%r57, %r2, 31;
	add.s32 	%r58, %r2, %r57;
	shr.s32 	%r4, %r58, 1;
	mov.u32 	%r59, %ctaid.x;
	mov.u32 	%r5, %ntid.x;
	mov.u32 	%r6, %tid.x;
	mad.lo.s32 	%r7, %r59, %r5, %r6;
	mov.u32 	%r60, %ctaid.y;
	mov.u32 	%r8, %ntid.y;
	mov.u32 	%r9, %tid.y;
	mad.lo.s32 	%r61, %r60, %r8, %r9;
	mov.u32 	%r62, %ctaid.z;
	setp.ge.s32 	%p2, %r7, %r4;
	setp.ge.s32 	%p3, %r61, %r56;
	or.pred  	%p4, %p2, %p3;
	mul.lo.s32 	%r63, %r52, 6;
	setp.ge.s32 	%p5, %r62, %r63;
	or.pred  	%p6, %p4, %p5;
	@%p6 bra 	$L__BB2_14;
	cvt.u16.u32 	%rs2, %r62;
	mul.hi.u16 	%rs3, %rs2, -21845;
	shr.u16 	%rs1, %rs3, 2;
	mul.lo.s16 	%rs4, %rs1, 6;
	sub.s16 	%rs5, %rs2, %rs4;
	shl.b16 	%rs6, %rs5, 2;
	cvt.u32.u16 	%r12, %rs6;
	shl.b32 	%r13, %r61, 1;
	shl.b32 	%r14, %r7, 1;
	mul.wide.u32 	%rd12, %r12, 4;
	mov.u64 	%rd13, c_conv2_b;
	cvta.const.u64 	%rd14, %rd13;
	add.s64 	%rd8, %rd14, %rd12;
	// begin inline asm
	{.reg .u64 a; cvta.to.const.u64 a, %rd8; ld.const.f32 %f1836, [a];}
	// end inline asm
	add.s64 	%rd9, %rd8, 4;
	// begin inline asm
	{.reg .u64 a; cvta.to.const.u64 a, %rd9; ld.const.f32 %f1835, [a];}
	// end inline asm
	add.s64 	%rd10, %rd8, 8;
	// begin inline asm
	{.reg .u64 a; cvta.to.const.u64 a, %rd10; ld.const.f32 %f1834, [a];}
	// end inline asm
	add.s64 	%rd11, %rd8, 12;
	// begin inline asm
	{.reg .u64 a; cvta.to.const.u64 a, %rd11; ld.const.f32 %f1833, [a];}
	// end inline asm
	mad.lo.s32 	%r15, %r9, %r5, %r6;
	mul.lo.s32 	%r16, %r5, %r8;
	mul.lo.s32 	%r17, %r51, %r50;
	shr.s32 	%r18, %r17, 1;
	and.b32  	%r65, %r17, 1;
	setp.eq.b32 	%p7, %r65, 1;
	setp.eq.s32 	%p8, %r15, 0;
	and.pred  	%p1, %p7, %p8;
	add.s32 	%r19, %r15, %r16;
	max.s32 	%r66, %r18, %r19;
	setp.lt.s32 	%p9, %r19, %r18;
	selp.u32 	%r67, 1, 0, %p9;
	add.s32 	%r68, %r19, %r67;
	sub.s32 	%r69, %r66, %r68;
	div.u32 	%r70, %r69, %r16;
	add.s32 	%r20, %r70, %r67;
	add.s32 	%r71, %r13, 4;
	mad.lo.s32 	%r72, %r71, %r51, %r14;
	add.s32 	%r73, %r72, %r51;
	shl.b32 	%r74, %r73, 2;
	mov.u32 	%r75, s_x;
	add.s32 	%r76, %r74, %r75;
	add.s32 	%r21, %r76, 4;
	and.b32  	%r22, %r20, 3;
	shl.b32 	%r77, %r15, 3;
	add.s32 	%r23, %r75, %r77;
	shl.b32 	%r24, %r16, 3;
	add.s32 	%r25, %r23, %r24;
	add.s32 	%r26, %r19, %r16;
	mad.lo.s32 	%r78, %r13, %r51, %r14;
	add.s32 	%r79, %r78, %r51;
	shl.b32 	%r80, %r79, 2;
	add.s32 	%r27, %r75, %r80;
	shl.b32 	%r81, %r78, 2;
	add.s32 	%r28, %r75, %r81;
	shl.b32 	%r82, %r51, 2;
	add.s32 	%r29, %r27, %r82;
	add.s32 	%r30, %r29, %r82;
	add.s32 	%r31, %r30, %r82;
	cvta.to.global.u64 	%rd1, %rd5;
	mov.b32 	%r137, 0;
	not.pred 	%p16, %p1;
	mov.f32 	%f1837, %f1833;
	mov.f32 	%f1838, %f1834;
	mov.f32 	%f1839, %f1835;
	mov.f32 	%f1840, %f1836;
	mov.f32 	%f1841, %f1833;
	mov.f32 	%f1842, %f1834;
	mov.f32 	%f1843, %f1835;
	mov.f32 	%f1844, %f1836;
	mov.f32 	%f1845, %f1833;
	mov.f32 	%f1846, %f1834;
	mov.f32 	%f1847, %f1835;
	mov.f32 	%f1848, %f1836;
$L__BB2_2:
	setp.ge.s32 	%p10, %r15, %r18;
	mul.wide.u16 	%r83, %rs1, 8;
	add.s32 	%r84, %r83, %r137;
	mul.lo.s32 	%r85, %r17, %r84;
	mul.wide.s32 	%rd15, %r85, 2;
	add.s64 	%rd2, %rd1, %rd15;
	@%p10 bra 	$L__BB2_10;
	setp.eq.s32 	%p11, %r22, 3;
	mov.u32 	%r138, %r15;
	@%p11 bra 	$L__BB2_7;
	setp.eq.s32 	%p12, %r22, 0;
	mul.wide.u32 	%rd16, %r15, 4;
	add.s64 	%rd3, %rd2, %rd16;
	ld.global.nc.u32 	%r86, [%rd3];
	// begin inline asm
	{.reg .f16 low,high;
  mov.b32 {low,high},%r86;
  cvt.f32.f16 %f42, low;}

	// end inline asm
	// begin inline asm
	{.reg .f16 low,high;
  mov.b32 {low,high},%r86;
  cvt.f32.f16 %f43, high;}

	// end inline asm
	st.shared.v2.f32 	[%r23], {%f42, %f43};
	mov.u32 	%r138, %r19;
	@%p12 bra 	$L__BB2_7;
	setp.eq.s32 	%p13, %r22, 1;
	mul.wide.s32 	%rd17, %r16, 4;
	add.s64 	%rd4, %rd3, %rd17;
	ld.global.nc.u32 	%r88, [%rd4];
	// begin inline asm
	{.reg .f16 low,high;
  mov.b32 {low,high},%r88;
  cvt.f32.f16 %f44, low;}

	// end inline asm
	// begin inline asm
	{.reg .f16 low,high;
  mov.b32 {low,high},%r88;
  cvt.f32.f16 %f45, high;}

	// end inline asm
	st.shared.v2.f32 	[%r25], {%f44, %f45};
	mov.u32 	%r138, %r26;
	@%p13 bra 	$L__BB2_7;
	add.s32 	%r138, %r26, %r16;
	mul.wide.s32 	%rd18, %r16, 4;
	add.s64 	%rd19, %rd4, %rd18;
	ld.global.nc.u32 	%r90, [%rd19];
	// begin inline asm
	{.reg .f16 low,high;
  mov.b32 {low,high},%r90;
  cvt.f32.f16 %f46, low;}

	// end inline asm
	// begin inline asm
	{.reg .f16 low,high;
  mov.b32 {low,high},%r90;
  cvt.f32.f16 %f47, high;}

	// end inline asm
	add.s32 	%r92, %r25, %r24;
	st.shared.v2.f32 	[%r92], {%f46, %f47};
$L__BB2_7:
	setp.lt.u32 	%p14, %r20, 3;
	@%p14 bra 	$L__BB2_10;
	shl.b32 	%r35, %r138, 3;
	shl.b32 	%r94, %r16, 1;
	add.s32 	%r141, %r94, %r138;
	mad.lo.s32 	%r140, %r16, 3, %r138;
	add.s32 	%r139, %r16, %r138;
	mov.u32 	%r142, s_x;
$L__BB2_9:
	mul.wide.u32 	%rd20, %r138, 4;
	add.s64 	%rd21, %rd2, %rd20;
	ld.global.nc.u32 	%r95, [%rd21];
	// begin inline asm
	{.reg .f16 low,high;
  mov.b32 {low,high},%r95;
  cvt.f32.f16 %f48, low;}

	// end inline asm
	// begin inline asm
	{.reg .f16 low,high;
  mov.b32 {low,high},%r95;
  cvt.f32.f16 %f49, high;}

	// end inline asm
	add.s32 	%r103, %r142, %r35;
	st.shared.v2.f32 	[%r103], {%f48, %f49};
	add.s32 	%r104, %r138, %r16;
	mul.wide.u32 	%rd22, %r139, 4;
	add.s64 	%rd23, %rd2, %rd22;
	ld.global.nc.u32 	%r98, [%rd23];
	// begin inline asm
	{.reg .f16 low,high;
  mov.b32 {low,high},%r98;
  cvt.f32.f16 %f50, low;}

	// end inline asm
	// begin inline asm
	{.reg .f16 low,high;
  mov.b32 {low,high},%r98;
  cvt.f32.f16 %f51, high;}

	// end inline asm
	add.s32 	%r105, %r103, %r24;
	st.shared.v2.f32 	[%r105], {%f50, %f51};
	add.s32 	%r106, %r104, %r16;
	mul.wide.u32 	%rd24, %r141, 4;
	add.s64 	%rd25, %rd2, %rd24;
	ld.global.nc.u32 	%r100, [%rd25];
	// begin inline asm
	{.reg .f16 low,high;
  mov.b32 {low,high},%r100;
  cvt.f32.f16 %f52, low;}

	// end inline asm
	// begin inline asm
	{.reg .f16 low,high;
  mov.b32 {low,high},%r100;
  cvt.f32.f16 %f53, high;}

	// end inline asm
	shl.b32 	%r107, %r16, 4;
	add.s32 	%r108, %r103, %r107;
	st.shared.v2.f32 	[%r108], {%f52, %f53};
	add.s32 	%r109, %r106, %r16;
	mul.wide.u32 	%rd26, %r140, 4;
	add.s64 	%rd27, %rd2, %rd26;
	ld.global.nc.u32 	%r102, [%rd27];
	// begin inline asm
	{.reg .f16 low,high;
  mov.b32 {low,high},%r102;
  cvt.f32.f16 %f54, low;}

	// end inline asm
	// begin inline asm
	{.reg .f16 low,high;
  mov.b32 {low,high},%r102;
  cvt.f32.f16 %f55, high;}

	// end inline asm
	mad.lo.s32 	%r110, %r16, 24, %r103;
	st.shared.v2.f32 	[%r110], {%f54, %f55};
	add.s32 	%r138, %r109, %r16;
	shl.b32 	%r111, %r16, 5;
	add.s32 	%r142, %r142, %r111;
	shl.b32 	%r112, %r16, 2;
	add.s32 	%r141, %r141, %r112;
	add.s32 	%r140, %r140, %r112;
	add.s32 	%r139, %r139, %r112;
	setp.lt.s32 	%p15, %r138, %r18;
	@%p15 bra 	$L__BB2_9;
$L__BB2_10:
	@%p16 bra 	$L__BB2_12;
	mul.wide.s32 	%rd28, %r17, 2;
	add.s64 	%rd29, %rd2, %rd28;
	ld.global.nc.u16 	%rs7, [%rd29+-2];
	// begin inline asm
	{  cvt.f32.f16 %f56, %rs7;}

	// end inline asm
	shl.b32 	%r113, %r17, 2;
	mov.u32 	%r114, s_x;
	add.s32 	%r115, %r114, %r113;
	st.shared.f32 	[%r115+-4], %f56;
$L__BB2_12:
	bar.sync 	0;
	shl.b32 	%r116, %r12, 3;
	add.s32 	%r117, %r116, %r137;
	mul.lo.s32 	%r118, %r117, 25;
	ld.shared.f32 	%f71, [%r27+4];
	ld.shared.f32 	%f67, [%r27];
	ld.shared.v2.f32 	{%f110, %f114}, [%r28];
	mul.wide.u32 	%rd30, %r118, 2;
	mov.u64 	%rd31, c_conv2_w_h;
	add.s64 	%rd32, %rd31, %rd30;
	ld.const.u16 	%rs8, [%rd32];
	// begin inline asm
	{  cvt.f32.f16 %f57, %rs8;}

	// end inline asm
	// begin inline asm
	fma.rn.f32 %f1836, %f110, %f57, %f1836;
	// end inline asm
	// begin inline asm
	fma.rn.f32 %f1840, %f114, %f57, %f1840;
	// end inline asm
	// begin inline asm
	fma.rn.f32 %f1844, %f67, %f57, %f1844;
	// end inline asm
	// begin inline asm
	fma.rn.f32 %f1848, %f71, %f57, %f1848;
	// end inline asm
	ld.const.u16 	%rs9, [%rd32+400];
	// begin inline asm
	{  cvt.f32.f16 %f74, %rs9;}

	// end inline asm
	// begin inline asm
	fma.rn.f32 %f1835, %f110, %f74, %f1835;
	// end inline asm
	// begin inline asm
	fma.rn.f32 %f1839, %f114, %f74, %f1839;
	// end inline asm
	// begin inline asm
	fma.rn.f32 %f1843, %f67, %f74, %f1843;
	// end inline asm
	// begin inline asm
	fma.rn.f32 %f1847, %f71, %f74, %f1847;
	// end inline asm
	ld.const.u16 	%rs10, [%rd32+800];
	// begin inline asm
	{  cvt.f32.f16 %f91, %rs10;}

	// end inline asm
	// begin inline asm
	fma.rn.f32 %f1834, %f110, %f91, %f1834;
	// end inline asm
	// begin inline asm
	fma.rn.f32 %f1838, %f114, %f91, %f1838;
	// end inline asm
	// begin inline asm
	fma.rn.f32 %f1842, %f67, %f91, %f1842;
	// end inline asm
	// begin inline asm
	fma.rn.f32 %f1846, %f71, %f91, %f1846;
	// end inline asm
	ld.const.u16 	%rs11, [%rd32+1200];
	// begin inline asm
	{  cvt.f32.f16 %f108, %rs11;}

	// end inline asm
	// begin inline asm
	fma.rn.f32 %f1833, %f110, %f108, %f1833;
	// end inline asm
	// begin inline asm
	fma.rn.f32 %f1837, %f114, %f108, %f1837;
	// end inline asm
	// begin inline asm
	fma.rn.f32 %f1841, %f67, %f108, %f1841;
	// end inline asm
	// begin inline asm
	fma.rn.f32 %f1845, %f71, %f108, %f1845;
	// end inline asm
	ld.shared.f32 	%f190, [%r27+8];
	ld.shared.f32 	%f186, [%r27+4];
	ld.shared.f32 	%f182, [%r28+8];
	ld.shared.f32 	%f178, [%r28+4];
	ld.const.u16 	%rs12, [%rd32+2];
	// begin inline asm
	{  cvt.f32.f16 %f125, %rs12;}

	// end inline asm
	// begin inline asm
	fma.rn.f32 %f1836, %f178, %f125, %f1836;
	// end inline asm
	// begin inline asm
	fma.rn.f32 %f1840, %f182, %f125, %f1840;
	// end inline asm
	// begin inline asm
	fma.rn.f32 %f1844, %f186, %f125, %f1844;
	// end inline asm
	// begin inline asm
	fma.rn.f32 %f1848, %f190, %f125, %f1848;
	// end inline asm
	ld.const.u16 	%rs13, [%rd32+402];
	// begin inline asm
	{  cvt.f32.f16 %f142, %rs13;}

	// end inline asm
	// begin inline asm
	fma.rn.f32 %f1835, %f178, %f142, %f1835;
	// end inline asm
	// begin inline asm
	fma.rn.f32 %f1839, %f182, %f142, %f1839;
	// end inline asm
	// begin inline asm
	fma.rn.f32 %f1843, %f186, %f142, %f1843;
	// end inline asm
	// begin inline asm
	fma.rn.f32 %f1847, %f190, %f142, %f1847;
	// end inline asm
	ld.const.u16 	%rs14, [%rd32+802];
	// begin inline asm
	{  cvt.f32.f16 %f159, %rs14;}

	// end inline asm
	// begin inline asm
	fma.rn.f32 %f1834, %f178, %f159, %f1834;
	// end inline asm
	// begin inline asm
	fma.rn.f32 %f1838, %f182, %f159, %f1838;
	// end inline asm
	// begin inline asm
	fma.rn.f32 %f1842, %f186, %f159, %f1842;
	// end inline asm
	// begin inline asm
	fma.rn.f32 %f1846, %f190, %f159, %f1846;
	// end inline asm
	ld.const.u16 	%rs15, [%rd32+1202];
	// begin inline asm
	{  cvt.f32.f16 %f176, %rs15;}

	// end inline asm
	// begin inline asm
	fma.rn.f32 %f1833, %f178, %f176, %f1833;
	// end inline asm
	// begin inline asm
	fma.rn.f32 %f1837, %f182, %f176, %f1837;
	// end inline asm
	// begin inline asm
	fma.rn.f32 %f1841, %f186, %f176, %f1841;
	// end inline asm
	// begin inline asm
	fma.rn.f32 %f1845, %f190, %f176, %f1845;
	// end inline asm
	ld.shared.f32 	%f258, [%r27+12];
	ld.shared.f32 	%f254, [%r27+8];
	ld.shared.v2.f32 	{%f246, %f250}, [%r28+8];
	ld.const.u16 	%rs16, [%rd32+4];
	// begin inline asm
	{  cvt.f32.f16 %f193, %rs16;}

	// end inline asm
	// begin inline asm
	fma.rn.f32 %f1836, %f246, %f193, %f1836;
	// end inline asm
	// begin inline asm
	fma.rn.f32 %f1840, %f250, %f193, %f1840;
	// end inline asm
	// begin inline asm
	fma.rn.f32 %f1844, %f254, %f193, %f1844;
	// end inline asm
	// begin inline asm
	fma.rn.f32 %f1848, %f258, %f193, %f1848;
	// end inline asm
	ld.const.u16 	%rs17, [%rd32+404];
	// begin inline asm
	{  cvt.f32.f16 %f210, %rs17;}

	// end inline asm
	// begin inline asm
	fma.rn.f32 %f1835, %f246, %f210, %f1835;
	// end inline asm
	// begin inline asm
	fma.rn.f32 %f1839, %f250, %f210, %f1839;
	// end inline asm
	// begin inline asm
	fma.rn.f32 %f1843, %f254, %f210, %f1843;
	// end inline asm
	// begin inline asm
	fma.rn.f32 %f1847, %f258, %f210, %f1847;
	// end inline asm
	ld.const.u16 	%rs18, [%rd32+804];
	// begin inline asm
	{  cvt.f32.f16 %f227, %rs18;}

	// end inline asm
	// begin inline asm
	fma.rn.f32 %f1834, %f246, %f227, %f1834;
	// end inline asm
	// begin inline asm
	fma.rn.f32 %f1838, %f250, %f227, %f1838;
	// end inline asm
	// begin inline asm
	fma.rn.f32 %f1842, %f254, %f227, %f1842;
	// end inline asm
	// begin inline asm
	fma.rn.f32 %f1846, %f258, %f227, %f1846;
	// end inline asm
	ld.const.u16 	%rs19, [%rd32+1204];
	// begin inline asm
	{  cvt.f32.f16 %f244, %rs19;}

	// end inline asm
	// begin inline asm
	fma.rn.f32 %f1833, %f246, %f244, %f1833;
	// end inline asm
	// begin inline asm
	fma.rn.f32 %f1837, %f250, %f244, %f1837;
	// end inline asm
	// begin inline asm
	fma.rn.f32 %f1841, %f254, %f244, %f1841;
	// end inline asm
	// begin inline asm
	fma.rn.f32 %f1845, %f258, %f244, %f1845;
	// end inline asm
	ld.shared.f32 	%f326, [%r27+16];
	ld.shared.f32 	%f322, [%r27+12];
	ld.shared.f32 	%f318, [%r28+16];
	ld.shared.f32 	%f314, [%r28+12];
	ld.const.u16 	%rs20, [%rd32+6];
	// begin inline asm
	{  cvt.f32.f16 %f261, %rs20;}

	// end inline asm
	// begin inline asm
	fma.rn.f32 %f1836, %f314, %f261, %f1836;
	// end inline asm
	// begin inline asm
	fma.rn.f32 %f1840, %f318, %f261, %f1840;
	// end inline asm
	// begin inline asm
	fma.rn.f32 %f1844, %f322, %f261, %f1844;
	// end inline asm
	// begin inline asm
	fma.rn.f32 %f1848, %f326, %f261, %f1848;
	// end inline asm
	ld.const.u16 	%rs21, [%rd32+406];
	// begin inline asm
	{  cvt.f32.f16 %f278, %rs21;}

	// end inline asm
	// begin inline asm
	fma.rn.f32 %f1835, %f314, %f278, %f1835;
	// end inline asm
	// begin inline asm
	fma.rn.f32 %f1839, %f318, %f278, %f1839;
	// end inline asm
	// begin inline asm
	fma.rn.f32 %f1843, %f322, %f278, %f1843;
	// end inline asm
	// begin inline asm
	fma.rn.f32 %f1847, %f326, %f278, %f1847;
	// end inline asm
	ld.const.u16 	%rs22, [%rd32+806];
	// begin inline asm
	{  cvt.f32.f16 %f295, %rs22;}

	// end inline asm
	// begin inline asm
	fma.rn.f32 %f1834, %f314, %f295, %f1834;
	// end inline asm
	// begin inline asm
	fma.rn.f32 %f1838, %f318, %f295, %f1838;
	// end inline asm
	// begin inline asm
	fma.rn.f32 %f1842, %f322, %f295, %f1842;
	// end inline asm
	// begin inline asm
	fma.rn.f32 %f1846, %f326, %f295, %f1846;
	// end inline asm
	ld.const.u16 	%rs23, [%rd32+1206];
	// begin inline asm
	{  cvt.f32.f16 %f312, %rs23;}

	// end inline asm
	// begin inline asm
	fma.rn.f32 %f1833, %f314, %f312, %f1833;
	// end inline asm
	// begin inline asm
	fma.rn.f32 %f1837, %f318, %f312, %f1837;
	// end inline asm
	// begin inline asm
	fma.rn.f32 %f1841, %f322, %f312, %f1841;
	// end inline asm
	// begin inline asm
	fma.rn.f32 %f1845, %f326, %f312, %f1845;
	// end inline asm
	ld.shared.f32 	%f394, [%r27+20];
	ld.shared.f32 	%f390, [%r27+16];
	ld.shared.v2.f32 	{%f382, %f386}, [%r28+16];
	ld.const.u16 	%rs24, [%rd32+8];
	// begin inline asm
	{  cvt.f32.f16 %f329, %rs24;}

	// end inline asm
	// begin inline asm
	fma.rn.f32 %f1836, %f382, %f329, %f1836;
	// end inline asm
	// begin inline asm
	fma.rn.f32 %f1840, %f386, %f329, %f1840;
	// end inline asm
	// begin inline asm
	fma.rn.f32 %f1844, %f390, %f329, %f1844;
	// end inline asm
	// begin inline asm
	fma.rn.f32 %f1848, %f394, %f329, %f1848;
	// end inline asm
	ld.const.u16 	%rs25, [%rd32+408];
	// begin inline asm
	{  cvt.f32.f16 %f346, %rs25;}

	// end inline asm
	// begin inline asm
	fma.rn.f32 %f1835, %f382, %f346, %f1835;
	// end inline asm
	// begin inline asm
	fma.rn.f32 %f1839, %f386, %f346, %f1839;
	// end inline asm
	// begin inline asm
	fma.rn.f32 %f1843, %f390, %f346, %f1843;
	// end inline asm
	// begin inline asm
	fma.rn.f32 %f1847, %f394, %f346, %f1847;
	// end inline asm
	ld.const.u16 	%rs26, [%rd32+808];
	// begin inline asm
	{  cvt.f32.f16 %f363, %rs26;}

	// end inline asm
	// begin inline asm
	fma.rn.f32 %f1834, %f382, %f363, %f1834;
	// end inline asm
	// begin inline asm
	fma.rn.f32 %f1838, %f386, %f363, %f1838;
	// end inline asm
	// begin inline asm
	fma.rn.f32 %f1842, %f390, %f363, %f1842;
	// end inline asm
	// begin inline asm
	fma.rn.f32 %f1846, %f394, %f363, %f1846;
	// end inline asm
	ld.const.u16 	%rs27, [%rd32+1208];
	// begin inline asm
	{  cvt.f32.f16 %f380, %rs27;}

	// end inline asm
	// begin inline asm
	fma.rn.f32 %f1833, %f382, %f380, %f1833;
	// end inline asm
	// begin inline asm
	fma.rn.f32 %f1837, %f386, %f380, %f1837;
	// end inline asm
	// begin inline asm
	fma.rn.f32 %f1841, %f390, %f380, %f1841;
	// end inline asm
	// begin inline asm
	fma.rn.f32 %f1845, %f394, %f380, %f1845;
	// end inline asm
	ld.shared.v2.f32 	{%f458, %f462}, [%r29];
	ld.shared.f32 	%f454, [%r27+4];
	ld.shared.f32 	%f450, [%r27];
	ld.const.u16 	%rs28, [%rd32+10];
	// begin inline asm
	{  cvt.f32.f16 %f397, %rs28;}

	// end inline asm
	// begin inline asm
	fma.rn.f32 %f1836, %f450, %f397, %f1836;
	// end inline asm
	// begin inline asm
	fma.rn.f32 %f1840, %f454, %f397, %f1840;
	// end inline asm
	// begin inline asm
	fma.rn.f32 %f1844, %f458, %f397, %f1844;
	// end inline asm
	// begin inline asm
	fma.rn.f32 %f1848, %f462, %f397, %f1848;
	// end inline asm
	ld.const.u16 	%rs29, [%rd32+410];
	// begin inline asm
	{  cvt.f32.f16 %f414, %rs29;}

	// end inline asm
	// begin inline asm
	fma.rn.f32 %f1835, %f450, %f414, %f1835;
	// end inline asm
	// begin inline asm
	fma.rn.f32 %f1839, %f454, %f414, %f1839;
	// end inline asm
	// begin inline asm
	fma.rn.f32 %f1843, %f458, %f414, %f1843;
	// end inline asm
	// begin inline asm
	fma.rn.f32 %f1847, %f462, %f414, %f1847;
	// end inline asm
	ld.const.u16 	%rs30, [%rd32+810];
	// begin inline asm
	{  cvt.f32.f16 %f431, %rs30;}

	// end inline asm
	// begin inline asm
	fma.rn.f32 %f1834, %f450, %f431, %f1834;
	// end inline asm
	// begin inline asm
	fma.rn.f32 %f1838, %f454, %f431, %f1838;
	// end inline asm
	// begin inline asm
	fma.rn.f32 %f1842, %f458, %f431, %f1842;
	// end inline asm
	// begin inline asm
	fma.rn.f32 %f1846, %f462, %f431, %f1846;
	// end inline asm
	ld.const.u16 	%rs31, [%rd32+1210];
	// begin inline asm
	{  cvt.f32.f16 %f448, %rs31;}

	// end inline asm
	// begin inline asm
	fma.rn.f32 %f1833, %f450, %f448, %f1833;
	// end inline asm
	// begin inline asm
	fma.rn.f32 %f1837, %f454, %f448, %f1837;
	// end inline asm
	// begin inline asm
	fma.rn.f32 %f1841, %f458, %f448, %f1841;
	// end inline asm
	// begin inline asm
	fma.rn.f32 %f1845, %f462, %f448, %f1845;
	// end inline asm
	ld.shared.f32 	%f530, [%r29+8];
	ld.shared.f32 	%f526, [%r29+4];
	ld.shared.f32 	%f522, [%r27+8];
	ld.shared.f32 	%f518, [%r27+4];
	ld.const.u16 	%rs32, [%rd32+12];
	// begin inline asm
	{  cvt.f32.f16 %f465, %rs32;}

	// end inline asm
	// begin inline asm
	fma.rn.f32 %f1836, %f518, %f465, %f1836;
	// end inline asm
	// begin inline asm
	fma.rn.f32 %f1840, %f522, %f465, %f1840;
	// end inline asm
	// begin inline asm
	fma.rn.f32 %f1844, %f526, %f465, %f1844;
	// end inline asm
	// begin inline asm
	fma.rn.f32 %f1848, %f530, %f465, %f1848;
	// end inline asm
	ld.const.u16 	%rs33, [%rd32+412];
	// begin inline asm
	{  cvt.f32.f16 %f482, %rs33;}

	// end inline asm
	// begin inline asm
	fma.rn.f32 %f1835, %f518, %f482, %f1835;
	// end inline asm
	// begin inline asm
	fma.rn.f32 %f1839, %f522, %f482, %f1839;
	// end inline asm
	// begin inline asm
	fma.rn.f32 %f1843, %f526, %f482, %f1843;
	// end inline asm
	// begin inline asm
	fma.rn.f32 %f1847, %f530, %f482, %f1847;
	// end inline asm
	ld.const.u16 	%rs34, [%rd32+812];
	// begin inline asm
	{  cvt.f32.f16 %f499, %rs34;}

	// end inline asm
	// begin inline asm
	fma.rn.f32 %f1834, %f518, %f499, %f1834;
	// end inline asm
	// begin inline asm
	fma.rn.f32 %f1838, %f522, %f499, %f1838;
	// end inline asm
	// begin inline asm
	fma.rn.f32 %f1842, %f526, %f499, %f1842;
	// end inline asm
	// begin inline asm
	fma.rn.f32 %f1846, %f530, %f499, %f1846;
	// end inline asm
	ld.const.u16 	%rs35, [%rd32+1212];
	// begin inline asm
	{  cvt.f32.f16 %f516, %rs35;}

	// end inline asm
	// begin inline asm
	fma.rn.f32 %f1833, %f518, %f516, %f1833;
	// end inline asm
	// begin inline asm
	fma.rn.f32 %f1837, %f522, %f516, %f1837;
	// end inline asm
	// begin inline asm
	fma.rn.f32 %f1841, %f526, %f516, %f1841;
	// end inline asm
	// begin inline asm
	fma.rn.f32 %f1845, %f530, %f516, %f1845;
	// end inline asm
	ld.shared.v2.f32 	{%f594, %f598}, [%r29+8];
	ld.shared.f32 	%f590, [%r27+12];
	ld.shared.f32 	%f586, [%r27+8];
	ld.const.u16 	%rs36, [%rd32+14];
	// begin inline asm
	{  cvt.f32.f16 %f533, %rs36;}

	// end inline asm
	// begin inline asm
	fma.rn.f32 %f1836, %f586, %f533, %f1836;
	// end inline asm
	// begin inline asm
	fma.rn.f32 %f1840, %f590, %f533, %f1840;
	// end inline asm
	// begin inline asm
	fma.rn.f32 %f1844, %f594, %f533, %f1844;
	// end inline asm
	// begin inline asm
	fma.rn.f32 %f1848, %f598, %f533, %f1848;
	// end inline asm
	ld.const.u16 	%rs37, [%rd32+414];
	// begin inline asm
	{  cvt.f32.f16 %f550, %rs37;}

	// end inline asm
	// begin inline asm
	fma.rn.f32 %f1835, %f586, %f550, %f1835;
	// end inline asm
	// begin inline asm
	fma.rn.f32 %f1839, %f590, %f550, %f1839;
	// end inline asm
	// begin inline asm
	fma.rn.f32 %f1843, %f594, %f550, %f1843;
	// end inline asm
	// begin inline asm
	fma.rn.f32 %f1847, %f598, %f550, %f1847;
	// end inline asm
	ld.const.u16 	%rs38, [%rd32+814];
	// begin inline asm
	{  cvt.f32.f16 %f567, %rs38;}

	// end inline asm
	// begin inline asm
	fma.rn.f32 %f1834, %f586, %f567, %f1834;
	// end inline asm
	// begin inline asm
	fma.rn.f32 %f1838, %f590, %f567, %f1838;
	// end inline asm
	// begin inline asm
	fma.rn.f32 %f1842, %f594, %f567, %f1842;
	// end inline asm
	// begin inline asm
	fma.rn.f32 %f1846, %f598, %f567, %f1846;
	// end inline asm
	ld.const.u16 	%rs39, [%rd32+1214];
	// begin inline asm
	{  cvt.f32.f16 %f584, %rs39;}

	// end inline asm
	// begin inline asm
	fma.rn.f32 %f1833, %f586, %f584, %f1833;
	// end inline asm
	// begin inline asm
	fma.rn.f32 %f1837, %f590, %f584, %f1837;
	// end inline asm
	// begin inline asm
	fma.rn.f32 %f1841, %f594, %f584, %f1841;
	// end inline asm
	// begin inline asm
	fma.rn.f32 %f1845, %f598, %f584, %f1845;
	// end inline asm
	ld.shared.f32 	%f666, [%r29+16];
	ld.shared.f32 	%f662, [%r29+12];
	ld.shared.f32 	%f658, [%r27+16];
	ld.shared.f32 	%f654, [%r27+12];
	ld.const.u16 	%rs40, [%rd32+16];
	// begin inline asm
	{  cvt.f32.f16 %f601, %rs40;}

	// end inline asm
	// begin inline asm
	fma.rn.f32 %f1836, %f654, %f601, %f1836;
	// end inline asm
	// begin inline asm
	fma.rn.f32 %f1840, %f658, %f601, %f1840;
	// end inline asm
	// begin inline asm
	fma.rn.f32 %f1844, %f662, %f601, %f1844;
	// end inline asm
	// begin inline asm
	fma.rn.f32 %f1848, %f666, %f601, %f1848;
	// end inline asm
	ld.const.u16 	%rs41, [%rd32+416];
	// begin inline asm
	{  cvt.f32.f16 %f618, %rs41;}

	// end inline asm
	// begin inline asm
	fma.rn.f32 %f1835, %f654, %f618, %f1835;
	// end inline asm
	// begin inline asm
	fma.rn.f32 %f1839, %f658, %f618, %f1839;
	// end inline asm
	// begin inline asm
	fma.rn.f32 %f1843, %f662, %f618, %f1843;
	// end inline asm
	// begin inline asm
	fma.rn.f32 %f1847, %f666, %f618, %f1847;
	// end inline asm
	ld.const.u16 	%rs42, [%rd32+816];
	// begin inline asm
	{  cvt.f32.f16 %f635, %rs42;}

	// end inline asm
	// begin inline asm
	fma.rn.f32 %f1834, %f654, %f635, %f1834;
	// end inline asm
	// begin inline asm
	fma.rn.f32 %f1838, %f658, %f635, %f1838;
	// end inline asm
	// begin inline asm
	fma.rn.f32 %f1842, %f662, %f635, %f1842;
	// end inline asm
	// begin inline asm
	fma.rn.f32 %f1846, %f666, %f635, %f1846;
	// end inline asm
	ld.const.u16 	%rs43, [%rd32+1216];
	// begin inline asm
	{  cvt.f32.f16 %f652, %rs43;}

	// end inline asm
	// begin inline asm
	fma.rn.f32 %f1833, %f654, %f652, %f1833;
	// end inline asm
	// begin inline asm
	fma.rn.f32 %f1837, %f658, %f652, %f1837;
	// end inline asm
	// begin inline asm
	fma.rn.f32 %f1841, %f662, %f652, %f1841;
	// end inline asm
	// begin inline asm
	fma.rn.f32 %f1845, %f666, %f652, %f1845;
	// end inline asm
	ld.shared.v2.f32 	{%f730, %f734}, [%r29+16];
	ld.shared.f32 	%f726, [%r27+20];
	ld.shared.f32 	%f722, [%r27+16];
	ld.const.u16 	%rs44, [%rd32+18];
	// begin inline asm
	{  cvt.f32.f16 %f669, %rs44;}

	// end inline asm
	// begin inline asm
	fma.rn.f32 %f1836, %f722, %f669, %f1836;
	// end inline asm
	// begin inline asm
	fma.rn.f32 %f1840, %f726, %f669, %f1840;
	// end inline asm
	// begin inline asm
	fma.rn.f32 %f1844, %f730, %f669, %f1844;
	// end inline asm
	// begin inline asm
	fma.rn.f32 %f1848, %f734, %f669, %f1848;
	// end inline asm
	ld.const.u16 	%rs45, [%rd32+418];
	// begin inline asm
	{  cvt.f32.f16 %f686, %rs45;}

	// end inline asm
	// begin inline asm
	fma.rn.f32 %f1835, %f722, %f686, %f1835;
	// end inline asm
	// begin inline asm
	fma.rn.f32 %f1839, %f726, %f686, %f1839;
	// end inline asm
	// begin inline asm
	fma.rn.f32 %f1843, %f730, %f686, %f1843;
	// end inline asm
	// begin inline asm
	fma.rn.f32 %f1847, %f734, %f686, %f1847;
	// end inline asm
	ld.const.u16 	%rs46, [%rd32+818];
	// begin inline asm
	{  cvt.f32.f16 %f703, %rs46;}

	// end inline asm
	// begin inline asm
	fma.rn.f32 %f1834, %f722, %f703, %f1834;
	// end inline asm
	// begin inline asm
	fma.rn.f32 %f1838, %f726, %f703, %f1838;
	// end inline asm
	// begin inline asm
	fma.rn.f32 %f1842, %f730, %f703, %f1842;
	// end inline asm
	// begin inline asm
	fma.rn.f32 %f1846, %f734, %f703, %f1846;
	// end inline asm
	ld.const.u16 	%rs47, [%rd32+1218];
	// begin inline asm
	{  cvt.f32.f16 %f720, %rs47;}

	// end inline asm
	// begin inline asm
	fma.rn.f32 %f1833, %f722, %f720, %f1833;
	// end inline asm
	// begin inline asm
	fma.rn.f32 %f1837, %f726, %f720, %f1837;
	// end inline asm
	// begin inline asm
	fma.rn.f32 %f1841, %f730, %f720, %f1841;
	// end inline asm
	// begin inline asm
	fma.rn.f32 %f1845, %f734, %f720, %f1845;
	// end inline asm
	ld.shared.f32 	%f802, [%r30+4];
	ld.shared.f32 	%f798, [%r30];
	ld.shared.v2.f32 	{%f790, %f794}, [%r29];
	ld.const.u16 	%rs48, [%rd32+20];
	// begin inline asm
	{  cvt.f32.f16 %f737, %rs48;}

	// end inline asm
	// begin inline asm
	fma.rn.f32 %f1836, %f790, %f737, %f1836;
	// end inline asm
	// begin inline asm
	fma.rn.f32 %f1840, %f794, %f737, %f1840;
	// end inline asm
	// begin inline asm
	fma.rn.f32 %f1844, %f798, %f737, %f1844;
	// end inline asm
	// begin inline asm
	fma.rn.f32 %f1848, %f802, %f737, %f1848;
	// end inline asm
	ld.const.u16 	%rs49, [%rd32+420];
	// begin inline asm
	{  cvt.f32.f16 %f754, %rs49;}

	// end inline asm
	// begin inline asm
	fma.rn.f32 %f1835, %f790, %f754, %f1835;
	// end inline asm
	// begin inline asm
	fma.rn.f32 %f1839, %f794, %f754, %f1839;
	// end inline asm
	// begin inline asm
	fma.rn.f32 %f1843, %f798, %f754, %f1843;
	// end inline asm
	// begin inline asm
	fma.rn.f32 %f1847, %f802, %f754, %f1847;
	// end inline asm
	ld.const.u16 	%rs50, [%rd32+820];
	// begin inline asm
	{  cvt.f32.f16 %f771, %rs50;}

	// end inline asm
	// begin inline asm
	fma.rn.f32 %f1834, %f790, %f771, %f1834;
	// end inline asm
	// begin inline asm
	fma.rn.f32 %f1838, %f794, %f771, %f1838;
	// end inline asm
	// begin inline asm
	fma.rn.f32 %f1842, %f798, %f771, %f1842;
	// end inline asm
	// begin inline asm
	fma.rn.f32 %f1846, %f802, %f771, %f1846;
	// end inline asm
	ld.const.u16 	%rs51, [%rd32+1220];
	// begin inline asm
	{  cvt.f32.f16 %f788, %rs51;}

	// end inline asm
	// begin inline asm
	fma.rn.f32 %f1833, %f790, %f788, %f1833;
	// end inline asm
	// begin inline asm
	fma.rn.f32 %f1837, %f794, %f788, %f1837;
	// end inline asm
	// begin inline asm
	fma.rn.f32 %f1841, %f798, %f788, %f1841;
	// end inline asm
	// begin inline asm
	fma.rn.f32 %f1845, %f802, %f788, %f1845;
	// end inline asm
	ld.shared.f32 	%f870, [%r30+8];
	ld.shared.f32 	%f866, [%r30+4];
	ld.shared.f32 	%f862, [%r29+8];
	ld.shared.f32 	%f858, [%r29+4];
	ld.const.u16 	%rs52, [%rd32+22];
	// begin inline asm
	{  cvt.f32.f16 %f805, %rs52;}

	// end inline asm
	// begin inline asm
	fma.rn.f32 %f1836, %f858, %f805, %f1836;
	// end inline asm
	// begin inline asm
	fma.rn.f32 %f1840, %f862, %f805, %f1840;
	// end inline asm
	// begin inline asm
	fma.rn.f32 %f1844, %f866, %f805, %f1844;
	// end inline asm
	// begin inline asm
	fma.rn.f32 %f1848, %f870, %f805, %f1848;
	// end inline asm
	ld.const.u16 	%rs53, [%rd32+422];
	// begin inline asm
	{  cvt.f32.f16 %f822, %rs53;}

	// end inline asm
	// begin inline asm
	fma.rn.f32 %f1835, %f858, %f822, %f1835;
	// end inline asm
	// begin inline asm
	fma.rn.f32 %f1839, %f862, %f822, %f1839;
	// end inline asm
	// begin inline asm
	fma.rn.f32 %f1843, %f866, %f822, %f1843;
	// end inline asm
	// begin inline asm
	fma.rn.f32 %f1847, %f870, %f822, %f1847;
	// end inline asm
	ld.const.u16 	%rs54, [%rd32+822];
	// begin inline asm
	{  cvt.f32.f16 %f839, %rs54;}

	// end inline asm
	// begin inline asm
	fma.rn.f32 %f1834, %f858, %f839, %f1834;
	// end inline asm
	// begin inline asm
	fma.rn.f32 %f1838, %f862, %f839, %f1838;
	// end inline asm
	// begin inline asm
	fma.rn.f32 %f1842, %f866, %f839, %f1842;
	// end inline asm
	// begin inline asm
	fma.rn.f32 %f1846, %f870, %f839, %f1846;
	// end inline asm
	ld.const.u16 	%rs55, [%rd32+1222];
	// begin inline asm
	{  cvt.f32.f16 %f856, %rs55;}

	// end inline asm
	// begin inline asm
	fma.rn.f32 %f1833, %f858, %f856, %f1833;
	// end inline asm
	// begin inline asm
	fma.rn.f32 %f1837, %f862, %f856, %f1837;
	// end inline asm
	// begin inline asm
	fma.rn.f32 %f1841, %f866, %f856, %f1841;
	// end inline asm
	// begin inline asm
	fma.rn.f32 %f1845, %f870, %f856, %f1845;
	// end inline asm
	ld.shared.f32 	%f938, [%r30+12];
	ld.shared.f32 	%f934, [%r30+8];
	ld.shared.v2.f32 	{%f926, %f930}, [%r29+8];
	ld.const.u16 	%rs56, [%rd32+24];
	// begin inline asm
	{  cvt.f32.f16 %f873, %rs56;}

	// end inline asm
	// begin inline asm
	fma.rn.f32 %f1836, %f926, %f873, %f1836;
	// end inline asm
	// begin inline asm
	fma.rn.f32 %f1840, %f930, %f873, %f1840;
	// end inline asm
	// begin inline asm
	fma.rn.f32 %f1844, %f934, %f873, %f1844;
	// end inline asm
	// begin inline asm
	fma.rn.f32 %f1848, %f938, %f873, %f1848;
	// end inline asm
	ld.const.u16 	%rs57, [%rd32+424];
	// begin inline asm
	{  cvt.f32.f16 %f890, %rs57;}

	// end inline asm
	// begin inline asm
	fma.rn.f32 %f1835, %f926, %f890, %f1835;
	// end inline asm
	// begin inline asm
	fma.rn.f32 %f1839, %f930, %f890, %f1839;
	// end inline asm
	// begin inline asm
	fma.rn.f32 %f1843, %f934, %f890, %f1843;
	// end inline asm
	// begin inline asm
	fma.rn.f32 %f1847, %f938, %f890, %f1847;
	// end inline asm
	ld.const.u16 	%rs58, [%rd32+824];
	// begin inline asm
	{  cvt.f32.f16 %f907, %rs58;}

	// end inline asm
	// begin inline asm
	fma.rn.f32 %f1834, %f926, %f907, %f1834;
	// end inline asm
	// begin inline asm
	fma.rn.f32 %f1838, %f930, %f907, %f1838;
	// end inline asm
	// begin inline asm
	fma.rn.f32 %f1842, %f934, %f907, %f1842;
	// end inline asm
	// begin inline asm
	fma.rn.f32 %f1846, %f938, %f907, %f1846;
	// end inline asm
	ld.const.u16 	%rs59, [%rd32+1224];
	// begin inline asm
	{  cvt.f32.f16 %f924, %rs59;}

	// end inline asm
	// begin inline asm
	fma.rn.f32 %f1833, %f926, %f924, %f1833;
	// end inline asm
	// begin inline asm
	fma.rn.f32 %f1837, %f930, %f924, %f1837;
	// end inline asm
	// begin inline asm
	fma.rn.f32 %f1841, %f934, %f924, %f1841;
	// end inline asm
	// begin inline asm
	fma.rn.f32 %f1845, %f938, %f924, %f1845;
	// end inline asm
	ld.shared.f32 	%f1006, [%r30+16];
	ld.shared.f32 	%f1002, [%r30+12];
	ld.shared.f32 	%f998, [%r29+16];
	ld.shared.f32 	%f994, [%r29+12];
	ld.const.u16 	%rs60, [%rd32+26];
	// begin inline asm
	{  cvt.f32.f16 %f941, %rs60;}

	// end inline asm
	// begin inline asm
	fma.rn.f32 %f1836, %f994, %f941, %f1836;
	// end inline asm
	// begin inline asm
	fma.rn.f32 %f1840, %f998, %f941, %f1840;
	// end inline asm
	// begin inline asm
	fma.rn.f32 %f1844, %f1002, %f941, %f1844;
	// end inline asm
	// begin inline asm
	fma.rn.f32 %f1848, %f1006, %f941, %f1848;
	// end inline asm
	ld.const.u16 	%rs61, [%rd32+426];
	// begin inline asm
	{  cvt.f32.f16 %f958, %rs61;}

	// end inline asm
	// begin inline asm
	fma.rn.f32 %f1835, %f994, %f958, %f1835;
	// end inline asm
	// begin inline asm
	fma.rn.f32 %f1839, %f998, %f958, %f1839;
	// end inline asm
	// begin inline asm
	fma.rn.f32 %f1843, %f1002, %f958, %f1843;
	// end inline asm
	// begin inline asm
	fma.rn.f32 %f1847, %f1006, %f958, %f1847;
	// end inline asm
	ld.const.u16 	%rs62, [%rd32+826];
	// begin inline asm
	{  cvt.f32.f16 %f975, %rs62;}

	// end inline asm
	// begin inline asm
	fma.rn.f32 %f1834, %f994, %f975, %f1834;
	// end inline asm
	// begin inline asm
	fma.rn.f32 %f1838, %f998, %f975, %f1838;
	// end inline asm
	// begin inline asm
	fma.rn.f32 %f1842, %f1002, %f975, %f1842;
	// end inline asm
	// begin inline asm
	fma.rn.f32 %f1846, %f1006, %f975, %f1846;
	// end inline asm
	ld.const.u16 	%rs63, [%rd32+1226];
	// begin inline asm
	{  cvt.f32.f16 %f992, %rs63;}

	// end inline asm
	// begin inline asm
	fma.rn.f32 %f1833, %f994, %f992, %f1833;
	// end inline asm
	// begin inline asm
	fma.rn.f32 %f1837, %f998, %f992, %f1837;
	// end inline asm
	// begin inline asm
	fma.rn.f32 %f1841, %f1002, %f992, %f1841;
	// end inline asm
	// begin inline asm
	fma.rn.f32 %f1845, %f1006, %f992, %f1845;
	// end inline asm
	ld.shared.f32 	%f1074, [%r30+20];
	ld.shared.f32 	%f1070, [%r30+16];
	ld.shared.v2.f32 	{%f1062, %f1066}, [%r29+16];
	ld.const.u16 	%rs64, [%rd32+28];
	// begin inline asm
	{  cvt.f32.f16 %f1009, %rs64;}

	// end inline asm
	// begin inline asm
	fma.rn.f32 %f1836, %f1062, %f1009, %f1836;
	// end inline asm
	// begin inline asm
	fma.rn.f32 %f1840, %f1066, %f1009, %f1840;
	// end inline asm
	// begin inline asm
	fma.rn.f32 %f1844, %f1070, %f1009, %f1844;
	// end inline asm
	// begin inline asm
	fma.rn.f32 %f1848, %f1074, %f1009, %f1848;
	// end inline asm
	ld.const.u16 	%rs65, [%rd32+428];
	// begin inline asm
	{  cvt.f32.f16 %f1026, %rs65;}

	// end inline asm
	// begin inline asm
	fma.rn.f32 %f1835, %f1062, %f1026, %f1835;
	// end inline asm
	// begin inline asm
	fma.rn.f32 %f1839, %f1066, %f1026, %f1839;
	// end inline asm
	// begin inline asm
	fma.rn.f32 %f1843, %f1070, %f1026, %f1843;
	// end inline asm
	// begin inline asm
	fma.rn.f32 %f1847, %f1074, %f1026, %f1847;
	// end inline asm
	ld.const.u16 	%rs66, [%rd32+828];
	// begin inline asm
	{  cvt.f32.f16 %f1043, %rs66;}

	// end inline asm
	// begin inline asm
	fma.rn.f32 %f1834, %f1062, %f1043, %f1834;
	// end inline asm
	// begin inline asm
	fma.rn.f32 %f1838, %f1066, %f1043, %f1838;
	// end inline asm
	// begin inline asm
	fma.rn.f32 %f1842, %f1070, %f1043, %f1842;
	// end inline asm
	// begin inline asm
	fma.rn.f32 %f1846, %f1074, %f1043, %f1846;
	// end inline asm
	ld.const.u16 	%rs67, [%rd32+1228];
	// begin inline asm
	{  cvt.f32.f16 %f1060, %rs67;}

	// end inline asm
	// begin inline asm
	fma.rn.f32 %f1833, %f1062, %f1060, %f1833;
	// end inline asm
	// begin inline asm
	fma.rn.f32 %f1837, %f1066, %f1060, %f1837;
	// end inline asm
	// begin inline asm
	fma.rn.f32 %f1841, %f1070, %f1060, %f1841;
	// end inline asm
	// begin inline asm
	fma.rn.f32 %f1845, %f1074, %f1060, %f1845;
	// end inline asm
	ld.shared.v2.f32 	{%f1138, %f1142}, [%r31];
	ld.shared.f32 	%f1134, [%r30+4];
	ld.shared.f32 	%f1130, [%r30];
	ld.const.u16 	%rs68, [%rd32+30];
	// begin inline asm
	{  cvt.f32.f16 %f1077, %rs68;}

	// end inline asm
	// begin inline asm
	fma.rn.f32 %f1836, %f1130, %f1077, %f1836;
	// end inline asm
	// begin inline asm
	fma.rn.f32 %f1840, %f1134, %f1077, %f1840;
	// end inline asm
	// begin inline asm
	fma.rn.f32 %f1844, %f1138, %f1077, %f1844;
	// end inline asm
	// begin inline asm
	fma.rn.f32 %f1848, %f1142, %f1077, %f1848;
	// end inline asm
	ld.const.u16 	%rs69, [%rd32+430];
	// begin inline asm
	{  cvt.f32.f16 %f1094, %rs69;}

	// end inline asm
	// begin inline asm
	fma.rn.f32 %f1835, %f1130, %f1094, %f1835;
	// end inline asm
	// begin inline asm
	fma.rn.f32 %f1839, %f1134, %f1094, %f1839;
	// end inline asm
	// begin inline asm
	fma.rn.f32 %f1843, %f1138, %f1094, %f1843;
	// end inline asm
	// begin inline asm
	fma.rn.f32 %f1847, %f1142, %f1094, %f1847;
	// end inline asm
	ld.const.u16 	%rs70, [%rd32+830];
	// begin inline asm
	{  cvt.f32.f16 %f1111, %rs70;}

	// end inline asm
	// begin inline asm
	fma.rn.f32 %f1834, %f1130, %f1111, %f1834;
	// end inline asm
	// begin inline asm
	fma.rn.f32 %f1838, %f1134, %f1111, %f1838;
	// end inline asm
	// begin inline asm
	fma.rn.f32 %f1842, %f1138, %f1111, %f1842;
	// end inline asm
	// begin inline asm
	fma.rn.f32 %f1846, %f1142, %f1111, %f1846;
	// end inline asm
	ld.const.u16 	%rs71, [%rd32+1230];
	// begin inline asm
	{  cvt.f32.f16 %f1128, %rs71;}

	// end inline asm
	// begin inline asm
	fma.rn.f32 %f1833, %f1130, %f1128, %f1833;
	// end inline asm
	// begin inline asm
	fma.rn.f32 %f1837, %f1134, %f1128, %f1837;
	// end inline asm
	// begin inline asm
	fma.rn.f32 %f1841, %f1138, %f1128, %f1841;
	// end inline asm
	// begin inline asm
	fma.rn.f32 %f1845, %f1142, %f1128, %f1845;
	// end inline asm
	ld.shared.f32 	%f1210, [%r31+8];
	ld.shared.f32 	%f1206, [%r31+4];
	ld.shared.f32 	%f1202, [%r30+8];
	ld.shared.f32 	%f1198, [%r30+4];
	ld.const.u16 	%rs72, [%rd32+32];
	// begin inline asm
	{  cvt.f32.f16 %f1145, %rs72;}

	// end inline asm
	// begin inline asm
	fma.rn.f32 %f1836, %f1198, %f1145, %f1836;
	// end inline asm
	// begin inline asm
	fma.rn.f32 %f1840, %f1202, %f1145, %f1840;
	// end inline asm
	// begin inline asm
	fma.rn.f32 %f1844, %f1206, %f1145, %f1844;
	// end inline asm
	// begin inline asm
	fma.rn.f32 %f1848, %f1210, %f1145, %f1848;
	// end inline asm
	ld.const.u16 	%rs73, [%rd32+432];
	// begin inline asm
	{  cvt.f32.f16 %f1162, %rs73;}

	// end inline asm
	// begin inline asm
	fma.rn.f32 %f1835, %f1198, %f1162, %f1835;
	// end inline asm
	// begin inline asm
	fma.rn.f32 %f1839, %f1202, %f1162, %f1839;
	// end inline asm
	// begin inline asm
	fma.rn.f32 %f1843, %f1206, %f1162, %f1843;
	// end inline asm
	// begin inline asm
	fma.rn.f32 %f1847, %f1210, %f1162, %f1847;
	// end inline asm
	ld.const.u16 	%rs74, [%rd32+832];
	// begin inline asm
	{  cvt.f32.f16 %f1179, %rs74;}

	// end inline asm
	// begin inline asm
	fma.rn.f32 %f1834, %f1198, %f1179, %f1834;
	// end inline asm
	// begin inline asm
	fma.rn.f32 %f1838, %f1202, %f1179, %f1838;
	// end inline asm
	// begin inline asm
	fma.rn.f32 %f1842, %f1206, %f1179, %f1842;
	// end inline asm
	// begin inline asm
	fma.rn.f32 %f1846, %f1210, %f1179, %f1846;
	// end inline asm
	ld.const.u16 	%rs75, [%rd32+1232];
	// begin inline asm
	{  cvt.f32.f16 %f1196, %rs75;}

	// end inline asm
	// begin inline asm
	fma.rn.f32 %f1833, %f1198, %f1196, %f1833;
	// end inline asm
	// begin inline asm
	fma.rn.f32 %f1837, %f1202, %f1196, %f1837;
	// end inline asm
	// begin inline asm
	fma.rn.f32 %f1841, %f1206, %f1196, %f1841;
	// end inline asm
	// begin inline asm
	fma.rn.f32 %f1845, %f1210, %f1196, %f1845;
	// end inline asm
	ld.shared.v2.f32 	{%f1274, %f1278}, [%r31+8];
	ld.shared.f32 	%f1270, [%r30+12];
	ld.shared.f32 	%f1266, [%r30+8];
	ld.const.u16 	%rs76, [%rd32+34];
	// begin inline asm
	{  cvt.f32.f16 %f1213, %rs76;}

	// end inline asm
	// begin inline asm
	fma.rn.f32 %f1836, %f1266, %f1213, %f1836;
	// end inline asm
	// begin inline asm
	fma.rn.f32 %f1840, %f1270, %f1213, %f1840;
	// end inline asm
	// begin inline asm
	fma.rn.f32 %f1844, %f1274, %f1213, %f1844;
	// end inline asm
	// begin inline asm
	fma.rn.f32 %f1848, %f1278, %f1213, %f1848;
	// end inline asm
	ld.const.u16 	%rs77, [%rd32+434];
	// begin inline asm
	{  cvt.f32.f16 %f1230, %rs77;}

	// end inline asm
	// begin inline asm
	fma.rn.f32 %f1835, %f1266, %f1230, %f1835;
	// end inline asm
	// begin inline asm
	fma.rn.f32 %f1839, %f1270, %f1230, %f1839;
	// end inline asm
	// begin inline asm
	fma.rn.f32 %f1843, %f1274, %f1230, %f1843;
	// end inline asm
	// begin inline asm
	fma.rn.f32 %f1847, %f1278, %f1230, %f1847;
	// end inline asm
	ld.const.u16 	%rs78, [%rd32+834];
	// begin inline asm
	{  cvt.f32.f16 %f1247, %rs78;}

	// end inline asm
	// begin inline asm
	fma.rn.f32 %f1834, %f1266, %f1247, %f1834;
	// end inline asm
	// begin inline asm
	fma.rn.f32 %f1838, %f1270, %f1247, %f1838;
	// end inline asm
	// begin inline asm
	fma.rn.f32 %f1842, %f1274, %f1247, %f1842;
	// end inline asm
	// begin inline asm
	fma.rn.f32 %f1846, %f1278, %f1247, %f1846;
	// end inline asm
	ld.const.u16 	%rs79, [%rd32+1234];
	// begin inline asm
	{  cvt.f32.f16 %f1264, %rs79;}

	// end inline asm
	// begin inline asm
	fma.rn.f32 %f1833, %f1266, %f1264, %f1833;
	// end inline asm
	// begin inline asm
	fma.rn.f32 %f1837, %f1270, %f1264, %f1837;
	// end inline asm
	// begin inline asm
	fma.rn.f32 %f1841, %f1274, %f1264, %f1841;
	// end inline asm
	// begin inline asm
	fma.rn.f32 %f1845, %f1278, %f1264, %f1845;
	// end inline asm
	ld.shared.f32 	%f1346, [%r31+16];
	ld.shared.f32 	%f1342, [%r31+12];
	ld.shared.f32 	%f1338, [%r30+16];
	ld.shared.f32 	%f1334, [%r30+12];
	ld.const.u16 	%rs80, [%rd32+36];
	// begin inline asm
	{  cvt.f32.f16 %f1281, %rs80;}

	// end inline asm
	// begin inline asm
	fma.rn.f32 %f1836, %f1334, %f1281, %f1836;
	// end inline asm
	// begin inline asm
	fma.rn.f32 %f1840, %f1338, %f1281, %f1840;
	// end inline asm
	// begin inline asm
	fma.rn.f32 %f1844, %f1342, %f1281, %f1844;
	// end inline asm
	// begin inline asm
	fma.rn.f32 %f1848, %f1346, %f1281, %f1848;
	// end inline asm
	ld.const.u16 	%rs81, [%rd32+436];
	// begin inline asm
	{  cvt.f32.f16 %f1298, %rs81;}

	// end inline asm
	// begin inline asm
	fma.rn.f32 %f1835, %f1334, %f1298, %f1835;
	// end inline asm
	// begin inline asm
	fma.rn.f32 %f1839, %f1338, %f1298, %f1839;
	// end inline asm
	// begin inline asm
	fma.rn.f32 %f1843, %f1342, %f1298, %f1843;
	// end inline asm
	// begin inline asm
	fma.rn.f32 %f1847, %f1346, %f1298, %f1847;
	// end inline asm
	ld.const.u16 	%rs82, [%rd32+836];
	// begin inline asm
	{  cvt.f32.f16 %f1315, %rs82;}

	// end inline asm
	// begin inline asm
	fma.rn.f32 %f1834, %f1334, %f1315, %f1834;
	// end inline asm
	// begin inline asm
	fma.rn.f32 %f1838, %f1338, %f1315, %f1838;
	// end inline asm
	// begin inline asm
	fma.rn.f32 %f1842, %f1342, %f1315, %f1842;
	// end inline asm
	// begin inline asm
	fma.rn.f32 %f1846, %f1346, %f1315, %f1846;
	// end inline asm
	ld.const.u16 	%rs83, [%rd32+1236];
	// begin inline asm
	{  cvt.f32.f16 %f1332, %rs83;}

	// end inline asm
	// begin inline asm
	fma.rn.f32 %f1833, %f1334, %f1332, %f1833;
	// end inline asm
	// begin inline asm
	fma.rn.f32 %f1837, %f1338, %f1332, %f1837;
	// end inline asm
	// begin inline asm
	fma.rn.f32 %f1841, %f1342, %f1332, %f1841;
	// end inline asm
	// begin inline asm
	fma.rn.f32 %f1845, %f1346, %f1332, %f1845;
	// end inline asm
	ld.shared.v2.f32 	{%f1410, %f1414}, [%r31+16];
	ld.shared.f32 	%f1406, [%r30+20];
	ld.shared.f32 	%f1402, [%r30+16];
	ld.const.u16 	%rs84, [%rd32+38];
	// begin inline asm
	{  cvt.f32.f16 %f1349, %rs84;}

	// end inline asm
	// begin inline asm
	fma.rn.f32 %f1836, %f1402, %f1349, %f1836;
	// end inline asm
	// begin inline asm
	fma.rn.f32 %f1840, %f1406, %f1349, %f1840;
	// end inline asm
	// begin inline asm
	fma.rn.f32 %f1844, %f1410, %f1349, %f1844;
	// end inline asm
	// begin inline asm
	fma.rn.f32 %f1848, %f1414, %f1349, %f1848;
	// end inline asm
	ld.const.u16 	%rs85, [%rd32+438];
	// begin inline asm
	{  cvt.f32.f16 %f1366, %rs85;}

	// end inline asm
	// begin inline asm
	fma.rn.f32 %f1835, %f1402, %f1366, %f1835;
	// end inline asm
	// begin inline asm
	fma.rn.f32 %f1839, %f1406, %f1366, %f1839;
	// end inline asm
	// begin inline asm
	fma.rn.f32 %f1843, %f1410, %f1366, %f1843;
	// end inline asm
	// begin inline asm
	fma.rn.f32 %f1847, %f1414, %f1366, %f1847;
	// end inline asm
	ld.const.u16 	%rs86, [%rd32+838];
	// begin inline asm
	{  cvt.f32.f16 %f1383, %rs86;}

	// end inline asm
	// begin inline asm
	fma.rn.f32 %f1834, %f1402, %f1383, %f1834;
	// end inline asm
	// begin inline asm
	fma.rn.f32 %f1838, %f1406, %f1383, %f1838;
	// end inline asm
	// begin inline asm
	fma.rn.f32 %f1842, %f1410, %f1383, %f1842;
	// end inline asm
	// begin inline asm
	fma.rn.f32 %f1846, %f1414, %f1383, %f1846;
	// end inline asm
	ld.const.u16 	%rs87, [%rd32+1238];
	// begin inline asm
	{  cvt.f32.f16 %f1400, %rs87;}

	// end inline asm
	// begin inline asm
	fma.rn.f32 %f1833, %f1402, %f1400, %f1833;
	// end inline asm
	// begin inline asm
	fma.rn.f32 %f1837, %f1406, %f1400, %f1837;
	// end inline asm
	// begin inline asm
	fma.rn.f32 %f1841, %f1410, %f1400, %f1841;
	// end inline asm
	// begin inline asm
	fma.rn.f32 %f1845, %f1414, %f1400, %f1845;
	// end inline asm
	ld.shared.f32 	%f1482, [%r21];
	ld.shared.f32 	%f1478, [%r21+-4];
	ld.shared.v2.f32 	{%f1470, %f1474}, [%r31];
	ld.const.u16 	%rs88, [%rd32+40];
	// begin inline asm
	{  cvt.f32.f16 %f1417, %rs88;}

	// end inline asm
	// begin inline asm
	fma.rn.f32 %f1836, %f1470, %f1417, %f1836;
	// end inline asm
	// begin inline asm
	fma.rn.f32 %f1840, %f1474, %f1417, %f1840;
	// end inline asm
	// begin inline asm
	fma.rn.f32 %f1844, %f1478, %f1417, %f1844;
	// end inline asm
	// begin inline asm
	fma.rn.f32 %f1848, %f1482, %f1417, %f1848;
	// end inline asm
	ld.const.u16 	%rs89, [%rd32+440];
	// begin inline asm
	{  cvt.f32.f16 %f1434, %rs89;}

	// end inline asm
	// begin inline asm
	fma.rn.f32 %f1835, %f1470, %f1434, %f1835;
	// end inline asm
	// begin inline asm
	fma.rn.f32 %f1839, %f1474, %f1434, %f1839;
	// end inline asm
	// begin inline asm
	fma.rn.f32 %f1843, %f1478, %f1434, %f1843;
	// end inline asm
	// begin inline asm
	fma.rn.f32 %f1847, %f1482, %f1434, %f1847;
	// end inline asm
	ld.const.u16 	%rs90, [%rd32+840];
	// begin inline asm
	{  cvt.f32.f16 %f1451, %rs90;}

	// end inline asm
	// begin inline asm
	fma.rn.f32 %f1834, %f1470, %f1451, %f1834;
	// end inline asm
	// begin inline asm
	fma.rn.f32 %f1838, %f1474, %f1451, %f1838;
	// end inline asm
	// begin inline asm
	fma.rn.f32 %f1842, %f1478, %f1451, %f1842;
	// end inline asm
	// begin inline asm
	fma.rn.f32 %f1846, %f1482, %f1451, %f1846;
	// end inline asm
	ld.const.u16 	%rs91, [%rd32+1240];
	// begin inline asm
	{  cvt.f32.f16 %f1468, %rs91;}

	// end inline asm
	// begin inline asm
	fma.rn.f32 %f1833, %f1470, %f1468, %f1833;
	// end inline asm
	// begin inline asm
	fma.rn.f32 %f1837, %f1474, %f1468, %f1837;
	// end inline asm
	// begin inline asm
	fma.rn.f32 %f1841, %f1478, %f1468, %f1841;
	// end inline asm
	// begin inline asm
	fma.rn.f32 %f1845, %f1482, %f1468, %f1845;
	// end inline asm
	ld.shared.f32 	%f1550, [%r21+4];
	ld.shared.f32 	%f1546, [%r21];
	ld.shared.f32 	%f1542, [%r31+8];
	ld.shared.f32 	%f1538, [%r31+4];
	ld.const.u16 	%rs92, [%rd32+42];
	// begin inline asm
	{  cvt.f32.f16 %f1485, %rs92;}

	// end inline asm
	// begin inline asm
	fma.rn.f32 %f1836, %f1538, %f1485, %f1836;
	// end inline asm
	// begin inline asm
	fma.rn.f32 %f1840, %f1542, %f1485, %f1840;
	// end inline asm
	// begin inline asm
	fma.rn.f32 %f1844, %f1546, %f1485, %f1844;
	// end inline asm
	// begin inline asm
	fma.rn.f32 %f1848, %f1550, %f1485, %f1848;
	// end inline asm
	ld.const.u16 	%rs93, [%rd32+442];
	// begin inline asm
	{  cvt.f32.f16 %f1502, %rs93;}

	// end inline asm
	// begin inline asm
	fma.rn.f32 %f1835, %f1538, %f1502, %f1835;
	// end inline asm
	// begin inline asm
	fma.rn.f32 %f1839, %f1542, %f1502, %f1839;
	// end inline asm
	// begin inline asm
	fma.rn.f32 %f1843, %f1546, %f1502, %f1843;
	// end inline asm
	// begin inline asm
	fma.rn.f32 %f1847, %f1550, %f1502, %f1847;
	// end inline asm
	ld.const.u16 	%rs94, [%rd32+842];
	// begin inline asm
	{  cvt.f32.f16 %f1519, %rs94;}

	// end inline asm
	// begin inline asm
	fma.rn.f32 %f1834, %f1538, %f1519, %f1834;
	// end inline asm
	// begin inline asm
	fma.rn.f32 %f1838, %f1542, %f1519, %f1838;
	// end inline asm
	// begin inline asm
	fma.rn.f32 %f1842, %f1546, %f1519, %f1842;
	// end inline asm
	// begin inline asm
	fma.rn.f32 %f1846, %f1550, %f1519, %f1846;
	// end inline asm
	ld.const.u16 	%rs95, [%rd32+1242];
	// begin inline asm
	{  cvt.f32.f16 %f1536, %rs95;}

	// end inline asm
	// begin inline asm
	fma.rn.f32 %f1833, %f1538, %f1536, %f1833;
	// end inline asm
	// begin inline asm
	fma.rn.f32 %f1837, %f1542, %f1536, %f1837;
	// end inline asm
	// begin inline asm
	fma.rn.f32 %f1841, %f1546, %f1536, %f1841;
	// end inline asm
	// begin inline asm
	fma.rn.f32 %f1845, %f1550, %f1536, %f1845;
	// end inline asm
	ld.shared.f32 	%f1618, [%r21+8];
	ld.shared.f32 	%f1614, [%r21+4];
	ld.shared.v2.f32 	{%f1606, %f1610}, [%r31+8];
	ld.const.u16 	%rs96, [%rd32+44];
	// begin inline asm
	{  cvt.f32.f16 %f1553, %rs96;}

	// end inline asm
	// begin inline asm
	fma.rn.f32 %f1836, %f1606, %f1553, %f1836;
	// end inline asm
	// begin inline asm
	fma.rn.f32 %f1840, %f1610, %f1553, %f1840;
	// end inline asm
	// begin inline asm
	fma.rn.f32 %f1844, %f1614, %f1553, %f1844;
	// end inline asm
	// begin inline asm
	fma.rn.f32 %f1848, %f1618, %f1553, %f1848;
	// end inline asm
	ld.const.u16 	%rs97, [%rd32+444];
	// begin inline asm
	{  cvt.f32.f16 %f1570, %rs97;}

	// end inline asm
	// begin inline asm
	fma.rn.f32 %f1835, %f1606, %f1570, %f1835;
	// end inline asm
	// begin inline asm
	fma.rn.f32 %f1839, %f1610, %f1570, %f1839;
	// end inline asm
	// begin inline asm
	fma.rn.f32 %f1843, %f1614, %f1570, %f1843;
	// end inline asm
	// begin inline asm
	fma.rn.f32 %f1847, %f1618, %f1570, %f1847;
	// end inline asm
	ld.const.u16 	%rs98, [%rd32+844];
	// begin inline asm
	{  cvt.f32.f16 %f1587, %rs98;}

	// end inline asm
	// begin inline asm
	fma.rn.f32 %f1834, %f1606, %f1587, %f1834;
	// end inline asm
	// begin inline asm
	fma.rn.f32 %f1838, %f1610, %f1587, %f1838;
	// end inline asm
	// begin inline asm
	fma.rn.f32 %f1842, %f1614, %f1587, %f1842;
	// end inline asm
	// begin inline asm
	fma.rn.f32 %f1846, %f1618, %f1587, %f1846;
	// end inline asm
	ld.const.u16 	%rs99, [%rd32+1244];
	// begin inline asm
	{  cvt.f32.f16 %f1604, %rs99;}

	// end inline asm
	// begin inline asm
	fma.rn.f32 %f1833, %f1606, %f1604, %f1833;
	// end inline asm
	// begin inline asm
	fma.rn.f32 %f1837, %f1610, %f1604, %f1837;
	// end inline asm
	// begin inline asm
	fma.rn.f32 %f1841, %f1614, %f1604, %f1841;
	// end inline asm
	// begin inline asm
	fma.rn.f32 %f1845, %f1618, %f1604, %f1845;
	// end inline asm
	ld.shared.f32 	%f1686, [%r21+12];
	ld.shared.f32 	%f1682, [%r21+8];
	ld.shared.f32 	%f1678, [%r31+16];
	ld.shared.f32 	%f1674, [%r31+12];
	ld.const.u16 	%rs100, [%rd32+46];
	// begin inline asm
	{  cvt.f32.f16 %f1621, %rs100;}

	// end inline asm
	// begin inline asm
	fma.rn.f32 %f1836, %f1674, %f1621, %f1836;
	// end inline asm
	// begin inline asm
	fma.rn.f32 %f1840, %f1678, %f1621, %f1840;
	// end inline asm
	// begin inline asm
	fma.rn.f32 %f1844, %f1682, %f1621, %f1844;
	// end inline asm
	// begin inline asm
	fma.rn.f32 %f1848, %f1686, %f1621, %f1848;
	// end inline asm
	ld.const.u16 	%rs101, [%rd32+446];
	// begin inline asm
	{  cvt.f32.f16 %f1638, %rs101;}

	// end inline asm
	// begin inline asm
	fma.rn.f32 %f1835, %f1674, %f1638, %f1835;
	// end inline asm
	// begin inline asm
	fma.rn.f32 %f1839, %f1678, %f1638, %f1839;
	// end inline asm
	// begin inline asm
	fma.rn.f32 %f1843, %f1682, %f1638, %f1843;
	// end inline asm
	// begin inline asm
	fma.rn.f32 %f1847, %f1686, %f1638, %f1847;
	// end inline asm
	ld.const.u16 	%rs102, [%rd32+846];
	// begin inline asm
	{  cvt.f32.f16 %f1655, %rs102;}

	// end inline asm
	// begin inline asm
	fma.rn.f32 %f1834, %f1674, %f1655, %f1834;
	// end inline asm
	// begin inline asm
	fma.rn.f32 %f1838, %f1678, %f1655, %f1838;
	// end inline asm
	// begin inline asm
	fma.rn.f32 %f1842, %f1682, %f1655, %f1842;
	// end inline asm
	// begin inline asm
	fma.rn.f32 %f1846, %f1686, %f1655, %f1846;
	// end inline asm
	ld.const.u16 	%rs103, [%rd32+1246];
	// begin inline asm
	{  cvt.f32.f16 %f1672, %rs103;}

	// end inline asm
	// begin inline asm
	fma.rn.f32 %f1833, %f1674, %f1672, %f1833;
	// end inline asm
	// begin inline asm
	fma.rn.f32 %f1837, %f1678, %f1672, %f1837;
	// end inline asm
	// begin inline asm
	fma.rn.f32 %f1841, %f1682, %f1672, %f1841;
	// end inline asm
	// begin inline asm
	fma.rn.f32 %f1845, %f1686, %f1672, %f1845;
	// end inline asm
	ld.shared.f32 	%f1754, [%r21+16];
	ld.shared.f32 	%f1750, [%r21+12];
	ld.shared.v2.f32 	{%f1742, %f1746}, [%r31+16];
	ld.const.u16 	%rs104, [%rd32+48];
	// begin inline asm
	{  cvt.f32.f16 %f1689, %rs104;}

	// end inline asm
	// begin inline asm
	fma.rn.f32 %f1836, %f1742, %f1689, %f1836;
	// end inline asm
	// begin inline asm
	fma.rn.f32 %f1840, %f1746, %f1689, %f1840;
	// end inline asm
	// begin inline asm
	fma.rn.f32 %f1844, %f1750, %f1689, %f1844;
	// end inline asm
	// begin inline asm
	fma.rn.f32 %f1848, %f1754, %f1689, %f1848;
	// end inline asm
	ld.const.u16 	%rs105, [%rd32+448];
	// begin inline asm
	{  cvt.f32.f16 %f1706, %rs105;}

	// end inline asm
	// begin inline asm
	fma.rn.f32 %f1835, %f1742, %f1706, %f1835;
	// end inline asm
	// begin inline asm
	fma.rn.f32 %f1839, %f1746, %f1706, %f1839;
	// end inline asm
	// begin inline asm
	fma.rn.f32 %f1843, %f1750, %f1706, %f1843;
	// end inline asm
	// begin inline asm
	fma.rn.f32 %f1847, %f1754, %f1706, %f1847;
	// end inline asm
	ld.const.u16 	%rs106, [%rd32+848];
	// begin inline asm
	{  cvt.f32.f16 %f1723, %rs106;}

	// end inline asm
	// begin inline asm
	fma.rn.f32 %f1834, %f1742, %f1723, %f1834;
	// end inline asm
	// begin inline asm
	fma.rn.f32 %f1838, %f1746, %f1723, %f1838;
	// end inline asm
	// begin inline asm
	fma.rn.f32 %f1842, %f1750, %f1723, %f1842;
	// end inline asm
	// begin inline asm
	fma.rn.f32 %f1846, %f1754, %f1723, %f1846;
	// end inline asm
	ld.const.u16 	%rs107, [%rd32+1248];
	// begin inline asm
	{  cvt.f32.f16 %f1740, %rs107;}

	// end inline asm
	// begin inline asm
	fma.rn.f32 %f1833, %f1742, %f1740, %f1833;
	// end inline asm
	// begin inline asm
	fma.rn.f32 %f1837, %f1746, %f1740, %f1837;
	// end inline asm
	// begin inline asm
	fma.rn.f32 %f1841, %f1750, %f1740, %f1841;
	// end inline asm
	// begin inline asm
	fma.rn.f32 %f1845, %f1754, %f1740, %f1845;
	// end inline asm
	bar.sync 	0;
	add.s32 	%r137, %r137, 1;
	setp.ne.s32 	%p17, %r137, 8;
	@%p17 bra 	$L__BB2_2;
	ld.param.u64 	%rd56, [_Z40conv2_if_pool2_fused_const_smem_flat_oc2PK6__halfPS_S2_iiif_param_1];
	cvta.to.global.u64 	%rd33, %rd7;
	cvta.to.global.u64 	%rd34, %rd56;
	mul.wide.u16 	%r119, %rs1, 24;
	add.s32 	%r120, %r119, %r12;
	mad.lo.s32 	%r121, %r120, %r1, %r13;
	mad.lo.s32 	%r122, %r121, %r2, %r14;
	mul.wide.s32 	%rd35, %r122, 2;
	add.s64 	%rd36, %rd34, %rd35;
	ld.global.u16 	%rs108, [%rd36];
	// begin inline asm
	{  cvt.f32.f16 %f1757, %rs108;}

	// end inline asm
	add.f32 	%f1793, %f1757, %f1836;
	setp.ge.f32 	%p18, %f1793, %f37;
	selp.f32 	%f1758, 0f00000000, %f1793, %p18;
	// begin inline asm
	{  cvt.rn.f16.f32 %rs109, %f1758;}

	// end inline asm
	st.global.u16 	[%rd36], %rs109;
	selp.f32 	%f1794, 0f3F800000, 0f00000000, %p18;
	ld.global.u16 	%rs110, [%rd36+2];
	// begin inline asm
	{  cvt.f32.f16 %f1759, %rs110;}

	// end inline asm
	add.f32 	%f1795, %f1759, %f1840;
	setp.ge.f32 	%p19, %f1795, %f37;
	selp.f32 	%f1796, 0f3F800000, 0f00000000, %p19;
	selp.f32 	%f1760, 0f00000000, %f1795, %p19;
	// begin inline asm
	{  cvt.rn.f16.f32 %rs111, %f1760;}

	// end inline asm
	st.global.u16 	[%rd36+2], %rs111;
	max.f32 	%f1797, %f1794, %f1796;
	mul.wide.s32 	%rd37, %r2, 2;
	add.s64 	%rd38, %rd36, %rd37;
	ld.global.u16 	%rs112, [%rd38];
	// begin inline asm
	{  cvt.f32.f16 %f1761, %rs112;}

	// end inline asm
	add.f32 	%f1798, %f1761, %f1844;
	setp.ge.f32 	%p20, %f1798, %f37;
	selp.f32 	%f1799, 0f3F800000, 0f00000000, %p20;
	selp.f32 	%f1762, 0f00000000, %f1798, %p20;
	// begin inline asm
	{  cvt.rn.f16.f32 %rs113, %f1762;}

	// end inline asm
	st.global.u16 	[%rd38], %rs113;
	max.f32 	%f1800, %f1797, %f1799;
	ld.global.u16 	%rs114, [%rd38+2];
	// begin inline asm
	{  cvt.f32.f16 %f1763, %rs114;}

	// end inline asm
	add.f32 	%f1801, %f1763, %f1848;
	setp.ge.f32 	%p21, %f1801, %f37;
	selp.f32 	%f1802, 0f3F800000, 0f00000000, %p21;
	selp.f32 	%f1764, 0f00000000, %f1801, %p21;
	// begin inline asm
	{  cvt.rn.f16.f32 %rs115, %f1764;}

	// end inline asm
	st.global.u16 	[%rd38+2], %rs115;
	max.f32 	%f1765, %f1800, %f1802;
	mad.lo.s32 	%r123, %r120, %r56, %r61;
	mad.lo.s32 	%r124, %r123, %r4, %r7;
	// begin inline asm
	{  cvt.rn.f16.f32 %rs116, %f1765;}

	// end inline asm
	mul.wide.s32 	%rd39, %r124, 2;
	add.s64 	%rd40, %rd33, %rd39;
	st.global.u16 	[%rd40], %rs116;
	add.s32 	%r125, %r121, %r1;
	mad.lo.s32 	%r126, %r125, %r2, %r14;
	mul.wide.s32 	%rd41, %r126, 2;
	add.s64 	%rd42, %rd34, %rd41;
	ld.global.u16 	%rs117, [%rd42];
	// begin inline asm
	{  cvt.f32.f16 %f1766, %rs117;}

	// end inline asm
	add.f32 	%f1803, %f1766, %f1835;
	setp.ge.f32 	%p22, %f1803, %f37;
	selp.f32 	%f1767, 0f00000000, %f1803, %p22;
	// begin inline asm
	{  cvt.rn.f16.f32 %rs118, %f1767;}

	// end inline asm
	st.global.u16 	[%rd42], %rs118;
	selp.f32 	%f1804, 0f3F800000, 0f00000000, %p22;
	ld.global.u16 	%rs119, [%rd42+2];
	// begin inline asm
	{  cvt.f32.f16 %f1768, %rs119;}

	// end inline asm
	add.f32 	%f1805, %f1768, %f1839;
	setp.ge.f32 	%p23, %f1805, %f37;
	selp.f32 	%f1806, 0f3F800000, 0f00000000, %p23;
	selp.f32 	%f1769, 0f00000000, %f1805, %p23;
	// begin inline asm
	{  cvt.rn.f16.f32 %rs120, %f1769;}

	// end inline asm
	st.global.u16 	[%rd42+2], %rs120;
	max.f32 	%f1807, %f1804, %f1806;
	add.s64 	%rd43, %rd42, %rd37;
	ld.global.u16 	%rs121, [%rd43];
	// begin inline asm
	{  cvt.f32.f16 %f1770, %rs121;}

	// end inline asm
	add.f32 	%f1808, %f1770, %f1843;
	setp.ge.f32 	%p24, %f1808, %f37;
	selp.f32 	%f1809, 0f3F800000, 0f00000000, %p24;
	selp.f32 	%f1771, 0f00000000, %f1808, %p24;
	// begin inline asm
	{  cvt.rn.f16.f32 %rs122, %f1771;}

	// end inline asm
	st.global.u16 	[%rd43], %rs122;
	max.f32 	%f1810, %f1807, %f1809;
	ld.global.u16 	%rs123, [%rd43+2];
	// begin inline asm
	{  cvt.f32.f16 %f1772, %rs123;}

	// end inline asm
	add.f32 	%f1811, %f1772, %f1847;
	setp.ge.f32 	%p25, %f1811, %f37;
	selp.f32 	%f1812, 0f3F800000, 0f00000000, %p25;
	selp.f32 	%f1773, 0f00000000, %f1811, %p25;
	// begin inline asm
	{  cvt.rn.f16.f32 %rs124, %f1773;}

	// end inline asm
	st.global.u16 	[%rd43+2], %rs124;
	max.f32 	%f1774, %f1810, %f1812;
	add.s32 	%r127, %r123, %r56;
	mad.lo.s32 	%r128, %r127, %r4, %r7;
	// begin inline asm
	{  cvt.rn.f16.f32 %rs125, %f1774;}

	// end inline asm
	mul.wide.s32 	%rd44, %r128, 2;
	add.s64 	%rd45, %rd33, %rd44;
	st.global.u16 	[%rd45], %rs125;
	add.s32 	%r129, %r125, %r1;
	mad.lo.s32 	%r130, %r129, %r2, %r14;
	mul.wide.s32 	%rd46, %r130, 2;
	add.s64 	%rd47, %rd34, %rd46;
	ld.global.u16 	%rs126, [%rd47];
	// begin inline asm
	{  cvt.f32.f16 %f1775, %rs126;}

	// end inline asm
	add.f32 	%f1813, %f1775, %f1834;
	setp.ge.f32 	%p26, %f1813, %f37;
	selp.f32 	%f1776, 0f00000000, %f1813, %p26;
	// begin inline asm
	{  cvt.rn.f16.f32 %rs127, %f1776;}

	// end inline asm
	st.global.u16 	[%rd47], %rs127;
	selp.f32 	%f1814, 0f3F800000, 0f00000000, %p26;
	ld.global.u16 	%rs128, [%rd47+2];
	// begin inline asm
	{  cvt.f32.f16 %f1777, %rs128;}

	// end inline asm
	add.f32 	%f1815, %f1777, %f1838;
	setp.ge.f32 	%p27, %f1815, %f37;
	selp.f32 	%f1816, 0f3F800000, 0f00000000, %p27;
	selp.f32 	%f1778, 0f00000000, %f1815, %p27;
	// begin inline asm
	{  cvt.rn.f16.f32 %rs129, %f1778;}

	// end inline asm
	st.global.u16 	[%rd47+2], %rs129;
	max.f32 	%f1817, %f1814, %f1816;
	add.s64 	%rd48, %rd47, %rd37;
	ld.global.u16 	%rs130, [%rd48];
	// begin inline asm
	{  cvt.f32.f16 %f1779, %rs130;}

	// end inline asm
	add.f32 	%f1818, %f1779, %f1842;
	setp.ge.f32 	%p28, %f1818, %f37;
	selp.f32 	%f1819, 0f3F800000, 0f00000000, %p28;
	selp.f32 	%f1780, 0f00000000, %f1818, %p28;
	// begin inline asm
	{  cvt.rn.f16.f32 %rs131, %f1780;}

	// end inline asm
	st.global.u16 	[%rd48], %rs131;
	max.f32 	%f1820, %f1817, %f1819;
	ld.global.u16 	%rs132, [%rd48+2];
	// begin inline asm
	{  cvt.f32.f16 %f1781, %rs132;}

	// end inline asm
	add.f32 	%f1821, %f1781, %f1846;
	setp.ge.f32 	%p29, %f1821, %f37;
	selp.f32 	%f1822, 0f3F800000, 0f00000000, %p29;
	selp.f32 	%f1782, 0f00000000, %f1821, %p29;
	// begin inline asm
	{  cvt.rn.f16.f32 %rs133, %f1782;}

	// end inline asm
	st.global.u16 	[%rd48+2], %rs133;
	max.f32 	%f1783, %f1820, %f1822;
	add.s32 	%r131, %r127, %r56;
	mad.lo.s32 	%r132, %r131, %r4, %r7;
	// begin inline asm
	{  cvt.rn.f16.f32 %rs134, %f1783;}

	// end inline asm
	mul.wide.s32 	%rd49, %r132, 2;
	add.s64 	%rd50, %rd33, %rd49;
	st.global.u16 	[%rd50], %rs134;
	add.s32 	%r133, %r129, %r1;
	mad.lo.s32 	%r134, %r133, %r2, %r14;
	mul.wide.s32 	%rd51, %r134, 2;
	add.s64 	%rd52, %rd34, %rd51;
	ld.global.u16 	%rs135, [%rd52];
	// begin inline asm
	{  cvt.f32.f16 %f1784, %rs135;}

	// end inline asm
	add.f32 	%f1823, %f1784, %f1833;
	setp.ge.f32 	%p30, %f1823, %f37;
	selp.f32 	%f1785, 0f00000000, %f1823, %p30;
	// begin inline asm
	{  cvt.rn.f16.f32 %rs136, %f1785;}

	// end inline asm
	st.global.u16 	[%rd52], %rs136;
	selp.f32 	%f1824, 0f3F800000, 0f00000000, %p30;
	ld.global.u16 	%rs137, [%rd52+2];
	// begin inline asm
	{  cvt.f32.f16 %f1786, %rs137;}

	// end inline asm
	add.f32 	%f1825, %f1786, %f1837;
	setp.ge.f32 	%p31, %f1825, %f37;
	selp.f32 	%f1826, 0f3F800000, 0f00000000, %p31;
	selp.f32 	%f1787, 0f00000000, %f1825, %p31;
	// begin inline asm
	{  cvt.rn.f16.f32 %rs138, %f1787;}

	// end inline asm
	st.global.u16 	[%rd52+2], %rs138;
	max.f32 	%f1827, %f1824, %f1826;
	add.s64 	%rd53, %rd52, %rd37;
	ld.global.u16 	%rs139, [%rd53];
	// begin inline asm
	{  cvt.f32.f16 %f1788, %rs139;}

	// end inline asm
	add.f32 	%f1828, %f1788, %f1841;
	setp.ge.f32 	%p32, %f1828, %f37;
	selp.f32 	%f1829, 0f3F800000, 0f00000000, %p32;
	selp.f32 	%f1789, 0f00000000, %f1828, %p32;
	// begin inline asm
	{  cvt.rn.f16.f32 %rs140, %f1789;}

	// end inline asm
	st.global.u16 	[%rd53], %rs140;
	max.f32 	%f1830, %f1827, %f1829;
	ld.global.u16 	%rs141, [%rd53+2];
	// begin inline asm
	{  cvt.f32.f16 %f1790, %rs141;}

	// end inline asm
	add.f32 	%f1831, %f1790, %f1845;
	setp.ge.f32 	%p33, %f1831, %f37;
	selp.f32 	%f1832, 0f3F800000, 0f00000000, %p33;
	selp.f32 	%f1791, 0f00000000, %f1831, %p33;
	// begin inline asm
	{  cvt.rn.f16.f32 %rs142, %f1791;}

	// end inline asm
	st.global.u16 	[%rd53+2], %rs142;
	max.f32 	%f1792, %f1830, %f1832;
	add.s32 	%r135, %r131, %r56;
	mad.lo.s32 	%r136, %r135, %r4, %r7;
	// begin inline asm
	{  cvt.rn.f16.f32 %rs143, %f1792;}

	// end inline asm
	mul.wide.s32 	%rd54, %r136, 2;
	add.s64 	%rd55, %rd33, %rd54;
	st.global.u16 	[%rd55], %rs143;
$L__BB2_14:
	ret;

}
	// .globl	_Z14flatten_kernelPKfPfiiii
.visible .entry _Z14flatten_kernelPKfPfiiii(
	.param .u64 .ptr .align 1 _Z14flatten_kernelPKfPfiiii_param_0,
	.param .u64 .ptr .align 1 _Z14flatten_kernelPKfPfiiii_param_1,
	.param .u32 _Z14flatten_kernelPKfPfiiii_param_2,
	.param .u32 _Z14flatten_kernelPKfPfiiii_param_3,
	.param .u32 _Z14flatten_kernelPKfPfiiii_param_4,
	.param .u32 _Z14flatten_kernelPKfPfiiii_param_5
)
.maxntid 256
.minnctapersm 2
{
	.reg .pred 	%p<2>;
	.reg .b32 	%r<25>;
	.reg .b32 	%f<2>;
	.reg .b64 	%rd<9>;

	ld.param.u64 	%rd1, [_Z14flatten_kernelPKfPfiiii_param_0];
	ld.param.u64 	%rd2, [_Z14flatten_kernelPKfPfiiii_param_1];
	ld.param.u32 	%r6, [_Z14flatten_kernelPKfPfiiii_param_2];
	ld.param.u32 	%r3, [_Z14flatten_kernelPKfPfiiii_param_3];
	ld.param.u32 	%r4, [_Z14flatten_kernelPKfPfiiii_param_4];
	ld.param.u32 	%r5, [_Z14flatten_kernelPKfPfiiii_param_5];
	mul.lo.s32 	%r7, %r4, %r3;
	mul.lo.s32 	%r1, %r7, %r5;
	mov.u32 	%r8, %ctaid.x;
	mov.u32 	%r9, %ntid.x;
	mov.u32 	%r10, %tid.x;
	mad.lo.s32 	%r2, %r8, %r9, %r10;
	mul.lo.s32 	%r11, %r1, %r6;
	setp.ge.s32 	%p1, %r2, %r11;
	@%p1 bra 	$L__BB3_2;
	cvta.to.global.u64 	%rd3, %rd1;
	cvta.to.global.u64 	%rd4, %rd2;
	div.s32 	%r12, %r2, %r1;
	mul.lo.s32 	%r13, %r12, %r1;
	sub.s32 	%r14, %r2, %r13;
	mul.lo.s32 	%r15, %r5, %r4;
	div.s32 	%r16, %r14, %r15;
	mul.lo.s32 	%r17, %r16, %r15;
	sub.s32 	%r18, %r14, %r17;
	div.s32 	%r19, %r18, %r5;
	mul.lo.s32 	%r20, %r19, %r5;
	sub.s32 	%r21, %r18, %r20;
	mad.lo.s32 	%r22, %r12, %r3, %r16;
	mad.lo.s32 	%r23, %r22, %r4, %r19;
	mad.lo.s32 	%r24, %r23, %r5, %r21;
	mul.wide.s32 	%rd5, %r24, 4;
	add.s64 	%rd6, %rd3, %rd5;
	ld.global.nc.f32 	%f1, [%rd6];
	mul.wide.s32 	%rd7, %r2, 4;
	add.s64 	%rd8, %rd4, %rd7;
	st.global.f32 	[%rd8], %f1;
$L__BB3_2:
	ret;

}
	// .globl	_Z23fc3_accum_kernel_floatWPKfS0_Pfif
.visible .entry _Z23fc3_accum_kernel_floatWPKfS0_Pfif(
	.param .u64 .ptr .align 1 _Z23fc3_accum_kernel_floatWPKfS0_Pfif_param_0,
	.param .u64 .ptr .align 1 _Z23fc3_accum_kernel_floatWPKfS0_Pfif_param_1,
	.param .u64 .ptr .align 1 _Z23fc3_accum_kernel_floatWPKfS0_Pfif_param_2,
	.param .u32 _Z23fc3_accum_kernel_floatWPKfS0_Pfif_param_3,
	.param .f32 _Z23fc3_accum_kernel_floatWPKfS0_Pfif_param_4
)
.maxntid 256
.minnctapersm 2
{
	.reg .pred 	%p<4>;
	.reg .b32 	%r<15>;
	.reg .b32 	%f<581>;
	.reg .b64 	%rd<61>;

	ld.param.u64 	%rd1, [_Z23fc3_accum_kernel_floatWPKfS0_Pfif_param_0];
	ld.param.u64 	%rd2, [_Z23fc3_accum_kernel_floatWPKfS0_Pfif_param_1];
	ld.param.u64 	%rd3, [_Z23fc3_accum_kernel_floatWPKfS0_Pfif_param_2];
	ld.param.u32 	%r3, [_Z23fc3_accum_kernel_floatWPKfS0_Pfif_param_3];
	ld.param.f32 	%f1, [_Z23fc3_accum_kernel_floatWPKfS0_Pfif_param_4];
	mov.u32 	%r5, %ctaid.x;
	mov.u32 	%r6, %ntid.x;
	mov.u32 	%r7, %tid.x;
	mad.lo.s32 	%r1, %r5, %r6, %r7;
	mov.u32 	%r8, %ctaid.y;
	mov.u32 	%r9, %ntid.y;
	mov.u32 	%r10, %tid.y;
	mad.lo.s32 	%r11, %r8, %r9, %r10;
	setp.gt.s32 	%p1, %r1, 9;
	setp.ge.s32 	%p2, %r11, %r3;
	or.pred  	%p3, %p1, %p2;
	@%p3 bra 	$L__BB4_2;
	cvta.to.global.u64 	%rd53, %rd3;
	mul.wide.s32 	%rd54, %r1, 4;
	mov.u64 	%rd55, c_fc3_b;
	cvta.const.u64 	%rd56, %rd55;
	add.s64 	%rd4, %rd56, %rd54;
	// begin inline asm
	{.reg .u64 a; cvta.to.const.u64 a, %rd4; ld.const.f32 %f15, [a];}
	// end inline asm
	mul.lo.s32 	%r12, %r11, 96;
	mul.wide.u32 	%rd57, %r12, 4;
	add.s64 	%rd5, %rd1, %rd57;
	mul.lo.s32 	%r13, %r1, 96;
	mul.wide.s32 	%rd58, %r13, 4;
	add.s64 	%rd6, %rd2, %rd58;
	// begin inline asm
	{.reg .u64 a; cvta.to.global.u64 a, %rd5; ld.global.ca.v4.f32 {%f3,%f4,%f5,%f6}, [a];}
	// end inline asm
	// begin inline asm
	{.reg .u64 a; cvta.to.global.u64 a, %rd6; ld.global.ca.v4.f32 {%f7,%f8,%f9,%f10}, [a];}
	// end inline asm
	// begin inline asm
	fma.rn.f32 %f15, %f3, %f7, %f15;
	// end inline asm
	// begin inline asm
	fma.rn.f32 %f15, %f4, %f8, %f15;
	// end inline asm
	// begin inline asm
	fma.rn.f32 %f15, %f5, %f9, %f15;
	// end inline asm
	// begin inline asm
	fma.rn.f32 %f15, %f6, %f10, %f15;
	// end inline asm
	add.s64 	%rd7, %rd5, 16;
	// begin inline asm
	{.reg .u64 a; cvta.to.global.u64 a, %rd7; ld.global.ca.v4.f32 {%f27,%f28,%f29,%f30}, [a];}
	// end inline asm
	add.s64 	%rd8, %rd6, 16;
	// begin inline asm
	{.reg .u64 a; cvta.to.global.u64 a, %rd8; ld.global.ca.v4.f32 {%f31,%f32,%f33,%f34}, [a];}
	// end inline asm
	// begin inline asm
	fma.rn.f32 %f15, %f27, %f31, %f15;
	// end inline asm
	// begin inline asm
	fma.rn.f32 %f15, %f28, %f32, %f15;
	// end inline asm
	// begin inline asm
	fma.rn.f32 %f15, %f29, %f33, %f15;
	// end inline asm
	// begin inline asm
	fma.rn.f32 %f15, %f30, %f34, %f15;
	// end inline asm
	add.s64 	%rd9, %rd5, 32;
	// begin inline asm
	{.reg .u64 a; cvta.to.global.u64 a, %rd9; ld.global.ca.v4.f32 {%f51,%f52,%f53,%f54}, [a];}
	// end inline asm
	add.s64 	%rd10, %rd6, 32;
	// begin inline asm
	{.reg .u64 a; cvta.to.global.u64 a, %rd10; ld.global.ca.v4.f32 {%f55,%f56,%f57,%f58}, [a];}
	// end inline asm
	// begin inline asm
	fma.rn.f32 %f15, %f51, %f55, %f15;
	// end inline asm
	// begin inline asm
	fma.rn.f32 %f15, %f52, %f56, %f15;
	// end inline asm
	// begin inline asm
	fma.rn.f32 %f15, %f53, %f57, %f15;
	// end inline asm
	// begin inline asm
	fma.rn.f32 %f15, %f54, %f58, %f15;
	// end inline asm
	add.s64 	%rd11, %rd5, 48;
	// begin inline asm
	{.reg .u64 a; cvta.to.global.u64 a, %rd11; ld.global.ca.v4.f32 {%f75,%f76,%f77,%f78}, [a];}
	// end inline asm
	add.s64 	%rd12, %rd6, 48;
	// begin inline asm
	{.reg .u64 a; cvta.to.global.u64 a, %rd12; ld.global.ca.v4.f32 {%f79,%f80,%f81,%f82}, [a];}
	// end inline asm
	// begin inline asm
	fma.rn.f32 %f15, %f75, %f79, %f15;
	// end inline asm
	// begin inline asm
	fma.rn.f32 %f15, %f76, %f80, %f15;
	// end inline asm
	// begin inline asm
	fma.rn.f32 %f15, %f77, %f81, %f15;
	// end inline asm
	// begin inline asm
	fma.rn.f32 %f15, %f78, %f82, %f15;
	// end inline asm
	add.s64 	%rd13, %rd5, 64;
	// begin inline asm
	{.reg .u64 a; cvta.to.global.u64 a, %rd13; ld.global.ca.v4.f32 {%f99,%f100,%f101,%f102}, [a];}
	// end inline asm
	add.s64 	%rd14, %rd6, 64;
	// begin inline asm
	{.reg .u64 a; cvta.to.global.u64 a, %rd14; ld.global.ca.v4.f32 {%f103,%f104,%f105,%f106}, [a];}
	// end inline asm
	// begin inline asm
	fma.rn.f32 %f15, %f99, %f103, %f15;
	// end inline asm
	// begin inline asm
	fma.rn.f32 %f15, %f100, %f104, %f15;
	// end inline asm
	// begin inline asm
	fma.rn.f32 %f15, %f101, %f105, %f15;
	// end inline asm
	// begin inline asm
	fma.rn.f32 %f15, %f102, %f106, %f15;
	// end inline asm
	add.s64 	%rd15, %rd5, 80;
	// begin inline asm
	{.reg .u64 a; cvta.to.global.u64 a, %rd15; ld.global.ca.v4.f32 {%f123,%f124,%f125,%f126}, [a];}
	// end inline asm
	add.s64 	%rd16, %rd6, 80;
	// begin inline asm
	{.reg .u64 a; cvta.to.global.u64 a, %rd16; ld.global.ca.v4.f32 {%f127,%f128,%f129,%f130}, [a];}
	// end inline asm
	// begin inline asm
	fma.rn.f32 %f15, %f123, %f127, %f15;
	// end inline asm
	// begin inline asm
	fma.rn.f32 %f15, %f124, %f128, %f15;
	// end inline asm
	// begin inline asm
	fma.rn.f32 %f15, %f125, %f129, %f15;
	// end inline asm
	// begin inline asm
	fma.rn.f32 %f15, %f126, %f130, %f15;
	// end inline asm
	add.s64 	%rd17, %rd5, 96;
	// begin inline asm
	{.reg .u64 a; cvta.to.global.u64 a, %rd17; ld.global.ca.v4.f32 {%f147,%f148,%f149,%f150}, [a];}
	// end inline asm
	add.s64 	%rd18, %rd6, 96;
	// begin inline asm
	{.reg .u64 a; cvta.to.global.u64 a, %rd18; ld.global.ca.v4.f32 {%f151,%f152,%f153,%f154}, [a];}
	// end inline asm
	// begin inline asm
	fma.rn.f32 %f15, %f147, %f151, %f15;
	// end inline asm
	// begin inline asm
	fma.rn.f32 %f15, %f148, %f152, %f15;
	// end inline asm
	// begin inline asm
	fma.rn.f32 %f15, %f149, %f153, %f15;
	// end inline asm
	// begin inline asm
	fma.rn.f32 %f15, %f150, %f154, %f15;
	// end inline asm
	add.s64 	%rd19, %rd5, 112;
	// begin inline asm
	{.reg .u64 a; cvta.to.global.u64 a, %rd19; ld.global.ca.v4.f32 {%f171,%f172,%f173,%f174}, [a];}
	// end inline asm
	add.s64 	%rd20, %rd6, 112;
	// begin inline asm
	{.reg .u64 a; cvta.to.global.u64 a, %rd20; ld.global.ca.v4.f32 {%f175,%f176,%f177,%f178}, [a];}
	// end inline asm
	// begin inline asm
	fma.rn.f32 %f15, %f171, %f175, %f15;
	// end inline asm
	// begin inline asm
	fma.rn.f32 %f15, %f172, %f176, %f15;
	// end inline asm
	// begin inline asm
	fma.rn.f32 %f15, %f173, %f177, %f15;
	// end inline asm
	// begin inline asm
	fma.rn.f32 %f15, %f174, %f178, %f15;
	// end inline asm
	add.s64 	%rd21, %rd5, 128;
	// begin inline asm
	{.reg .u64 a; cvta.to.global.u64 a, %rd21; ld.global.ca.v4.f32 {%f195,%f196,%f197,%f198}, [a];}
	// end inline asm
	add.s64 	%rd22, %rd6, 128;
	// begin inline asm
	{.reg .u64 a; cvta.to.global.u64 a, %rd22; ld.global.ca.v4.f32 {%f199,%f200,%f201,%f202}, [a];}
	// end inline asm
	// begin inline asm
	fma.rn.f32 %f15, %f195, %f199, %f15;
	// end inline asm
	// begin inline asm
	fma.rn.f32 %f15, %f196, %f200, %f15;
	// end inline asm
	// begin inline asm
	fma.rn.f32 %f15, %f197, %f201, %f15;
	// end inline asm
	// begin inline asm
	fma.rn.f32 %f15, %f198, %f202, %f15;
	// end inline asm
	add.s64 	%rd23, %rd5, 144;
	// begin inline asm
	{.reg .u64 a; cvta.to.global.u64 a, %rd23; ld.global.ca.v4.f32 {%f219,%f220,%f221,%f222}, [a];}
	// end inline asm
	add.s64 	%rd24, %rd6, 144;
	// begin inline asm
	{.reg .u64 a; cvta.to.global.u64 a, %rd24; ld.global.ca.v4.f32 {%f223,%f224,%f225,%f226}, [a];}
	// end inline asm
	// begin inline asm
	fma.rn.f32 %f15, %f219, %f223, %f15;
	// end inline asm
	// begin inline asm
	fma.rn.f32 %f15, %f220, %f224, %f15;
	// end inline asm
	// begin inline asm
	fma.rn.f32 %f15, %f221, %f225, %f15;
	// end inline asm
	// begin inline asm
	fma.rn.f32 %f15, %f222, %f226, %f15;
	// end inline asm
	add.s64 	%rd25, %rd5, 160;
	// begin inline asm
	{.reg .u64 a; cvta.to.global.u64 a, %rd25; ld.global.ca.v4.f32 {%f243,%f244,%f245,%f246}, [a];}
	// end inline asm
	add.s64 	%rd26, %rd6, 160;
	// begin inline asm
	{.reg .u64 a; cvta.to.global.u64 a, %rd26; ld.global.ca.v4.f32 {%f247,%f248,%f249,%f250}, [a];}
	// end inline asm
	// begin inline asm
	fma.rn.f32 %f15, %f243, %f247, %f15;
	// end inline asm
	// begin inline asm
	fma.rn.f32 %f15, %f244, %f248, %f15;
	// end inline asm
	// begin inline asm
	fma.rn.f32 %f15, %f245, %f249, %f15;
	// end inline asm
	// begin inline asm
	fma.rn.f32 %f15, %f246, %f250, %f15;
	// end inline asm
	add.s64 	%rd27, %rd5, 176;
	// begin inline asm
	{.reg .u64 a; cvta.to.global.u64 a, %rd27; ld.global.ca.v4.f32 {%f267,%f268,%f269,%f270}, [a];}
	// end inline asm
	add.s64 	%rd28, %rd6, 176;
	// begin inline asm
	{.reg .u64 a; cvta.to.global.u64 a, %rd28; ld.global.ca.v4.f32 {%f271,%f272,%f273,%f274}, [a];}
	// end inline asm
	// begin inline asm
	fma.rn.f32 %f15, %f267, %f271, %f15;
	// end inline asm
	// begin inline asm
	fma.rn.f32 %f15, %f268, %f272, %f15;
	// end inline asm
	// begin inline asm
	fma.rn.f32 %f15, %f269, %f273, %f15;
	// end inline asm
	// begin inline asm
	fma.rn.f32 %f15, %f270, %f274, %f15;
	// end inline asm
	add.s64 	%rd29, %rd5, 192;
	// begin inline asm
	{.reg .u64 a; cvta.to.global.u64 a, %rd29; ld.global.ca.v4.f32 {%f291,%f292,%f293,%f294}, [a];}
	// end inline asm
	add.s64 	%rd30, %rd6, 192;
	// begin inline asm
	{.reg .u64 a; cvta.to.global.u64 a, %rd30; ld.global.ca.v4.f32 {%f295,%f296,%f297,%f298}, [a];}
	// end inline asm
	// begin inline asm
	fma.rn.f32 %f15, %f291, %f295, %f15;
	// end inline asm
	// begin inline asm
	fma.rn.f32 %f15, %f292, %f296, %f15;
	// end inline asm
	// begin inline asm
	fma.rn.f32 %f15, %f293, %f297, %f15;
	// end inline asm
	// begin inline asm
	fma.rn.f32 %f15, %f294, %f298, %f15;
	// end inline asm
	add.s64 	%rd31, %rd5, 208;
	// begin inline asm
	{.reg .u64 a; cvta.to.global.u64 a, %rd31; ld.global.ca.v4.f32 {%f315,%f316,%f317,%f318}, [a];}
	// end inline asm
	add.s64 	%rd32, %rd6, 208;
	// begin inline asm
	{.reg .u64 a; cvta.to.global.u64 a, %rd32; ld.global.ca.v4.f32 {%f319,%f320,%f321,%f322}, [a];}
	// end inline asm
	// begin inline asm
	fma.rn.f32 %f15, %f315, %f319, %f15;
	// end inline asm
	// begin inline asm
	fma.rn.f32 %f15, %f316, %f320, %f15;
	// end inline asm
	// begin inline asm
	fma.rn.f32 %f15, %f317, %f321, %f15;
	// end inline asm
	// begin inline asm
	fma.rn.f32 %f15, %f318, %f322, %f15;
	// end inline asm
	add.s64 	%rd33, %rd5, 224;
	// begin inline asm
	{.reg .u64 a; cvta.to.global.u64 a, %rd33; ld.global.ca.v4.f32 {%f339,%f340,%f341,%f342}, [a];}
	// end inline asm
	add.s64 	%rd34, %rd6, 224;
	// begin inline asm
	{.reg .u64 a; cvta.to.global.u64 a, %rd34; ld.global.ca.v4.f32 {%f343,%f344,%f345,%f346}, [a];}
	// end inline asm
	// begin inline asm
	fma.rn.f32 %f15, %f339, %f343, %f15;
	// end inline asm
	// begin inline asm
	fma.rn.f32 %f15, %f340, %f344, %f15;
	// end inline asm
	// begin inline asm
	fma.rn.f32 %f15, %f341, %f345, %f15;
	// end inline asm
	// begin inline asm
	fma.rn.f32 %f15, %f342, %f346, %f15;
	// end inline asm
	add.s64 	%rd35, %rd5, 240;
	// begin inline asm
	{.reg .u64 a; cvta.to.global.u64 a, %rd35; ld.global.ca.v4.f32 {%f363,%f364,%f365,%f366}, [a];}
	// end inline asm
	add.s64 	%rd36, %rd6, 240;
	// begin inline asm
	{.reg .u64 a; cvta.to.global.u64 a, %rd36; ld.global.ca.v4.f32 {%f367,%f368,%f369,%f370}, [a];}
	// end inline asm
	// begin inline asm
	fma.rn.f32 %f15, %f363, %f367, %f15;
	// end inline asm
	// begin inline asm
	fma.rn.f32 %f15, %f364, %f368, %f15;
	// end inline asm
	// begin inline asm
	fma.rn.f32 %f15, %f365, %f369, %f15;
	// end inline asm
	// begin inline asm
	fma.rn.f32 %f15, %f366, %f370, %f15;
	// end inline asm
	add.s64 	%rd37, %rd5, 256;
	// begin inline asm
	{.reg .u64 a; cvta.to.global.u64 a, %rd37; ld.global.ca.v4.f32 {%f387,%f388,%f389,%f390}, [a];}
	// end inline asm
	add.s64 	%rd38, %rd6, 256;
	// begin inline asm
	{.reg .u64 a; cvta.to.global.u64 a, %rd38; ld.global.ca.v4.f32 {%f391,%f392,%f393,%f394}, [a];}
	// end inline asm
	// begin inline asm
	fma.rn.f32 %f15, %f387, %f391, %f15;
	// end inline asm
	// begin inline asm
	fma.rn.f32 %f15, %f388, %f392, %f15;
	// end inline asm
	// begin inline asm
	fma.rn.f32 %f15, %f389, %f393, %f15;
	// end inline asm
	// begin inline asm
	fma.rn.f32 %f15, %f390, %f394, %f15;
	// end inline asm
	add.s64 	%rd39, %rd5, 272;
	// begin inline asm
	{.reg .u64 a; cvta.to.global.u64 a, %rd39; ld.global.ca.v4.f32 {%f411,%f412,%f413,%f414}, [a];}
	// end inline asm
	add.s64 	%rd40, %rd6, 272;
	// begin inline asm
	{.reg .u64 a; cvta.to.global.u64 a, %rd40; ld.global.ca.v4.f32 {%f415,%f416,%f417,%f418}, [a];}
	// end inline asm
	// begin inline asm
	fma.rn.f32 %f15, %f411, %f415, %f15;
	// end inline asm
	// begin inline asm
	fma.rn.f32 %f15, %f412, %f416, %f15;
	// end inline asm
	// begin inline asm
	fma.rn.f32 %f15, %f413, %f417, %f15;
	// end inline asm
	// begin inline asm
	fma.rn.f32 %f15, %f414, %f418, %f15;
	// end inline asm
	add.s64 	%rd41, %rd5, 288;
	// begin inline asm
	{.reg .u64 a; cvta.to.global.u64 a, %rd41; ld.global.ca.v4.f32 {%f435,%f436,%f437,%f438}, [a];}
	// end inline asm
	add.s64 	%rd42, %rd6, 288;
	// begin inline asm
	{.reg .u64 a; cvta.to.global.u64 a, %rd42; ld.global.ca.v4.f32 {%f439,%f440,%f441,%f442}, [a];}
	// end inline asm
	// begin inline asm
	fma.rn.f32 %f15, %f435, %f439, %f15;
	// end inline asm
	// begin inline asm
	fma.rn.f32 %f15, %f436, %f440, %f15;
	// end inline asm
	// begin inline asm
	fma.rn.f32 %f15, %f437, %f441, %f15;
	// end inline asm
	// begin inline asm
	fma.rn.f32 %f15, %f438, %f442, %f15;
	// end inline asm
	add.s64 	%rd43, %rd5, 304;
	// begin inline asm
	{.reg .u64 a; cvta.to.global.u64 a, %rd43; ld.global.ca.v4.f32 {%f459,%f460,%f461,%f462}, [a];}
	// end inline asm
	add.s64 	%rd44, %rd6, 304;
	// begin inline asm
	{.reg .u64 a; cvta.to.global.u64 a, %rd44; ld.global.ca.v4.f32 {%f463,%f464,%f465,%f466}, [a];}
	// end inline asm
	// begin inline asm
	fma.rn.f32 %f15, %f459, %f463, %f15;
	// end inline asm
	// begin inline asm
	fma.rn.f32 %f15, %f460, %f464, %f15;
	// end inline asm
	// begin inline asm
	fma.rn.f32 %f15, %f461, %f465, %f15;
	// end inline asm
	// begin inline asm
	fma.rn.f32 %f15, %f462, %f466, %f15;
	// end inline asm
	add.s64 	%rd45, %rd5, 320;
	// begin inline asm
	{.reg .u64 a; cvta.to.global.u64 a, %rd45; ld.global.ca.v4.f32 {%f483,%f484,%f485,%f486}, [a];}
	// end inline asm
	add.s64 	%rd46, %rd6, 320;
	// begin inline asm
	{.reg .u64 a; cvta.to.global.u64 a, %rd46; ld.global.ca.v4.f32 {%f487,%f488,%f489,%f490}, [a];}
	// end inline asm
	// begin inline asm
	fma.rn.f32 %f15, %f483, %f487, %f15;
	// end inline asm
	// begin inline asm
	fma.rn.f32 %f15, %f484, %f488, %f15;
	// end inline asm
	// begin inline asm
	fma.rn.f32 %f15, %f485, %f489, %f15;
	// end inline asm
	// begin inline asm
	fma.rn.f32 %f15, %f486, %f490, %f15;
	// end inline asm
	add.s64 	%rd47, %rd5, 336;
	// begin inline asm
	{.reg .u64 a; cvta.to.global.u64 a, %rd47; ld.global.ca.v4.f32 {%f507,%f508,%f509,%f510}, [a];}
	// end inline asm
	add.s64 	%rd48, %rd6, 336;
	// begin inline asm
	{.reg .u64 a; cvta.to.global.u64 a, %rd48; ld.global.ca.v4.f32 {%f511,%f512,%f513,%f514}, [a];}
	// end inline asm
	// begin inline asm
	fma.rn.f32 %f15, %f507, %f511, %f15;
	// end inline asm
	// begin inline asm
	fma.rn.f32 %f15, %f508, %f512, %f15;
	// end inline asm
	// begin inline asm
	fma.rn.f32 %f15, %f509, %f513, %f15;
	// end inline asm
	// begin inline asm
	fma.rn.f32 %f15, %f510, %f514, %f15;
	// end inline asm
	add.s64 	%rd49, %rd5, 352;
	// begin inline asm
	{.reg .u64 a; cvta.to.global.u64 a, %rd49; ld.global.ca.v4.f32 {%f531,%f532,%f533,%f534}, [a];}
	// end inline asm
	add.s64 	%rd50, %rd6, 352;
	// begin inline asm
	{.reg .u64 a; cvta.to.global.u64 a, %rd50; ld.global.ca.v4.f32 {%f535,%f536,%f537,%f538}, [a];}
	// end inline asm
	// begin inline asm
	fma.rn.f32 %f15, %f531, %f535, %f15;
	// end inline asm
	// begin inline asm
	fma.rn.f32 %f15, %f532, %f536, %f15;
	// end inline asm
	// begin inline asm
	fma.rn.f32 %f15, %f533, %f537, %f15;
	// end inline asm
	// begin inline asm
	fma.rn.f32 %f15, %f534, %f538, %f15;
	// end inline asm
	add.s64 	%rd51, %rd5, 368;
	// begin inline asm
	{.reg .u64 a; cvta.to.global.u64 a, %rd51; ld.global.ca.v4.f32 {%f555,%f556,%f557,%f558}, [a];}
	// end inline asm
	add.s64 	%rd52, %rd6, 368;
	// begin inline asm
	{.reg .u64 a; cvta.to.global.u64 a, %rd52; ld.global.ca.v4.f32 {%f559,%f560,%f561,%f562}, [a];}
	// end inline asm
	// begin inline asm
	fma.rn.f32 %f15, %f555, %f559, %f15;
	// end inline asm
	// begin inline asm
	fma.rn.f32 %f15, %f556, %f560, %f15;
	// end inline asm
	// begin inline asm
	fma.rn.f32 %f15, %f557, %f561, %f15;
	// end inline asm
	// begin inline asm
	fma.rn.f32 %f15, %f558, %f562, %f15;
	// end inline asm
	mad.lo.s32 	%r14, %r11, 10, %r1;
	mul.wide.s32 	%rd59, %r14, 4;
	add.s64 	%rd60, %rd53, %rd59;
	ld.global.f32 	%f579, [%rd60];
	fma.rn.f32 	%f580, %f1, %f15, %f579;
	st.global.f32 	[%rd60], %f580;
$L__BB4_2:
	ret;

}
	// .globl	_Z13argmax_kernelPKfPiii
.visible .entry _Z13argmax_kernelPKfPiii(
	.param .u64 .ptr .align 1 _Z13argmax_kernelPKfPiii_param_0,
	.param .u64 .ptr .align 1 _Z13argmax_kernelPKfPiii_param_1,
	.param .u32 _Z13argmax_kernelPKfPiii_param_2,
	.param .u32 _Z13argmax_kernelPKfPiii_param_3
)
.maxntid 256
.minnctapersm 2
{
	.reg .pred 	%p<40>;
	.reg .b32 	%r<112>;
	.reg .b32 	%f<70>;
	.reg .b64 	%rd<26>;

	ld.param.u64 	%rd9, [_Z13argmax_kernelPKfPiii_param_0];
	ld.param.u64 	%rd10, [_Z13argmax_kernelPKfPiii_param_1];
	ld.param.u32 	%r35, [_Z13argmax_kernelPKfPiii_param_2];
	ld.param.u32 	%r34, [_Z13argmax_kernelPKfPiii_param_3];
	mov.u32 	%r36, %ctaid.x;
	mov.u32 	%r37, %ntid.x;
	mov.u32 	%r38, %tid.x;
	mad.lo.s32 	%r1, %r36, %r37, %r38;
	setp.ge.s32 	%p1, %r1, %r35;
	@%p1 bra 	$L__BB5_16;
	cvta.to.global.u64 	%rd1, %rd9;
	mul.lo.s32 	%r2, %r34, %r1;
	setp.lt.s32 	%p2, %r34, 2;
	mov.b32 	%r111, 0;
	@%p2 bra 	$L__BB5_15;
	mul.wide.s32 	%rd11, %r2, 4;
	add.s64 	%rd2, %rd1, %rd11;
	ld.global.nc.f32 	%f67, [%rd2];
	add.s32 	%r3, %r34, -1;
	add.s32 	%r43, %r34, -2;
	and.b32  	%r4, %r3, 15;
	setp.lt.u32 	%p3, %r43, 15;
	mov.b32 	%r111, 0;
	mov.b32 	%r103, 1;
	@%p3 bra 	$L__BB5_6;
	and.b32  	%r5, %r3, -16;
	add.s64 	%rd13, %rd11, %rd1;
	add.s64 	%rd24, %rd13, 32;
	mov.b32 	%r97, 0;
	mov.u32 	%r111, %r97;
$L__BB5_4:
	.pragma "nounroll";
	add.s32 	%r45, %r97, 1;
	ld.global.nc.f32 	%f11, [%rd24+-28];
	setp.gt.f32 	%p4, %f11, %f67;
	selp.b32 	%r46, %r45, %r111, %p4;
	selp.f32 	%f12, %f11, %f67, %p4;
	ld.global.nc.f32 	%f13, [%rd24+-24];
	setp.gt.f32 	%p5, %f13, %f12;
	add.s32 	%r47, %r97, 2;
	selp.b32 	%r48, %r47, %r46, %p5;
	selp.f32 	%f14, %f13, %f12, %p5;
	ld.global.nc.f32 	%f15, [%rd24+-20];
	setp.gt.f32 	%p6, %f15, %f14;
	add.s32 	%r49, %r97, 3;
	selp.b32 	%r50, %r49, %r48, %p6;
	selp.f32 	%f16, %f15, %f14, %p6;
	ld.global.nc.f32 	%f17, [%rd24+-16];
	setp.gt.f32 	%p7, %f17, %f16;
	add.s32 	%r51, %r97, 4;
	selp.b32 	%r52, %r51, %r50, %p7;
	selp.f32 	%f18, %f17, %f16, %p7;
	ld.global.nc.f32 	%f19, [%rd24+-12];
	setp.gt.f32 	%p8, %f19, %f18;
	add.s32 	%r53, %r97, 5;
	selp.b32 	%r54, %r53, %r52, %p8;
	selp.f32 	%f20, %f19, %f18, %p8;
	ld.global.nc.f32 	%f21, [%rd24+-8];
	setp.gt.f32 	%p9, %f21, %f20;
	add.s32 	%r55, %r97, 6;
	selp.b32 	%r56, %r55, %r54, %p9;
	selp.f32 	%f22, %f21, %f20, %p9;
	ld.global.nc.f32 	%f23, [%rd24+-4];
	setp.gt.f32 	%p10, %f23, %f22;
	add.s32 	%r57, %r97, 7;
	selp.b32 	%r58, %r57, %r56, %p10;
	selp.f32 	%f24, %f23, %f22, %p10;
	ld.global.nc.f32 	%f25, [%rd24];
	setp.gt.f32 	%p11, %f25, %f24;
	add.s32 	%r59, %r97, 8;
	selp.b32 	%r60, %r59, %r58, %p11;
	selp.f32 	%f26, %f25, %f24, %p11;
	ld.global.nc.f32 	%f27, [%rd24+4];
	setp.gt.f32 	%p12, %f27, %f26;
	add.s32 	%r61, %r97, 9;
	selp.b32 	%r62, %r61, %r60, %p12;
	selp.f32 	%f28, %f27, %f26, %p12;
	ld.global.nc.f32 	%f29, [%rd24+8];
	setp.gt.f32 	%p13, %f29, %f28;
	add.s32 	%r63, %r97, 10;
	selp.b32 	%r64, %r63, %r62, %p13;
	selp.f32 	%f30, %f29, %f28, %p13;
	ld.global.nc.f32 	%f31, [%rd24+12];
	setp.gt.f32 	%p14, %f31, %f30;
	add.s32 	%r65, %r97, 11;
	selp.b32 	%r66, %r65, %r64, %p14;
	selp.f32 	%f32, %f31, %f30, %p14;
	ld.global.nc.f32 	%f33, [%rd24+16];
	setp.gt.f32 	%p15, %f33, %f32;
	add.s32 	%r67, %r97, 12;
	selp.b32 	%r68, %r67, %r66, %p15;
	selp.f32 	%f34, %f33, %f32, %p15;
	ld.global.nc.f32 	%f35, [%rd24+20];
	setp.gt.f32 	%p16, %f35, %f34;
	add.s32 	%r69, %r97, 13;
	selp.b32 	%r70, %r69, %r68, %p16;
	selp.f32 	%f36, %f35, %f34, %p16;
	ld.global.nc.f32 	%f37, [%rd24+24];
	setp.gt.f32 	%p17, %f37, %f36;
	add.s32 	%r71, %r97, 14;
	selp.b32 	%r72, %r71, %r70, %p17;
	selp.f32 	%f38, %f37, %f36, %p17;
	ld.global.nc.f32 	%f39, [%rd24+28];
	setp.gt.f32 	%p18, %f39, %f38;
	add.s32 	%r73, %r97, 15;
	selp.b32 	%r74, %r73, %r72, %p18;
	selp.f32 	%f40, %f39, %f38, %p18;
	ld.global.nc.f32 	%f41, [%rd24+32];
	setp.gt.f32 	%p19, %f41, %f40;
	add.s32 	%r97, %r97, 16;
	selp.b32 	%r111, %r97, %r74, %p19;
	selp.f32 	%f67, %f41, %f40, %p19;
	add.s64 	%rd24, %rd24, 64;
	setp.ne.s32 	%p20, %r97, %r5;
	@%p20 bra 	$L__BB5_4;
	add.s32 	%r103, %r97, 1;
$L__BB5_6:
	setp.eq.s32 	%p21, %r4, 0;
	@%p21 bra 	$L__BB5_15;
	and.b32  	%r14, %r3, 7;
	setp.lt.u32 	%p22, %r4, 8;
	@%p22 bra 	$L__BB5_9;
	mul.wide.u32 	%rd14, %r103, 4;
	add.s64 	%rd15, %rd2, %rd14;
	ld.global.nc.f32 	%f42, [%rd15];
	setp.gt.f32 	%p23, %f42, %f67;
	selp.b32 	%r76, %r103, %r111, %p23;
	selp.f32 	%f43, %f42, %f67, %p23;
	add.s32 	%r77, %r103, 1;
	ld.global.nc.f32 	%f44, [%rd15+4];
	setp.gt.f32 	%p24, %f44, %f43;
	selp.b32 	%r78, %r77, %r76, %p24;
	selp.f32 	%f45, %f44, %f43, %p24;
	add.s32 	%r79, %r103, 2;
	ld.global.nc.f32 	%f46, [%rd15+8];
	setp.gt.f32 	%p25, %f46, %f45;
	selp.b32 	%r80, %r79, %r78, %p25;
	selp.f32 	%f47, %f46, %f45, %p25;
	add.s32 	%r81, %r103, 3;
	ld.global.nc.f32 	%f48, [%rd15+12];
	setp.gt.f32 	%p26, %f48, %f47;
	selp.b32 	%r82, %r81, %r80, %p26;
	selp.f32 	%f49, %f48, %f47, %p26;
	add.s32 	%r83, %r103, 4;
	ld.global.nc.f32 	%f50, [%rd15+16];
	setp.gt.f32 	%p27, %f50, %f49;
	selp.b32 	%r84, %r83, %r82, %p27;
	selp.f32 	%f51, %f50, %f49, %p27;
	add.s32 	%r85, %r103, 5;
	ld.global.nc.f32 	%f52, [%rd15+20];
	setp.gt.f32 	%p28, %f52, %f51;
	selp.b32 	%r86, %r85, %r84, %p28;
	selp.f32 	%f53, %f52, %f51, %p28;
	add.s32 	%r87, %r103, 6;
	ld.global.nc.f32 	%f54, [%rd15+24];
	setp.gt.f32 	%p29, %f54, %f53;
	selp.b32 	%r88, %r87, %r86, %p29;
	selp.f32 	%f55, %f54, %f53, %p29;
	add.s32 	%r89, %r103, 7;
	ld.global.nc.f32 	%f56, [%rd15+28];
	setp.gt.f32 	%p30, %f56, %f55;
	selp.b32 	%r111, %r89, %r88, %p30;
	selp.f32 	%f67, %f56, %f55, %p30;
	add.s32 	%r103, %r103, 8;
$L__BB5_9:
	setp.eq.s32 	%p31, %r14, 0;
	@%p31 bra 	$L__BB5_15;
	and.b32  	%r20, %r3, 3;
	setp.lt.u32 	%p32, %r14, 4;
	@%p32 bra 	$L__BB5_12;
	mul.wide.u32 	%rd16, %r103, 4;
	add.s64 	%rd17, %rd2, %rd16;
	ld.global.nc.f32 	%f57, [%rd17];
	setp.gt.f32 	%p33, %f57, %f67;
	selp.b32 	%r91, %r103, %r111, %p33;
	selp.f32 	%f58, %f57, %f67, %p33;
	add.s32 	%r92, %r103, 1;
	ld.global.nc.f32 	%f59, [%rd17+4];
	setp.gt.f32 	%p34, %f59, %f58;
	selp.b32 	%r93, %r92, %r91, %p34;
	selp.f32 	%f60, %f59, %f58, %p34;
	add.s32 	%r94, %r103, 2;
	ld.global.nc.f32 	%f61, [%rd17+8];
	setp.gt.f32 	%p35, %f61, %f60;
	selp.b32 	%r95, %r94, %r93, %p35;
	selp.f32 	%f62, %f61, %f60, %p35;
	add.s32 	%r96, %r103, 3;
	ld.global.nc.f32 	%f63, [%rd17+12];
	setp.gt.f32 	%p36, %f63, %f62;
	selp.b32 	%r111, %r96, %r95, %p36;
	selp.f32 	%f67, %f63, %f62, %p36;
	add.s32 	%r103, %r103, 4;
$L__BB5_12:
	setp.eq.s32 	%p37, %r20, 0;
	@%p37 bra 	$L__BB5_15;
	mul.wide.u32 	%rd19, %r103, 4;
	add.s64 	%rd20, %rd11, %rd19;
	add.s64 	%rd25, %rd1, %rd20;
	neg.s32 	%r108, %r20;
$L__BB5_14:
	.pragma "nounroll";
	ld.global.nc.f32 	%f64, [%rd25];
	setp.gt.f32 	%p38, %f64, %f67;
	selp.b32 	%r111, %r103, %r111, %p38;
	selp.f32 	%f67, %f64, %f67, %p38;
	add.s32 	%r103, %r103, 1;
	add.s64 	%rd25, %rd25, 4;
	add.s32 	%r108, %r108, 1;
	setp.ne.s32 	%p39, %r108, 0;
	@%p39 bra 	$L__BB5_14;
$L__BB5_15:
	cvta.to.global.u64 	%rd21, %rd10;
	mul.wide.s32 	%rd22, %r1, 4;
	add.s64 	%rd23, %rd21, %rd22;
	st.global.u32 	[%rd23], %r111;
$L__BB5_16:
	ret;

}
	// .globl	_Z20float_to_half_kernelPKfP6__halfi
.visible .entry _Z20float_to_half_kernelPKfP6__halfi(
	.param .u64 .ptr .align 1 _Z20float_to_half_kernelPKfP6__halfi_param_0,
	.param .u64 .ptr .align 1 _Z20float_to_half_kernelPKfP6__halfi_param_1,
	.param .u32 _Z20float_to_half_kernelPKfP6__halfi_param_2
)
.maxntid 256
.minnctapersm 2
{
	.reg .pred 	%p<2>;
	.reg .b16 	%rs<2>;
	.reg .b32 	%r<6>;
	.reg .b32 	%f<2>;
	.reg .b64 	%rd<9>;

	ld.param.u64 	%rd1, [_Z20float_to_half_kernelPKfP6__halfi_param_0];
	ld.param.u64 	%rd2, [_Z20float_to_half_kernelPKfP6__halfi_param_1];
	ld.param.u32 	%r2, [_Z20float_to_half_kernelPKfP6__halfi_param_2];
	mov.u32 	%r3, %ctaid.x;
	mov.u32 	%r4, %ntid.x;
	mov.u32 	%r5, %tid.x;
	mad.lo.s32 	%r1, %r3, %r4, %r5;
	setp.ge.s32 	%p1, %r1, %r2;
	@%p1 bra 	$L__BB6_2;
	cvta.to.global.u64 	%rd3, %rd1;
	cvta.to.global.u64 	%rd4, %rd2;
	mul.wide.s32 	%rd5, %r1, 4;
	add.s64 	%rd6, %rd3, %rd5;
	ld.global.nc.f32 	%f1, [%rd6];
	// begin inline asm
	{  cvt.rn.f16.f32 %rs1, %f1;}

	// end inline asm
	mul.wide.s32 	%rd7, %r1, 2;
	add.s64 	%rd8, %rd4, %rd7;
	st.global.u16 	[%rd8], %rs1;
$L__BB6_2:
	ret;

}
	// .globl	_Z20half_to_float_kernelPK6__halfPfi
.visible .entry _Z20half_to_float_kernelPK6__halfPfi(
	.param .u64 .ptr .align 1 _Z20half_to_float_kernelPK6__halfPfi_param_0,
	.param .u64 .ptr .align 1 _Z20half_to_float_kernelPK6__halfPfi_param_1,
	.param .u32 _Z20half_to_float_kernelPK6__halfPfi_param_2
)
.maxntid 256
.minnctapersm 2
{
	.reg .pred 	%p<2>;
	.reg .b16 	%rs<2>;
	.reg .b32 	%r<6>;
	.reg .b32 	%f<2>;
	.reg .b64 	%rd<9>;

	ld.param.u64 	%rd1, [_Z20half_to_float_kernelPK6__halfPfi_param_0];
	ld.param.u64 	%rd2, [_Z20half_to_float_kernelPK6__halfPfi_param_1];
	ld.param.u32 	%r2, [_Z20half_to_float_kernelPK6__halfPfi_param_2];
	mov.u32 	%r3, %ctaid.x;
	mov.u32 	%r4, %ntid.x;
	mov.u32 	%r5, %tid.x;
	mad.lo.s32 	%r1, %r3, %r4, %r5;
	setp.ge.s32 	%p1, %r1, %r2;
	@%p1 bra 	$L__BB7_2;
	cvta.to.global.u64 	%rd3, %rd1;
	cvta.to.global.u64 	%rd4, %rd2;
	mul.wide.s32 	%rd5, %r1, 2;
	add.s64 	%rd6, %rd3, %rd5;
	ld.global.nc.u16 	%rs1, [%rd6];
	// begin inline asm
	{  cvt.f32.f16 %f1, %rs1;}

	// end inline asm
	mul.wide.s32 	%rd7, %r1, 4;
	add.s64 	%rd8, %rd4, %rd7;
	st.global.f32 	[%rd8], %f1;
$L__BB7_2:
	ret;

}
	// .globl	_Z29fc1_transpose_pad_colmajor_v2PK6__halfPS_iii
.visible .entry _Z29fc1_transpose_pad_colmajor_v2PK6__halfPS_iii(
	.param .u64 .ptr .align 1 _Z29fc1_transpose_pad_colmajor_v2PK6__halfPS_iii_param_0,
	.param .u64 .ptr .align 1 _Z29fc1_transpose_pad_colmajor_v2PK6__halfPS_iii_param_1,
	.param .u32 _Z29fc1_transpose_pad_colmajor_v2PK6__halfPS_iii_param_2,
	.param .u32 _Z29fc1_transpose_pad_colmajor_v2PK6__halfPS_iii_param_3,
	.param .u32 _Z29fc1_transpose_pad_colmajor_v2PK6__halfPS_iii_param_4
)
.maxntid 256
.minnctapersm 2
{
	.reg .pred 	%p<5>;
	.reg .b16 	%rs<6>;
	.reg .b32 	%r<14>;
	.reg .b32 	%f<2>;
	.reg .b64 	%rd<9>;

	ld.param.u64 	%rd1, [_Z29fc1_transpose_pad_colmajor_v2PK6__halfPS_iii_param_0];
	ld.param.u64 	%rd2, [_Z29fc1_transpose_pad_colmajor_v2PK6__halfPS_iii_param_1];
	ld.param.u32 	%r3, [_Z29fc1_transpose_pad_colmajor_v2PK6__halfPS_iii_param_2];
	ld.param.u32 	%r4, [_Z29fc1_transpose_pad_colmajor_v2PK6__halfPS_iii_param_3];
	ld.param.u32 	%r5, [_Z29fc1_transpose_pad_colmajor_v2PK6__halfPS_iii_param_4];
	mov.u32 	%r6, %ctaid.y;
	mov.u32 	%r7, %ntid.y;
	mov.u32 	%r8, %tid.y;
	mad.lo.s32 	%r1, %r6, %r7, %r8;
	mov.u32 	%r9, %ctaid.x;
	mov.u32 	%r10, %ntid.x;
	mov.u32 	%r11, %tid.x;
	mad.lo.s32 	%r2, %r9, %r10, %r11;
	setp.ge.s32 	%p1, %r1, %r4;
	setp.ge.s32 	%p2, %r2, %r5;
	or.pred  	%p3, %p1, %p2;
	@%p3 bra 	$L__BB8_4;
	mov.f32 	%f1, 0f00000000;
	// begin inline asm
	{  cvt.rn.f16.f32 %rs5, %f1;}

	// end inline asm
	setp.ge.s32 	%p4, %r2, %r3;
	@%p4 bra 	$L__BB8_3;
	mad.lo.s32 	%r12, %r4, %r2, %r1;
	cvta.to.global.u64 	%rd3, %rd1;
	mul.wide.s32 	%rd4, %r12, 2;
	add.s64 	%rd5, %rd3, %rd4;
	ld.global.nc.u16 	%rs5, [%rd5];
$L__BB8_3:
	mad.lo.s32 	%r13, %r4, %r2, %r1;
	cvta.to.global.u64 	%rd6, %rd2;
	mul.wide.s32 	%rd7, %r13, 2;
	add.s64 	%rd8, %rd6, %rd7;
	st.global.u16 	[%rd8], %rs5;
$L__BB8_4:
	ret;

}
	// .globl	_Z26fc2_transpose_pad_colmajorPK6__halfPS_iiii
.visible .entry _Z26fc2_transpose_pad_colmajorPK6__halfPS_iiii(
	.param .u64 .ptr .align 1 _Z26fc2_transpose_pad_colmajorPK6__halfPS_iiii_param_0,
	.param .u64 .ptr .align 1 _Z26fc2_transpose_pad_colmajorPK6__halfPS_iiii_param_1,
	.param .u32 _Z26fc2_transpose_pad_colmajorPK6__halfPS_iiii_param_2,
	.param .u32 _Z26fc2_transpose_pad_colmajorPK6__halfPS_iiii_param_3,
	.param .u32 _Z26fc2_transpose_pad_colmajorPK6__halfPS_iiii_param_4,
	.param .u32 _Z26fc2_transpose_pad_colmajorPK6__halfPS_iiii_param_5
)
.maxntid 256
.minnctapersm 2
{
	.reg .pred 	%p<7>;
	.reg .b16 	%rs<6>;
	.reg .b32 	%r<15>;
	.reg .b32 	%f<2>;
	.reg .b64 	%rd<9>;

	ld.param.u64 	%rd1, [_Z26fc2_transpose_pad_colmajorPK6__halfPS_iiii_param_0];
	ld.param.u64 	%rd2, [_Z26fc2_transpose_pad_colmajorPK6__halfPS_iiii_param_1];
	ld.param.u32 	%r3, [_Z26fc2_transpose_pad_colmajorPK6__halfPS_iiii_param_2];
	ld.param.u32 	%r4, [_Z26fc2_transpose_pad_colmajorPK6__halfPS_iiii_param_3];
	ld.param.u32 	%r5, [_Z26fc2_transpose_pad_colmajorPK6__halfPS_iiii_param_4];
	ld.param.u32 	%r6, [_Z26fc2_transpose_pad_colmajorPK6__halfPS_iiii_param_5];
	mov.u32 	%r7, %ctaid.y;
	mov.u32 	%r8, %ntid.y;
	mov.u32 	%r9, %tid.y;
	mad.lo.s32 	%r1, %r7, %r8, %r9;
	mov.u32 	%r10, %ctaid.x;
	mov.u32 	%r11, %ntid.x;
	mov.u32 	%r12, %tid.x;
	mad.lo.s32 	%r2, %r10, %r11, %r12;
	setp.ge.s32 	%p1, %r1, %r5;
	setp.ge.s32 	%p2, %r2, %r6;
	or.pred  	%p3, %p1, %p2;
	@%p3 bra 	$L__BB9_4;
	mov.f32 	%f1, 0f00000000;
	// begin inline asm
	{  cvt.rn.f16.f32 %rs5, %f1;}

	// end inline asm
	setp.ge.s32 	%p4, %r2, %r3;
	setp.ge.s32 	%p5, %r1, %r4;
	or.pred  	%p6, %p4, %p5;
	@%p6 bra 	$L__BB9_3;
	mad.lo.s32 	%r13, %r4, %r2, %r1;
	cvta.to.global.u64 	%rd3, %rd1;
	mul.wide.s32 	%rd4, %r13, 2;
	add.s64 	%rd5, %rd3, %rd4;
	ld.global.nc.u16 	%rs5, [%rd5];
$L__BB9_3:
	mad.lo.s32 	%r14, %r5, %r2, %r1;
	cvta.to.global.u64 	%rd6, %rd2;
	mul.wide.s32 	%rd7, %r14, 2;
	add.s64 	%rd8, %rd6, %rd7;
	st.global.u16 	[%rd8], %rs5;
$L__BB9_4:
	ret;

}
	// .globl	_Z18fc1_wmma_if_kernelPK6__halfS1_PS_PfS2_i
.visible .entry _Z18fc1_wmma_if_kernelPK6__halfS1_PS_PfS2_i(
	.param .u64 .ptr .align 1 _Z18fc1_wmma_if_kernelPK6__halfS1_PS_PfS2_i_param_0,
	.param .u64 .ptr .align 1 _Z18fc1_wmma_if_kernelPK6__halfS1_PS_PfS2_i_param_1,
	.param .u64 .ptr .align 1 _Z18fc1_wmma_if_kernelPK6__halfS1_PS_PfS2_i_param_2,
	.param .u64 .ptr .align 1 _Z18fc1_wmma_if_kernelPK6__halfS1_PS_PfS2_i_param_3,
	.param .u64 .ptr .align 1 _Z18fc1_wmma_if_kernelPK6__halfS1_PS_PfS2_i_param_4,
	.param .u32 _Z18fc1_wmma_if_kernelPK6__halfS1_PS_PfS2_i_param_5
)
{
	.reg .pred 	%p<15>;
	.reg .b16 	%rs<6>;
	.reg .b32 	%r<446>;
	.reg .b32 	%f<208>;
	.reg .b64 	%rd<77>;
	// demoted variable
	.shared .align 4 .b8 _ZZ18fc1_wmma_if_kernelPK6__halfS1_PS_PfS2_iE3Csh[1024];
	ld.param.u64 	%rd7, [_Z18fc1_wmma_if_kernelPK6__halfS1_PS_PfS2_i_param_1];
	ld.param.u64 	%rd9, [_Z18fc1_wmma_if_kernelPK6__halfS1_PS_PfS2_i_param_2];
	ld.param.u64 	%rd10, [_Z18fc1_wmma_if_kernelPK6__halfS1_PS_PfS2_i_param_3];
	ld.param.u64 	%rd8, [_Z18fc1_wmma_if_kernelPK6__halfS1_PS_PfS2_i_param_4];
	ld.param.u32 	%r31, [_Z18fc1_wmma_if_kernelPK6__halfS1_PS_PfS2_i_param_5];
	cvta.to.global.u64 	%rd1, %rd10;
	cvta.to.global.u64 	%rd2, %rd9;
	mov.u32 	%r1, %ctaid.y;
	mov.u32 	%r32, %ctaid.x;
	shl.b32 	%r3, %r1, 4;
	shl.b32 	%r4, %r32, 4;
	setp.ge.s32 	%p1, %r3, %r31;
	setp.gt.u32 	%p2, %r4, 159;
	or.pred  	%p3, %p1, %p2;
	@%p3 bra 	$L__BB10_10;
	ld.param.u64 	%rd76, [_Z18fc1_wmma_if_kernelPK6__halfS1_PS_PfS2_i_param_0];
	cvta.to.global.u64 	%rd11, %rd76;
	cvta.to.global.u64 	%rd12, %rd7;
	mul.lo.s32 	%r33, %r32, 6144;
	mul.lo.s32 	%r34, %r1, 6144;
	mul.wide.u32 	%rd13, %r34, 2;
	add.s64 	%rd14, %rd11, %rd13;
	mul.wide.u32 	%rd15, %r33, 2;
	add.s64 	%rd16, %rd12, %rd15;
	mov.b32 	%r35, 384;
	wmma.load.a.sync.aligned.row.m16n16k16.global.f16 	{%r36, %r37, %r38, %r39, %r40, %r41, %r42, %r43}, [%rd14], %r35;
	wmma.load.b.sync.aligned.col.m16n16k16.global.f16 	{%r44, %r45, %r46, %r47, %r48, %r49, %r50, %r51}, [%rd16], %r35;
	mov.f32 	%f1, 0f00000000;
	wmma.mma.sync.aligned.row.col.m16n16k16.f32.f32 {%f2, %f3, %f4, %f5, %f6, %f7, %f8, %f9}, {%r36, %r37, %r38, %r39, %r40, %r41, %r42, %r43}, {%r44, %r45, %r46, %r47, %r48, %r49, %r50, %r51}, {%f1, %f1, %f1, %f1, %f1, %f1, %f1, %f1};
	add.s64 	%rd17, %rd14, 32;
	add.s64 	%rd18, %rd16, 32;
	wmma.load.a.sync.aligned.row.m16n16k16.global.f16 	{%r52, %r53, %r54, %r55, %r56, %r57, %r58, %r59}, [%rd17], %r35;
	wmma.load.b.sync.aligned.col.m16n16k16.global.f16 	{%r60, %r61, %r62, %r63, %r64, %r65, %r66, %r67}, [%rd18], %r35;
	wmma.mma.sync.aligned.row.col.m16n16k16.f32.f32 {%f10, %f11, %f12, %f13, %f14, %f15, %f16, %f17}, {%r52, %r53, %r54, %r55, %r56, %r57, %r58, %r59}, {%r60, %r61, %r62, %r63, %r64, %r65, %r66, %r67}, {%f2, %f3, %f4, %f5, %f6, %f7, %f8, %f9};
	add.s64 	%rd19, %rd14, 64;
	add.s64 	%rd20, %rd16, 64;
	wmma.load.a.sync.aligned.row.m16n16k16.global.f16 	{%r68, %r69, %r70, %r71, %r72, %r73, %r74, %r75}, [%rd19], %r35;
	wmma.load.b.sync.aligned.col.m16n16k16.global.f16 	{%r76, %r77, %r78, %r79, %r80, %r81, %r82, %r83}, [%rd20], %r35;
	wmma.mma.sync.aligned.row.col.m16n16k16.f32.f32 {%f18, %f19, %f20, %f21, %f22, %f23, %f24, %f25}, {%r68, %r69, %r70, %r71, %r72, %r73, %r74, %r75}, {%r76, %r77, %r78, %r79, %r80, %r81, %r82, %r83}, {%f10, %f11, %f12, %f13, %f14, %f15, %f16, %f17};
	add.s64 	%rd21, %rd14, 96;
	add.s64 	%rd22, %rd16, 96;
	wmma.load.a.sync.aligned.row.m16n16k16.global.f16 	{%r84, %r85, %r86, %r87, %r88, %r89, %r90, %r91}, [%rd21], %r35;
	wmma.load.b.sync.aligned.col.m16n16k16.global.f16 	{%r92, %r93, %r94, %r95, %r96, %r97, %r98, %r99}, [%rd22], %r35;
	wmma.mma.sync.aligned.row.col.m16n16k16.f32.f32 {%f26, %f27, %f28, %f29, %f30, %f31, %f32, %f33}, {%r84, %r85, %r86, %r87, %r88, %r89, %r90, %r91}, {%r92, %r93, %r94, %r95, %r96, %r97, %r98, %r99}, {%f18, %f19, %f20, %f21, %f22, %f23, %f24, %f25};
	add.s64 	%rd23, %rd14, 128;
	add.s64 	%rd24, %rd16, 128;
	wmma.load.a.sync.aligned.row.m16n16k16.global.f16 	{%r100, %r101, %r102, %r103, %r104, %r105, %r106, %r107}, [%rd23], %r35;
	wmma.load.b.sync.aligned.col.m16n16k16.global.f16 	{%r108, %r109, %r110, %r111, %r112, %r113, %r114, %r115}, [%rd24], %r35;
	wmma.mma.sync.aligned.row.col.m16n16k16.f32.f32 {%f34, %f35, %f36, %f37, %f38, %f39, %f40, %f41}, {%r100, %r101, %r102, %r103, %r104, %r105, %r106, %r107}, {%r108, %r109, %r110, %r111, %r112, %r113, %r114, %r115}, {%f26, %f27, %f28, %f29, %f30, %f31, %f32, %f33};
	add.s64 	%rd25, %rd14, 160;
	add.s64 	%rd26, %rd16, 160;
	wmma.load.a.sync.aligned.row.m16n16k16.global.f16 	{%r116, %r117, %r118, %r119, %r120, %r121, %r122, %r123}, [%rd25], %r35;
	wmma.load.b.sync.aligned.col.m16n16k16.global.f16 	{%r124, %r125, %r126, %r127, %r128, %r129, %r130, %r131}, [%rd26], %r35;
	wmma.mma.sync.aligned.row.col.m16n16k16.f32.f32 {%f42, %f43, %f44, %f45, %f46, %f47, %f48, %f49}, {%r116, %r117, %r118, %r119, %r120, %r121, %r122, %r123}, {%r124, %r125, %r126, %r127, %r128, %r129, %r130, %r131}, {%f34, %f35, %f36, %f37, %f38, %f39, %f40, %f41};
	add.s64 	%rd27, %rd14, 192;
	add.s64 	%rd28, %rd16, 192;
	wmma.load.a.sync.aligned.row.m16n16k16.global.f16 	{%r132, %r133, %r134, %r135, %r136, %r137, %r138, %r139}, [%rd27], %r35;
	wmma.load.b.sync.aligned.col.m16n16k16.global.f16 	{%r140, %r141, %r142, %r143, %r144, %r145, %r146, %r147}, [%rd28], %r35;
	wmma.mma.sync.aligned.row.col.m16n16k16.f32.f32 {%f50, %f51, %f52, %f53, %f54, %f55, %f56, %f57}, {%r132, %r133, %r134, %r135, %r136, %r137, %r138, %r139}, {%r140, %r141, %r142, %r143, %r144, %r145, %r146, %r147}, {%f42, %f43, %f44, %f45, %f46, %f47, %f48, %f49};
	add.s64 	%rd29, %rd14, 224;
	add.s64 	%rd30, %rd16, 224;
	wmma.load.a.sync.aligned.row.m16n16k16.global.f16 	{%r148, %r149, %r150, %r151, %r152, %r153, %r154, %r155}, [%rd29], %r35;
	wmma.load.b.sync.aligned.col.m16n16k16.global.f16 	{%r156, %r157, %r158, %r159, %r160, %r161, %r162, %r163}, [%rd30], %r35;
	wmma.mma.sync.aligned.row.col.m16n16k16.f32.f32 {%f58, %f59, %f60, %f61, %f62, %f63, %f64, %f65}, {%r148, %r149, %r150, %r151, %r152, %r153, %r154, %r155}, {%r156, %r157, %r158, %r159, %r160, %r161, %r162, %r163}, {%f50, %f51, %f52, %f53, %f54, %f55, %f56, %f57};
	add.s64 	%rd31, %rd14, 256;
	add.s64 	%rd32, %rd16, 256;
	wmma.load.a.sync.aligned.row.m16n16k16.global.f16 	{%r164, %r165, %r166, %r167, %r168, %r169, %r170, %r171}, [%rd31], %r35;
	wmma.load.b.sync.aligned.col.m16n16k16.global.f16 	{%r172, %r173, %r174, %r175, %r176, %r177, %r178, %r179}, [%rd32], %r35;
	wmma.mma.sync.aligned.row.col.m16n16k16.f32.f32 {%f66, %f67, %f68, %f69, %f70, %f71, %f72, %f73}, {%r164, %r165, %r166, %r167, %r168, %r169, %r170, %r171}, {%r172, %r173, %r174, %r175, %r176, %r177, %r178, %r179}, {%f58, %f59, %f60, %f61, %f62, %f63, %f64, %f65};
	add.s64 	%rd33, %rd14, 288;
	add.s64 	%rd34, %rd16, 288;
	wmma.load.a.sync.aligned.row.m16n16k16.global.f16 	{%r180, %r181, %r182, %r183, %r184, %r185, %r186, %r187}, [%rd33], %r35;
	wmma.load.b.sync.aligned.col.m16n16k16.global.f16 	{%r188, %r189, %r190, %r191, %r192, %r193, %r194, %r195}, [%rd34], %r35;
	wmma.mma.sync.aligned.row.col.m16n16k16.f32.f32 {%f74, %f75, %f76, %f77, %f78, %f79, %f80, %f81}, {%r180, %r181, %r182, %r183, %r184, %r185, %r186, %r187}, {%r188, %r189, %r190, %r191, %r192, %r193, %r194, %r195}, {%f66, %f67, %f68, %f69, %f70, %f71, %f72, %f73};
	add.s64 	%rd35, %rd14, 320;
	add.s64 	%rd36, %rd16, 320;
	wmma.load.a.sync.aligned.row.m16n16k16.global.f16 	{%r196, %r197, %r198, %r199, %r200, %r201, %r202, %r203}, [%rd35], %r35;
	wmma.load.b.sync.aligned.col.m16n16k16.global.f16 	{%r204, %r205, %r206, %r207, %r208, %r209, %r210, %r211}, [%rd36], %r35;
	wmma.mma.sync.aligned.row.col.m16n16k16.f32.f32 {%f82, %f83, %f84, %f85, %f86, %f87, %f88, %f89}, {%r196, %r197, %r198, %r199, %r200, %r201, %r202, %r203}, {%r204, %r205, %r206, %r207, %r208, %r209, %r210, %r211}, {%f74, %f75, %f76, %f77, %f78, %f79, %f80, %f81};
	add.s64 	%rd37, %rd14, 352;
	add.s64 	%rd38, %rd16, 352;
	wmma.load.a.sync.aligned.row.m16n16k16.global.f16 	{%r212, %r213, %r214, %r215, %r216, %r217, %r218, %r219}, [%rd37], %r35;
	wmma.load.b.sync.aligned.col.m16n16k16.global.f16 	{%r220, %r221, %r222, %r223, %r224, %r225, %r226, %r227}, [%rd38], %r35;
	wmma.mma.sync.aligned.row.col.m16n16k16.f32.f32 {%f90, %f91, %f92, %f93, %f94, %f95, %f96, %f97}, {%r212, %r213, %r214, %r215, %r216, %r217, %r218, %r219}, {%r220, %r221, %r222, %r223, %r224, %r225, %r226, %r227}, {%f82, %f83, %f84, %f85, %f86, %f87, %f88, %f89};
	add.s64 	%rd39, %rd14, 384;
	add.s64 	%rd40, %rd16, 384;
	wmma.load.a.sync.aligned.row.m16n16k16.global.f16 	{%r228, %r229, %r230, %r231, %r232, %r233, %r234, %r235}, [%rd39], %r35;
	wmma.load.b.sync.aligned.col.m16n16k16.global.f16 	{%r236, %r237, %r238, %r239, %r240, %r241, %r242, %r243}, [%rd40], %r35;
	wmma.mma.sync.aligned.row.col.m16n16k16.f32.f32 {%f98, %f99, %f100, %f101, %f102, %f103, %f104, %f105}, {%r228, %r229, %r230, %r231, %r232, %r233, %r234, %r235}, {%r236, %r237, %r238, %r239, %r240, %r241, %r242, %r243}, {%f90, %f91, %f92, %f93, %f94, %f95, %f96, %f97};
	add.s64 	%rd41, %rd14, 416;
	add.s64 	%rd42, %rd16, 416;
	wmma.load.a.sync.aligned.row.m16n16k16.global.f16 	{%r244, %r245, %r246, %r247, %r248, %r249, %r250, %r251}, [%rd41], %r35;
	wmma.load.b.sync.aligned.col.m16n16k16.global.f16 	{%r252, %r253, %r254, %r255, %r256, %r257, %r258, %r259}, [%rd42], %r35;
	wmma.mma.sync.aligned.row.col.m16n16k16.f32.f32 {%f106, %f107, %f108, %f109, %f110, %f111, %f112, %f113}, {%r244, %r245, %r246, %r247, %r248, %r249, %r250, %r251}, {%r252, %r253, %r254, %r255, %r256, %r257, %r258, %r259}, {%f98, %f99, %f100, %f101, %f102, %f103, %f104, %f105};
	add.s64 	%rd43, %rd14, 448;
	add.s64 	%rd44, %rd16, 448;
	wmma.load.a.sync.aligned.row.m16n16k16.global.f16 	{%r260, %r261, %r262, %r263, %r264, %r265, %r266, %r267}, [%rd43], %r35;
	wmma.load.b.sync.aligned.col.m16n16k16.global.f16 	{%r268, %r269, %r270, %r271, %r272, %r273, %r274, %r275}, [%rd44], %r35;
	wmma.mma.sync.aligned.row.col.m16n16k16.f32.f32 {%f114, %f115, %f116, %f117, %f118, %f119, %f120, %f121}, {%r260, %r261, %r262, %r263, %r264, %r265, %r266, %r267}, {%r268, %r269, %r270, %r271, %r272, %r273, %r274, %r275}, {%f106, %f107, %f108, %f109, %f110, %f111, %f112, %f113};
	add.s64 	%rd45, %rd14, 480;
	add.s64 	%rd46, %rd16, 480;
	wmma.load.a.sync.aligned.row.m16n16k16.global.f16 	{%r276, %r277, %r278, %r279, %r280, %r281, %r282, %r283}, [%rd45], %r35;
	wmma.load.b.sync.aligned.col.m16n16k16.global.f16 	{%r284, %r285, %r286, %r287, %r288, %r289, %r290, %r291}, [%rd46], %r35;
	wmma.mma.sync.aligned.row.col.m16n16k16.f32.f32 {%f122, %f123, %f124, %f125, %f126, %f127, %f128, %f129}, {%r276, %r277, %r278, %r279, %r280, %r281, %r282, %r283}, {%r284, %r285, %r286, %r287, %r288, %r289, %r290, %r291}, {%f114, %f115, %f116, %f117, %f118, %f119, %f120, %f121};
	add.s64 	%rd47, %rd14, 512;
	add.s64 	%rd48, %rd16, 512;
	wmma.load.a.sync.aligned.row.m16n16k16.global.f16 	{%r292, %r293, %r294, %r295, %r296, %r297, %r298, %r299}, [%rd47], %r35;
	wmma.load.b.sync.aligned.col.m16n16k16.global.f16 	{%r300, %r301, %r302, %r303, %r304, %r305, %r306, %r307}, [%rd48], %r35;
	wmma.mma.sync.aligned.row.col.m16n16k16.f32.f32 {%f130, %f131, %f132, %f133, %f134, %f135, %f136, %f137}, {%r292, %r293, %r294, %r295, %r296, %r297, %r298, %r299}, {%r300, %r301, %r302, %r303, %r304, %r305, %r306, %r307}, {%f122, %f123, %f124, %f125, %f126, %f127, %f128, %f129};
	add.s64 	%rd49, %rd14, 544;
	add.s64 	%rd50, %rd16, 544;
	wmma.load.a.sync.aligned.row.m16n16k16.global.f16 	{%r308, %r309, %r310, %r311, %r312, %r313, %r314, %r315}, [%rd49], %r35;
	wmma.load.b.sync.aligned.col.m16n16k16.global.f16 	{%r316, %r317, %r318, %r319, %r320, %r321, %r322, %r323}, [%rd50], %r35;
	wmma.mma.sync.aligned.row.col.m16n16k16.f32.f32 {%f138, %f139, %f140, %f141, %f142, %f143, %f144, %f145}, {%r308, %r309, %r310, %r311, %r312, %r313, %r314, %r315}, {%r316, %r317, %r318, %r319, %r320, %r321, %r322, %r323}, {%f130, %f131, %f132, %f133, %f134, %f135, %f136, %f137};
	add.s64 	%rd51, %rd14, 576;
	add.s64 	%rd52, %rd16, 576;
	wmma.load.a.sync.aligned.row.m16n16k16.global.f16 	{%r324, %r325, %r326, %r327, %r328, %r329, %r330, %r331}, [%rd51], %r35;
	wmma.load.b.sync.aligned.col.m16n16k16.global.f16 	{%r332, %r333, %r334, %r335, %r336, %r337, %r338, %r339}, [%rd52], %r35;
	wmma.mma.sync.aligned.row.col.m16n16k16.f32.f32 {%f146, %f147, %f148, %f149, %f150, %f151, %f152, %f153}, {%r324, %r325, %r326, %r327, %r328, %r329, %r330, %r331}, {%r332, %r333, %r334, %r335, %r336, %r337, %r338, %r339}, {%f138, %f139, %f140, %f141, %f142, %f143, %f144, %f145};
	add.s64 	%rd53, %rd14, 608;
	add.s64 	%rd54, %rd16, 608;
	wmma.load.a.sync.aligned.row.m16n16k16.global.f16 	{%r340, %r341, %r342, %r343, %r344, %r345, %r346, %r347}, [%rd53], %r35;
	wmma.load.b.sync.aligned.col.m16n16k16.global.f16 	{%r348, %r349, %r350, %r351, %r352, %r353, %r354, %r355}, [%rd54], %r35;
	wmma.mma.sync.aligned.row.col.m16n16k16.f32.f32 {%f154, %f155, %f156, %f157, %f158, %f159, %f160, %f161}, {%r340, %r341, %r342, %r343, %r344, %r345, %r346, %r347}, {%r348, %r349, %r350, %r351, %r352, %r353, %r354, %r355}, {%f146, %f147, %f148, %f149, %f150, %f151, %f152, %f153};
	add.s64 	%rd55, %rd14, 640;
	add.s64 	%rd56, %rd16, 640;
	wmma.load.a.sync.aligned.row.m16n16k16.global.f16 	{%r356, %r357, %r358, %r359, %r360, %r361, %r362, %r363}, [%rd55], %r35;
	wmma.load.b.sync.aligned.col.m16n16k16.global.f16 	{%r364, %r365, %r366, %r367, %r368, %r369, %r370, %r371}, [%rd56], %r35;
	wmma.mma.sync.aligned.row.col.m16n16k16.f32.f32 {%f162, %f163, %f164, %f165, %f166, %f167, %f168, %f169}, {%r356, %r357, %r358, %r359, %r360, %r361, %r362, %r363}, {%r364, %r365, %r366, %r367, %r368, %r369, %r370, %r371}, {%f154, %f155, %f156, %f157, %f158, %f159, %f160, %f161};
	add.s64 	%rd57, %rd14, 672;
	add.s64 	%rd58, %rd16, 672;
	wmma.load.a.sync.aligned.row.m16n16k16.global.f16 	{%r372, %r373, %r374, %r375, %r376, %r377, %r378, %r379}, [%rd57], %r35;
	wmma.load.b.sync.aligned.col.m16n16k16.global.f16 	{%r380, %r381, %r382, %r383, %r384, %r385, %r386, %r387}, [%rd58], %r35;
	wmma.mma.sync.aligned.row.col.m16n16k16.f32.f32 {%f170, %f171, %f172, %f173, %f174, %f175, %f176, %f177}, {%r372, %r373, %r374, %r375, %r376, %r377, %r378, %r379}, {%r380, %r381, %r382, %r383, %r384, %r385, %r386, %r387}, {%f162, %f163, %f164, %f165, %f166, %f167, %f168, %f169};
	add.s64 	%rd59, %rd14, 704;
	add.s64 	%rd60, %rd16, 704;
	wmma.load.a.sync.aligned.row.m16n16k16.global.f16 	{%r388, %r389, %r390, %r391, %r392, %r393, %r394, %r395}, [%rd59], %r35;
	wmma.load.b.sync.aligned.col.m16n16k16.global.f16 	{%r396, %r397, %r398, %r399, %r400, %r401, %r402, %r403}, [%rd60], %r35;
	wmma.mma.sync.aligned.row.col.m16n16k16.f32.f32 {%f178, %f179, %f180, %f181, %f182, %f183, %f184, %f185}, {%r388, %r389, %r390, %r391, %r392, %r393, %r394, %r395}, {%r396, %r397, %r398, %r399, %r400, %r401, %r402, %r403}, {%f170, %f171, %f172, %f173, %f174, %f175, %f176, %f177};
	add.s64 	%rd61, %rd14, 736;
	add.s64 	%rd62, %rd16, 736;
	wmma.load.a.sync.aligned.row.m16n16k16.global.f16 	{%r404, %r405, %r406, %r407, %r408, %r409, %r410, %r411}, [%rd61], %r35;
	wmma.load.b.sync.aligned.col.m16n16k16.global.f16 	{%r412, %r413, %r414, %r415, %r416, %r417, %r418, %r419}, [%rd62], %r35;
	wmma.mma.sync.aligned.row.col.m16n16k16.f32.f32 {%f186, %f187, %f188, %f189, %f190, %f191, %f192, %f193}, {%r404, %r405, %r406, %r407, %r408, %r409, %r410, %r411}, {%r412, %r413, %r414, %r415, %r416, %r417, %r418, %r419}, {%f178, %f179, %f180, %f181, %f182, %f183, %f184, %f185};
	mov.u32 	%r420, _ZZ18fc1_wmma_if_kernelPK6__halfS1_PS_PfS2_iE3Csh;
	mov.b32 	%r421, 16;
	wmma.store.d.sync.aligned.row.m16n16k16.shared.f32 	[%r420], {%f186, %f187, %f188, %f189, %f190, %f191, %f192, %f193}, %r421;
	bar.sync 	0;
	mov.u32 	%r5, %tid.x;
	and.b32  	%r441, %r5, 31;
	setp.ne.s64 	%p4, %rd8, 0;
	@%p4 bra 	$L__BB10_6;
	and.b32  	%r430, %r5, 15;
	add.s32 	%r7, %r430, %r4;
	mul.wide.u32 	%rd70, %r7, 4;
	mov.u64 	%rd71, c_fc1_b;
	add.s64 	%rd3, %rd71, %rd70;
	shl.b32 	%r431, %r441, 2;
	add.s32 	%r440, %r420, %r431;
	mul.lo.s32 	%r433, %r1, 2560;
	shr.u32 	%r434, %r441, 4;
	mul.lo.s32 	%r435, %r434, 160;
	or.b32  	%r436, %r433, %r435;
	add.s32 	%r437, %r436, %r4;
	add.s32 	%r439, %r437, %r430;
	add.s32 	%r438, %r434, %r3;
$L__BB10_3:
	setp.gt.u32 	%p10, %r7, 159;
	setp.ge.s32 	%p11, %r438, %r31;
	or.pred  	%p12, %p11, %p10;
	@%p12 bra 	$L__BB10_5;
	ld.shared.f32 	%f203, [%r440];
	ld.const.f32 	%f204, [%rd3];
	add.f32 	%f205, %f203, %f204;
	mul.wide.u32 	%rd72, %r439, 2;
	add.s64 	%rd73, %rd2, %rd72;
	ld.global.u16 	%rs4, [%rd73];
	// begin inline asm
	{  cvt.f32.f16 %f201, %rs4;}

	// end inline asm
	add.f32 	%f206, %f205, %f201;
	setp.ge.f32 	%p13, %f206, 0f3F800000;
	selp.f32 	%f207, 0f3F800000, 0f00000000, %p13;
	selp.f32 	%f202, 0f00000000, %f206, %p13;
	// begin inline asm
	{  cvt.rn.f16.f32 %rs5, %f202;}

	// end inline asm
	st.global.u16 	[%rd73], %rs5;
	mul.wide.u32 	%rd74, %r439, 4;
	add.s64 	%rd75, %rd1, %rd74;
	st.global.f32 	[%rd75], %f207;
$L__BB10_5:
	add.s32 	%r15, %r441, 32;
	add.s32 	%r440, %r440, 128;
	add.s32 	%r439, %r439, 320;
	add.s32 	%r438, %r438, 2;
	setp.lt.u32 	%p14, %r441, 224;
	mov.u32 	%r441, %r15;
	@%p14 bra 	$L__BB10_3;
	bra.uni 	$L__BB10_10;
$L__BB10_6:
	and.b32  	%r422, %r5, 15;
	add.s32 	%r19, %r422, %r4;
	mul.wide.u32 	%rd63, %r19, 4;
	mov.u64 	%rd64, c_fc1_b;
	add.s64 	%rd4, %rd64, %rd63;
	shl.b32 	%r423, %r441, 2;
	add.s32 	%r444, %r420, %r423;
	mul.lo.s32 	%r425, %r1, 2560;
	shr.u32 	%r426, %r441, 4;
	mul.lo.s32 	%r427, %r426, 160;
	or.b32  	%r428, %r425, %r427;
	add.s32 	%r429, %r428, %r4;
	add.s32 	%r443, %r429, %r422;
	add.s32 	%r442, %r426, %r3;
	cvta.to.global.u64 	%rd5, %rd8;
$L__BB10_7:
	setp.gt.u32 	%p5, %r19, 159;
	setp.ge.s32 	%p6, %r442, %r31;
	or.pred  	%p7, %p6, %p5;
	@%p7 bra 	$L__BB10_9;
	ld.shared.f32 	%f197, [%r444];
	ld.const.f32 	%f198, [%rd4];
	add.f32 	%f199, %f197, %f198;
	mul.wide.u32 	%rd65, %r443, 2;
	add.s64 	%rd66, %rd2, %rd65;
	ld.global.u16 	%rs1, [%rd66];
	// begin inline asm
	{  cvt.f32.f16 %f194, %rs1;}

	// end inline asm
	add.f32 	%f200, %f199, %f194;
	setp.ge.f32 	%p8, %f200, 0f3F800000;
	selp.f32 	%f196, 0f3F800000, 0f00000000, %p8;
	selp.f32 	%f195, 0f00000000, %f200, %p8;
	// begin inline asm
	{  cvt.rn.f16.f32 %rs2, %f195;}

	// end inline asm
	st.global.u16 	[%rd66], %rs2;
	mul.wide.u32 	%rd67, %r443, 4;
	add.s64 	%rd68, %rd1, %rd67;
	st.global.f32 	[%rd68], %f196;
	// begin inline asm
	{  cvt.rn.f16.f32 %rs3, %f196;}

	// end inline asm
	add.s64 	%rd69, %rd5, %rd65;
	st.global.u16 	[%rd69], %rs3;
$L__BB10_9:
	add.s32 	%r27, %r441, 32;
	add.s32 	%r444, %r444, 128;
	add.s32 	%r443, %r443, 320;
	add.s32 	%r442, %r442, 2;
	setp.lt.u32 	%p9, %r441, 224;
	mov.u32 	%r441, %r27;
	@%p9 bra 	$L__BB10_7;
$L__BB10_10:
	ret;

}
	// .globl	_Z18fc2_wmma_if_kernelPK6__halfS1_PS_Pfi
.visible .entry _Z18fc2_wmma_if_kernelPK6__halfS1_PS_Pfi(
	.param .u64 .ptr .align 1 _Z18fc2_wmma_if_kernelPK6__halfS1_PS_Pfi_param_0,
	.param .u64 .ptr .align 1 _Z18fc2_wmma_if_kernelPK6__halfS1_PS_Pfi_param_1,
	.param .u64 .ptr .align 1 _Z18fc2_wmma_if_kernelPK6__halfS1_PS_Pfi_param_2,
	.param .u64 .ptr .align 1 _Z18fc2_wmma_if_kernelPK6__halfS1_PS_Pfi_param_3,
	.param .u32 _Z18fc2_wmma_if_kernelPK6__halfS1_PS_Pfi_param_4
)
{
	.reg .pred 	%p<9>;
	.reg .b16 	%rs<3>;
	.reg .b32 	%r<198>;
	.reg .b32 	%f<89>;
	.reg .b64 	%rd<42>;
	// demoted variable
	.shared .align 4 .b8 _ZZ18fc2_wmma_if_kernelPK6__halfS1_PS_PfiE3Csh[1024];
	ld.param.u32 	%r18, [_Z18fc2_wmma_if_kernelPK6__halfS1_PS_Pfi_param_4];
	mov.u32 	%r1, %ctaid.y;
	mov.u32 	%r19, %ctaid.x;
	shl.b32 	%r3, %r1, 4;
	shl.b32 	%r4, %r19, 4;
	setp.ge.s32 	%p1, %r3, %r18;
	setp.gt.u32 	%p2, %r4, 95;
	or.pred  	%p3, %p1, %p2;
	@%p3 bra 	$L__BB11_5;
	ld.param.u64 	%rd41, [_Z18fc2_wmma_if_kernelPK6__halfS1_PS_Pfi_param_3];
	ld.param.u64 	%rd40, [_Z18fc2_wmma_if_kernelPK6__halfS1_PS_Pfi_param_2];
	ld.param.u64 	%rd39, [_Z18fc2_wmma_if_kernelPK6__halfS1_PS_Pfi_param_1];
	ld.param.u64 	%rd38, [_Z18fc2_wmma_if_kernelPK6__halfS1_PS_Pfi_param_0];
	cvta.to.global.u64 	%rd8, %rd38;
	cvta.to.global.u64 	%rd9, %rd39;
	mul.lo.s32 	%r20, %r19, 2560;
	mul.lo.s32 	%r21, %r1, 2560;
	mul.wide.u32 	%rd10, %r21, 2;
	add.s64 	%rd11, %rd8, %rd10;
	mul.wide.u32 	%rd12, %r20, 2;
	add.s64 	%rd13, %rd9, %rd12;
	mov.b32 	%r22, 160;
	wmma.load.a.sync.aligned.row.m16n16k16.global.f16 	{%r23, %r24, %r25, %r26, %r27, %r28, %r29, %r30}, [%rd11], %r22;
	wmma.load.b.sync.aligned.col.m16n16k16.global.f16 	{%r31, %r32, %r33, %r34, %r35, %r36, %r37, %r38}, [%rd13], %r22;
	mov.f32 	%f1, 0f00000000;
	wmma.mma.sync.aligned.row.col.m16n16k16.f32.f32 {%f2, %f3, %f4, %f5, %f6, %f7, %f8, %f9}, {%r23, %r24, %r25, %r26, %r27, %r28, %r29, %r30}, {%r31, %r32, %r33, %r34, %r35, %r36, %r37, %r38}, {%f1, %f1, %f1, %f1, %f1, %f1, %f1, %f1};
	add.s64 	%rd14, %rd11, 32;
	add.s64 	%rd15, %rd13, 32;
	wmma.load.a.sync.aligned.row.m16n16k16.global.f16 	{%r39, %r40, %r41, %r42, %r43, %r44, %r45, %r46}, [%rd14], %r22;
	wmma.load.b.sync.aligned.col.m16n16k16.global.f16 	{%r47, %r48, %r49, %r50, %r51, %r52, %r53, %r54}, [%rd15], %r22;
	wmma.mma.sync.aligned.row.col.m16n16k16.f32.f32 {%f10, %f11, %f12, %f13, %f14, %f15, %f16, %f17}, {%r39, %r40, %r41, %r42, %r43, %r44, %r45, %r46}, {%r47, %r48, %r49, %r50, %r51, %r52, %r53, %r54}, {%f2, %f3, %f4, %f5, %f6, %f7, %f8, %f9};
	add.s64 	%rd16, %rd11, 64;
	add.s64 	%rd17, %rd13, 64;
	wmma.load.a.sync.aligned.row.m16n16k16.global.f16 	{%r55, %r56, %r57, %r58, %r59, %r60, %r61, %r62}, [%rd16], %r22;
	wmma.load.b.sync.aligned.col.m16n16k16.global.f16 	{%r63, %r64, %r65, %r66, %r67, %r68, %r69, %r70}, [%rd17], %r22;
	wmma.mma.sync.aligned.row.col.m16n16k16.f32.f32 {%f18, %f19, %f20, %f21, %f22, %f23, %f24, %f25}, {%r55, %r56, %r57, %r58, %r59, %r60, %r61, %r62}, {%r63, %r64, %r65, %r66, %r67, %r68, %r69, %r70}, {%f10, %f11, %f12, %f13, %f14, %f15, %f16, %f17};
	add.s64 	%rd18, %rd11, 96;
	add.s64 	%rd19, %rd13, 96;
	wmma.load.a.sync.aligned.row.m16n16k16.global.f16 	{%r71, %r72, %r73, %r74, %r75, %r76, %r77, %r78}, [%rd18], %r22;
	wmma.load.b.sync.aligned.col.m16n16k16.global.f16 	{%r79, %r80, %r81, %r82, %r83, %r84, %r85, %r86}, [%rd19], %r22;
	wmma.mma.sync.aligned.row.col.m16n16k16.f32.f32 {%f26, %f27, %f28, %f29, %f30, %f31, %f32, %f33}, {%r71, %r72, %r73, %r74, %r75, %r76, %r77, %r78}, {%r79, %r80, %r81, %r82, %r83, %r84, %r85, %r86}, {%f18, %f19, %f20, %f21, %f22, %f23, %f24, %f25};
	add.s64 	%rd20, %rd11, 128;
	add.s64 	%rd21, %rd13, 128;
	wmma.load.a.sync.aligned.row.m16n16k16.global.f16 	{%r87, %r88, %r89, %r90, %r91, %r92, %r93, %r94}, [%rd20], %r22;
	wmma.load.b.sync.aligned.col.m16n16k16.global.f16 	{%r95, %r96, %r97, %r98, %r99, %r100, %r101, %r102}, [%rd21], %r22;
	wmma.mma.sync.aligned.row.col.m16n16k16.f32.f32 {%f34, %f35, %f36, %f37, %f38, %f39, %f40, %f41}, {%r87, %r88, %r89, %r90, %r91, %r92, %r93, %r94}, {%r95, %r96, %r97, %r98, %r99, %r100, %r101, %r102}, {%f26, %f27, %f28, %f29, %f30, %f31, %f32, %f33};
	add.s64 	%rd22, %rd11, 160;
	add.s64 	%rd23, %rd13, 160;
	wmma.load.a.sync.aligned.row.m16n16k16.global.f16 	{%r103, %r104, %r105, %r106, %r107, %r108, %r109, %r110}, [%rd22], %r22;
	wmma.load.b.sync.aligned.col.m16n16k16.global.f16 	{%r111, %r112, %r113, %r114, %r115, %r116, %r117, %r118}, [%rd23], %r22;
	wmma.mma.sync.aligned.row.col.m16n16k16.f32.f32 {%f42, %f43, %f44, %f45, %f46, %f47, %f48, %f49}, {%r103, %r104, %r105, %r106, %r107, %r108, %r109, %r110}, {%r111, %r112, %r113, %r114, %r115, %r116, %r117, %r118}, {%f34, %f35, %f36, %f37, %f38, %f39, %f40, %f41};
	add.s64 	%rd24, %rd11, 192;
	add.s64 	%rd25, %rd13, 192;
	wmma.load.a.sync.aligned.row.m16n16k16.global.f16 	{%r119, %r120, %r121, %r122, %r123, %r124, %r125, %r126}, [%rd24], %r22;
	wmma.load.b.sync.aligned.col.m16n16k16.global.f16 	{%r127, %r128, %r129, %r130, %r131, %r132, %r133, %r134}, [%rd25], %r22;
	wmma.mma.sync.aligned.row.col.m16n16k16.f32.f32 {%f50, %f51, %f52, %f53, %f54, %f55, %f56, %f57}, {%r119, %r120, %r121, %r122, %r123, %r124, %r125, %r126}, {%r127, %r128, %r129, %r130, %r131, %r132, %r133, %r134}, {%f42, %f43, %f44, %f45, %f46, %f47, %f48, %f49};
	add.s64 	%rd26, %rd11, 224;
	add.s64 	%rd27, %rd13, 224;
	wmma.load.a.sync.aligned.row.m16n16k16.global.f16 	{%r135, %r136, %r137, %r138, %r139, %r140, %r141, %r142}, [%rd26], %r22;
	wmma.load.b.sync.aligned.col.m16n16k16.global.f16 	{%r143, %r144, %r145, %r146, %r147, %r148, %r149, %r150}, [%rd27], %r22;
	wmma.mma.sync.aligned.row.col.m16n16k16.f32.f32 {%f58, %f59, %f60, %f61, %f62, %f63, %f64, %f65}, {%r135, %r136, %r137, %r138, %r139, %r140, %r141, %r142}, {%r143, %r144, %r145, %r146, %r147, %r148, %r149, %r150}, {%f50, %f51, %f52, %f53, %f54, %f55, %f56, %f57};
	add.s64 	%rd28, %rd11, 256;
	add.s64 	%rd29, %rd13, 256;
	wmma.load.a.sync.aligned.row.m16n16k16.global.f16 	{%r151, %r152, %r153, %r154, %r155, %r156, %r157, %r158}, [%rd28], %r22;
	wmma.load.b.sync.aligned.col.m16n16k16.global.f16 	{%r159, %r160, %r161, %r162, %r163, %r164, %r165, %r166}, [%rd29], %r22;
	wmma.mma.sync.aligned.row.col.m16n16k16.f32.f32 {%f66, %f67, %f68, %f69, %f70, %f71, %f72, %f73}, {%r151, %r152, %r153, %r154, %r155, %r156, %r157, %r158}, {%r159, %r160, %r161, %r162, %r163, %r164, %r165, %r166}, {%f58, %f59, %f60, %f61, %f62, %f63, %f64, %f65};
	add.s64 	%rd30, %rd11, 288;
	add.s64 	%rd31, %rd13, 288;
	wmma.load.a.sync.aligned.row.m16n16k16.global.f16 	{%r167, %r168, %r169, %r170, %r171, %r172, %r173, %r174}, [%rd30], %r22;
	wmma.load.b.sync.aligned.col.m16n16k16.global.f16 	{%r175, %r176, %r177, %r178, %r179, %r180, %r181, %r182}, [%rd31], %r22;
	wmma.mma.sync.aligned.row.col.m16n16k16.f32.f32 {%f74, %f75, %f76, %f77, %f78, %f79, %f80, %f81}, {%r167, %r168, %r169, %r170, %r171, %r172, %r173, %r174}, {%r175, %r176, %r177, %r178, %r179, %r180, %r181, %r182}, {%f66, %f67, %f68, %f69, %f70, %f71, %f72, %f73};
	mov.u32 	%r183, _ZZ18fc2_wmma_if_kernelPK6__halfS1_PS_PfiE3Csh;
	mov.b32 	%r184, 16;
	wmma.store.d.sync.aligned.row.m16n16k16.shared.f32 	[%r183], {%f74, %f75, %f76, %f77, %f78, %f79, %f80, %f81}, %r184;
	bar.sync 	0;
	mov.u32 	%r185, %tid.x;
	and.b32  	%r197, %r185, 31;
	and.b32  	%r186, %r185, 15;
	add.s32 	%r6, %r186, %r4;
	mul.wide.u32 	%rd32, %r6, 4;
	mov.u64 	%rd33, c_fc2_b;
	add.s64 	%rd1, %rd33, %rd32;
	shl.b32 	%r187, %r185, 2;
	and.b32  	%r188, %r187, 124;
	add.s32 	%r196, %r183, %r188;
	mul.lo.s32 	%r189, %r1, 1536;
	shr.u32 	%r190, %r197, 4;
	mul.lo.s32 	%r191, %r190, 96;
	or.b32  	%r192, %r189, %r191;
	add.s32 	%r193, %r192, %r4;
	add.s32 	%r195, %r193, %r186;
	add.s32 	%r194, %r190, %r3;
	cvta.to.global.u64 	%rd2, %rd40;
	cvta.to.global.u64 	%rd3, %rd41;
$L__BB11_2:
	setp.gt.u32 	%p4, %r6, 95;
	setp.ge.s32 	%p5, %r194, %r18;
	or.pred  	%p6, %p5, %p4;
	@%p6 bra 	$L__BB11_4;
	ld.shared.f32 	%f84, [%r196];
	ld.const.f32 	%f85, [%rd1];
	add.f32 	%f86, %f84, %f85;
	mul.wide.u32 	%rd34, %r195, 2;
	add.s64 	%rd35, %rd2, %rd34;
	ld.global.u16 	%rs1, [%rd35];
	// begin inline asm
	{  cvt.f32.f16 %f82, %rs1;}

	// end inline asm
	add.f32 	%f87, %f86, %f82;
	setp.ge.f32 	%p7, %f87, 0f3F800000;
	selp.f32 	%f88, 0f3F800000, 0f00000000, %p7;
	selp.f32 	%f83, 0f00000000, %f87, %p7;
	// begin inline asm
	{  cvt.rn.f16.f32 %rs2, %f83;}

	// end inline asm
	st.global.u16 	[%rd35], %rs2;
	mul.wide.u32 	%rd36, %r195, 4;
	add.s64 	%rd37, %rd3, %rd36;
	st.global.f32 	[%rd37], %f88;
$L__BB11_4:
	add.s32 	%r14, %r197, 32;
	add.s32 	%r196, %r196, 128;
	add.s32 	%r195, %r195, 192;
	add.s32 	%r194, %r194, 2;
	setp.lt.u32 	%p8, %r197, 224;
	mov.u32 	%r197, %r14;
	@%p8 bra 	$L__BB11_2;
$L__BB11_5:
	ret;

}
	// .globl	_Z33linear_if_fp16W_cached_kernel_fc1ILi384EEvPKfPK6__halfPS2_Pfiiif
.visible .entry _Z33linear_if_fp16W_cached_kernel_fc1ILi384EEvPKfPK6__halfPS2_Pfiiif(
	.param .u64 .ptr .align 1 _Z33linear_if_fp16W_cached_kernel_fc1ILi384EEvPKfPK6__halfPS2_Pfiiif_param_0,
	.param .u64 .ptr .align 1 _Z33linear_if_fp16W_cached_kernel_fc1ILi384EEvPKfPK6__halfPS2_Pfiiif_param_1,
	.param .u64 .ptr .align 1 _Z33linear_if_fp16W_cached_kernel_fc1ILi384EEvPKfPK6__halfPS2_Pfiiif_param_2,
	.param .u64 .ptr .align 1 _Z33linear_if_fp16W_cached_kernel_fc1ILi384EEvPKfPK6__halfPS2_Pfiiif_param_3,
	.param .u32 _Z33linear_if_fp16W_cached_kernel_fc1ILi384EEvPKfPK6__halfPS2_Pfiiif_param_4,
	.param .u32 _Z33linear_if_fp16W_cached_kernel_fc1ILi384EEvPKfPK6__halfPS2_Pfiiif_param_5,
	.param .u32 _Z33linear_if_fp16W_cached_kernel_fc1ILi384EEvPKfPK6__halfPS2_Pfiiif_param_6,
	.param .f32 _Z33linear_if_fp16W_cached_kernel_fc1ILi384EEvPKfPK6__halfPS2_Pfiiif_param_7
)
.maxntid 256
.minnctapersm 2
{
	.reg .pred 	%p<24>;
	.reg .b16 	%rs<4>;
	.reg .b32 	%r<128>;
	.reg .b32 	%f<315>;
	.reg .b64 	%rd<58>;

	ld.param.u64 	%rd14, [_Z33linear_if_fp16W_cached_kernel_fc1ILi384EEvPKfPK6__halfPS2_Pfiiif_param_0];
	ld.param.u64 	%rd11, [_Z33linear_if_fp16W_cached_kernel_fc1ILi384EEvPKfPK6__halfPS2_Pfiiif_param_1];
	ld.param.u64 	%rd12, [_Z33linear_if_fp16W_cached_kernel_fc1ILi384EEvPKfPK6__halfPS2_Pfiiif_param_2];
	ld.param.u64 	%rd13, [_Z33linear_if_fp16W_cached_kernel_fc1ILi384EEvPKfPK6__halfPS2_Pfiiif_param_3];
	ld.param.u32 	%r53, [_Z33linear_if_fp16W_cached_kernel_fc1ILi384EEvPKfPK6__halfPS2_Pfiiif_param_4];
	ld.param.u32 	%r51, [_Z33linear_if_fp16W_cached_kernel_fc1ILi384EEvPKfPK6__halfPS2_Pfiiif_param_5];
	ld.param.u32 	%r52, [_Z33linear_if_fp16W_cached_kernel_fc1ILi384EEvPKfPK6__halfPS2_Pfiiif_param_6];
	ld.param.f32 	%f27, [_Z33linear_if_fp16W_cached_kernel_fc1ILi384EEvPKfPK6__halfPS2_Pfiiif_param_7];
	cvta.to.global.u64 	%rd1, %rd14;
	mov.u32 	%r1, %ctaid.x;
	mov.u32 	%r55, %ctaid.y;
	mov.u32 	%r2, %ntid.y;
	mov.u32 	%r110, %tid.y;
	mad.lo.s32 	%r56, %r55, %r2, %r110;
	setp.ge.s32 	%p1, %r1, %r52;
	setp.ge.s32 	%p2, %r56, %r53;
	or.pred  	%p3, %p1, %p2;
	@%p3 bra 	$L__BB12_30;
	setp.ge.s32 	%p4, %r110, %r51;
	@%p4 bra 	$L__BB12_4;
	cvta.to.global.u64 	%rd2, %rd11;
	mul.lo.s32 	%r57, %r51, %r1;
	cvt.s64.s32 	%rd3, %r57;
	mov.u32 	%r59, shW;
$L__BB12_3:
	cvt.s64.s32 	%rd15, %r110;
	add.s64 	%rd16, %rd15, %rd3;
	shl.b64 	%rd17, %rd16, 1;
	add.s64 	%rd18, %rd2, %rd17;
	ld.global.nc.u16 	%rs1, [%rd18];
	// begin inline asm
	{  cvt.f32.f16 %f28, %rs1;}

	// end inline asm
	shl.b32 	%r58, %r110, 2;
	add.s32 	%r60, %r59, %r58;
	st.shared.f32 	[%r60], %f28;
	add.s32 	%r110, %r110, %r2;
	setp.lt.s32 	%p5, %r110, %r51;
	@%p5 bra 	$L__BB12_3;
$L__BB12_4:
	bar.sync 	0;
	mul.lo.s32 	%r7, %r51, %r56;
	mul.wide.s32 	%rd19, %r7, 4;
	add.s64 	%rd4, %rd1, %rd19;
	mul.wide.u32 	%rd20, %r1, 4;
	mov.u64 	%rd21, c_fc1_b;
	add.s64 	%rd22, %rd21, %rd20;
	ld.const.f32 	%f314, [%rd22];
	setp.lt.s32 	%p6, %r51, 4;
	mov.b32 	%r123, 0;
	@%p6 bra 	$L__BB12_16;
	add.s32 	%r8, %r51, -4;
	shr.u32 	%r64, %r8, 2;
	add.s32 	%r9, %r64, 1;
	and.b32  	%r10, %r9, 7;
	setp.lt.u32 	%p7, %r8, 28;
	mov.b32 	%r118, 0;
	mov.b32 	%r117, 4;
	@%p7 bra 	$L__BB12_8;
	and.b32  	%r11, %r9, 2147483640;
	mov.b32 	%r118, 0;
	mov.b32 	%r117, 4;
	mov.u32 	%r119, %r118;
$L__BB12_7:
	.pragma "nounroll";
	shr.u32 	%r67, %r118, 2;
	mul.wide.u32 	%rd23, %r67, 16;
	add.s64 	%rd24, %rd4, %rd23;
	ld.global.nc.v4.f32 	{%f30, %f31, %f32, %f33}, [%rd24];
	shl.b32 	%r68, %r118, 2;
	mov.u32 	%r69, shW;
	add.s32 	%r70, %r69, %r68;
	ld.shared.v4.f32 	{%f34, %f35, %f36, %f37}, [%r70];
	fma.rn.f32 	%f38, %f30, %f34, %f314;
	fma.rn.f32 	%f39, %f31, %f35, %f38;
	fma.rn.f32 	%f40, %f32, %f36, %f39;
	fma.rn.f32 	%f41, %f33, %f37, %f40;
	ld.global.nc.v4.f32 	{%f42, %f43, %f44, %f45}, [%rd24+16];
	ld.shared.v4.f32 	{%f46, %f47, %f48, %f49}, [%r70+16];
	fma.rn.f32 	%f50, %f42, %f46, %f41;
	fma.rn.f32 	%f51, %f43, %f47, %f50;
	fma.rn.f32 	%f52, %f44, %f48, %f51;
	fma.rn.f32 	%f53, %f45, %f49, %f52;
	ld.global.nc.v4.f32 	{%f54, %f55, %f56, %f57}, [%rd24+32];
	ld.shared.v4.f32 	{%f58, %f59, %f60, %f61}, [%r70+32];
	fma.rn.f32 	%f62, %f54, %f58, %f53;
	fma.rn.f32 	%f63, %f55, %f59, %f62;
	fma.rn.f32 	%f64, %f56, %f60, %f63;
	fma.rn.f32 	%f65, %f57, %f61, %f64;
	ld.global.nc.v4.f32 	{%f66, %f67, %f68, %f69}, [%rd24+48];
	ld.shared.v4.f32 	{%f70, %f71, %f72, %f73}, [%r70+48];
	fma.rn.f32 	%f74, %f66, %f70, %f65;
	fma.rn.f32 	%f75, %f67, %f71, %f74;
	fma.rn.f32 	%f76, %f68, %f72, %f75;
	fma.rn.f32 	%f77, %f69, %f73, %f76;
	ld.global.nc.v4.f32 	{%f78, %f79, %f80, %f81}, [%rd24+64];
	ld.shared.v4.f32 	{%f82, %f83, %f84, %f85}, [%r70+64];
	fma.rn.f32 	%f86, %f78, %f82, %f77;
	fma.rn.f32 	%f87, %f79, %f83, %f86;
	fma.rn.f32 	%f88, %f80, %f84, %f87;
	fma.rn.f32 	%f89, %f81, %f85, %f88;
	ld.global.nc.v4.f32 	{%f90, %f91, %f92, %f93}, [%rd24+80];
	ld.shared.v4.f32 	{%f94, %f95, %f96, %f97}, [%r70+80];
	fma.rn.f32 	%f98, %f90, %f94, %f89;
	fma.rn.f32 	%f99, %f91, %f95, %f98;
	fma.rn.f32 	%f100, %f92, %f96, %f99;
	fma.rn.f32 	%f101, %f93, %f97, %f100;
	ld.global.nc.v4.f32 	{%f102, %f103, %f104, %f105}, [%rd24+96];
	ld.shared.v4.f32 	{%f106, %f107, %f108, %f109}, [%r70+96];
	fma.rn.f32 	%f110, %f102, %f106, %f101;
	fma.rn.f32 	%f111, %f103, %f107, %f110;
	fma.rn.f32 	%f112, %f104, %f108, %f111;
	fma.rn.f32 	%f113, %f105, %f109, %f112;
	add.s32 	%r118, %r117, 28;
	ld.global.nc.v4.f32 	{%f114, %f115, %f116, %f117}, [%rd24+112];
	ld.shared.v4.f32 	{%f118, %f119, %f120, %f121}, [%r70+112];
	fma.rn.f32 	%f122, %f114, %f118, %f113;
	fma.rn.f32 	%f123, %f115, %f119, %f122;
	fma.rn.f32 	%f124, %f116, %f120, %f123;
	fma.rn.f32 	%f314, %f117, %f121, %f124;
	add.s32 	%r117, %r117, 32;
	add.s32 	%r119, %r119, 8;
	setp.eq.s32 	%p8, %r119, %r11;
	@%p8 bra 	$L__BB12_8;
	bra.uni 	$L__BB12_7;
$L__BB12_8:
	and.b32  	%r71, %r8, -4;
	add.s32 	%r123, %r71, 4;
	setp.eq.s32 	%p9, %r10, 0;
	@%p9 bra 	$L__BB12_16;
	setp.lt.u32 	%p10, %r10, 4;
	@%p10 bra 	$L__BB12_11;
	shr.u32 	%r72, %r118, 2;
	mul.wide.u32 	%rd25, %r72, 16;
	add.s64 	%rd26, %rd4, %rd25;
	ld.global.nc.v4.f32 	{%f126, %f127, %f128, %f129}, [%rd26];
	shl.b32 	%r73, %r118, 2;
	mov.u32 	%r74, shW;
	add.s32 	%r75, %r74, %r73;
	ld.shared.v4.f32 	{%f130, %f131, %f132, %f133}, [%r75];
	fma.rn.f32 	%f134, %f126, %f130, %f314;
	fma.rn.f32 	%f135, %f127, %f131, %f134;
	fma.rn.f32 	%f136, %f128, %f132, %f135;
	fma.rn.f32 	%f137, %f129, %f133, %f136;
	add.s32 	%r76, %r117, 4;
	shr.u32 	%r77, %r117, 2;
	mul.wide.u32 	%rd27, %r77, 16;
	add.s64 	%rd28, %rd4, %rd27;
	ld.global.nc.v4.f32 	{%f138, %f139, %f140, %f141}, [%rd28];
	shl.b32 	%r78, %r117, 2;
	add.s32 	%r79, %r74, %r78;
	ld.shared.v4.f32 	{%f142, %f143, %f144, %f145}, [%r79];
	fma.rn.f32 	%f146, %f138, %f142, %f137;
	fma.rn.f32 	%f147, %f139, %f143, %f146;
	fma.rn.f32 	%f148, %f140, %f144, %f147;
	fma.rn.f32 	%f149, %f141, %f145, %f148;
	add.s32 	%r80, %r117, 8;
	shr.u32 	%r81, %r76, 2;
	mul.wide.u32 	%rd29, %r81, 16;
	add.s64 	%rd30, %rd4, %rd29;
	ld.global.nc.v4.f32 	{%f150, %f151, %f152, %f153}, [%rd30];
	ld.shared.v4.f32 	{%f154, %f155, %f156, %f157}, [%r79+16];
	fma.rn.f32 	%f158, %f150, %f154, %f149;
	fma.rn.f32 	%f159, %f151, %f155, %f158;
	fma.rn.f32 	%f160, %f152, %f156, %f159;
	fma.rn.f32 	%f161, %f153, %f157, %f160;
	shr.u32 	%r82, %r80, 2;
	mul.wide.u32 	%rd31, %r82, 16;
	add.s64 	%rd32, %rd4, %rd31;
	ld.global.nc.v4.f32 	{%f162, %f163, %f164, %f165}, [%rd32];
	ld.shared.v4.f32 	{%f166, %f167, %f168, %f169}, [%r79+32];
	fma.rn.f32 	%f170, %f162, %f166, %f161;
	fma.rn.f32 	%f171, %f163, %f167, %f170;
	fma.rn.f32 	%f172, %f164, %f168, %f171;
	fma.rn.f32 	%f314, %f165, %f169, %f172;
	add.s32 	%r118, %r117, 12;
	add.s32 	%r117, %r117, 16;
$L__BB12_11:
	and.b32  	%r83, %r9, 3;
	setp.eq.s32 	%p11, %r83, 0;
	@%p11 bra 	$L__BB12_16;
	setp.eq.s32 	%p12, %r83, 1;
	@%p12 bra 	$L__BB12_14;
	shr.u32 	%r84, %r118, 2;
	mul.wide.u32 	%rd33, %r84, 16;
	add.s64 	%rd34, %rd4, %rd33;
	ld.global.nc.v4.f32 	{%f174, %f175, %f176, %f177}, [%rd34];
	shl.b32 	%r85, %r118, 2;
	mov.u32 	%r86, shW;
	add.s32 	%r87, %r86, %r85;
	ld.shared.v4.f32 	{%f178, %f179, %f180, %f181}, [%r87];
	fma.rn.f32 	%f182, %f174, %f178, %f314;
	fma.rn.f32 	%f183, %f175, %f179, %f182;
	fma.rn.f32 	%f184, %f176, %f180, %f183;
	fma.rn.f32 	%f185, %f177, %f181, %f184;
	shr.u32 	%r88, %r117, 2;
	mul.wide.u32 	%rd35, %r88, 16;
	add.s64 	%rd36, %rd4, %rd35;
	ld.global.nc.v4.f32 	{%f186, %f187, %f188, %f189}, [%rd36];
	shl.b32 	%r89, %r117, 2;
	add.s32 	%r90, %r86, %r89;
	ld.shared.v4.f32 	{%f190, %f191, %f192, %f193}, [%r90];
	fma.rn.f32 	%f194, %f186, %f190, %f185;
	fma.rn.f32 	%f195, %f187, %f191, %f194;
	fma.rn.f32 	%f196, %f188, %f192, %f195;
	fma.rn.f32 	%f314, %f189, %f193, %f196;
	add.s32 	%r118, %r117, 4;
$L__BB12_14:
	and.b32  	%r91, %r8, 4;
	setp.ne.s32 	%p13, %r91, 0;
	@%p13 bra 	$L__BB12_16;
	shr.u32 	%r92, %r118, 2;
	mul.wide.u32 	%rd37, %r92, 16;
	add.s64 	%rd38, %rd4, %rd37;
	ld.global.nc.v4.f32 	{%f197, %f198, %f199, %f200}, [%rd38];
	shl.b32 	%r93, %r118, 2;
	mov.u32 	%r94, shW;
	add.s32 	%r95, %r94, %r93;
	ld.shared.v4.f32 	{%f201, %f202, %f203, %f204}, [%r95];
	fma.rn.f32 	%f205, %f197, %f201, %f314;
	fma.rn.f32 	%f206, %f198, %f202, %f205;
	fma.rn.f32 	%f207, %f199, %f203, %f206;
	fma.rn.f32 	%f314, %f200, %f204, %f207;
$L__BB12_16:
	setp.ge.s32 	%p14, %r123, %r51;
	@%p14 bra 	$L__BB12_29;
	sub.s32 	%r22, %r51, %r123;
	and.b32  	%r23, %r22, 15;
	sub.s32 	%r96, %r123, %r51;
	setp.gt.u32 	%p15, %r96, -16;
	@%p15 bra 	$L__BB12_20;
	and.b32  	%r97, %r22, -16;
	neg.s32 	%r121, %r97;
	mul.wide.u32 	%rd40, %r123, 4;
	add.s64 	%rd41, %rd19, %rd40;
	add.s64 	%rd42, %rd41, %rd1;
	add.s64 	%rd56, %rd42, 32;
	shl.b32 	%r98, %r123, 2;
	mov.u32 	%r99, shW;
	add.s32 	%r100, %r98, %r99;
	add.s32 	%r120, %r100, 32;
$L__BB12_19:
	.pragma "nounroll";
	ld.global.nc.f32 	%f209, [%rd56+-32];
	ld.shared.f32 	%f210, [%r120+-32];
	fma.rn.f32 	%f211, %f209, %f210, %f314;
	ld.global.nc.f32 	%f212, [%rd56+-28];
	ld.shared.f32 	%f213, [%r120+-28];
	fma.rn.f32 	%f214, %f212, %f213, %f211;
	ld.global.nc.f32 	%f215, [%rd56+-24];
	ld.shared.f32 	%f216, [%r120+-24];
	fma.rn.f32 	%f217, %f215, %f216, %f214;
	ld.global.nc.f32 	%f218, [%rd56+-20];
	ld.shared.f32 	%f219, [%r120+-20];
	fma.rn.f32 	%f220, %f218, %f219, %f217;
	ld.global.nc.f32 	%f221, [%rd56+-16];
	ld.shared.f32 	%f222, [%r120+-16];
	fma.rn.f32 	%f223, %f221, %f222, %f220;
	ld.global.nc.f32 	%f224, [%rd56+-12];
	ld.shared.f32 	%f225, [%r120+-12];
	fma.rn.f32 	%f226, %f224, %f225, %f223;
	ld.global.nc.f32 	%f227, [%rd56+-8];
	ld.shared.f32 	%f228, [%r120+-8];
	fma.rn.f32 	%f229, %f227, %f228, %f226;
	ld.global.nc.f32 	%f230, [%rd56+-4];
	ld.shared.f32 	%f231, [%r120+-4];
	fma.rn.f32 	%f232, %f230, %f231, %f229;
	ld.global.nc.f32 	%f233, [%rd56];
	ld.shared.f32 	%f234, [%r120];
	fma.rn.f32 	%f235, %f233, %f234, %f232;
	ld.global.nc.f32 	%f236, [%rd56+4];
	ld.shared.f32 	%f237, [%r120+4];
	fma.rn.f32 	%f238, %f236, %f237, %f235;
	ld.global.nc.f32 	%f239, [%rd56+8];
	ld.shared.f32 	%f240, [%r120+8];
	fma.rn.f32 	%f241, %f239, %f240, %f238;
	ld.global.nc.f32 	%f242, [%rd56+12];
	ld.shared.f32 	%f243, [%r120+12];
	fma.rn.f32 	%f244, %f242, %f243, %f241;
	ld.global.nc.f32 	%f245, [%rd56+16];
	ld.shared.f32 	%f246, [%r120+16];
	fma.rn.f32 	%f247, %f245, %f246, %f244;
	ld.global.nc.f32 	%f248, [%rd56+20];
	ld.shared.f32 	%f249, [%r120+20];
	fma.rn.f32 	%f250, %f248, %f249, %f247;
	ld.global.nc.f32 	%f251, [%rd56+24];
	ld.shared.f32 	%f252, [%r120+24];
	fma.rn.f32 	%f253, %f251, %f252, %f250;
	ld.global.nc.f32 	%f254, [%rd56+28];
	ld.shared.f32 	%f255, [%r120+28];
	fma.rn.f32 	%f314, %f254, %f255, %f253;
	add.s32 	%r123, %r123, 16;
	add.s32 	%r121, %r121, 16;
	add.s64 	%rd56, %rd56, 64;
	add.s32 	%r120, %r120, 64;
	setp.ne.s32 	%p16, %r121, 0;
	@%p16 bra 	$L__BB12_19;
$L__BB12_20:
	setp.eq.s32 	%p17, %r23, 0;
	@%p17 bra 	$L__BB12_29;
	and.b32  	%r39, %r22, 7;
	setp.lt.u32 	%p18, %r23, 8;
	@%p18 bra 	$L__BB12_23;
	mul.wide.u32 	%rd43, %r123, 4;
	add.s64 	%rd44, %rd4, %rd43;
	ld.global.nc.f32 	%f257, [%rd44];
	shl.b32 	%r101, %r123, 2;
	mov.u32 	%r102, shW;
	add.s32 	%r103, %r102, %r101;
	ld.shared.f32 	%f258, [%r103];
	fma.rn.f32 	%f259, %f257, %f258, %f314;
	ld.global.nc.f32 	%f260, [%rd44+4];
	ld.shared.f32 	%f261, [%r103+4];
	fma.rn.f32 	%f262, %f260, %f261, %f259;
	ld.global.nc.f32 	%f263, [%rd44+8];
	ld.shared.f32 	%f264, [%r103+8];
	fma.rn.f32 	%f265, %f263, %f264, %f262;
	ld.global.nc.f32 	%f266, [%rd44+12];
	ld.shared.f32 	%f267, [%r103+12];
	fma.rn.f32 	%f268, %f266, %f267, %f265;
	ld.global.nc.f32 	%f269, [%rd44+16];
	ld.shared.f32 	%f270, [%r103+16];
	fma.rn.f32 	%f271, %f269, %f270, %f268;
	ld.global.nc.f32 	%f272, [%rd44+20];
	ld.shared.f32 	%f273, [%r103+20];
	fma.rn.f32 	%f274, %f272, %f273, %f271;
	ld.global.nc.f32 	%f275, [%rd44+24];
	ld.shared.f32 	%f276, [%r103+24];
	fma.rn.f32 	%f277, %f275, %f276, %f274;
	ld.global.nc.f32 	%f278, [%rd44+28];
	ld.shared.f32 	%f279, [%r103+28];
	fma.rn.f32 	%f314, %f278, %f279, %f277;
	add.s32 	%r123, %r123, 8;
$L__BB12_23:
	setp.eq.s32 	%p19, %r39, 0;
	@%p19 bra 	$L__BB12_29;
	and.b32  	%r42, %r22, 3;
	setp.lt.u32 	%p20, %r39, 4;
	@%p20 bra 	$L__BB12_26;
	mul.wide.u32 	%rd45, %r123, 4;
	add.s64 	%rd46, %rd4, %rd45;
	ld.global.nc.f32 	%f281, [%rd46];
	shl.b32 	%r104, %r123, 2;
	mov.u32 	%r105, shW;
	add.s32 	%r106, %r105, %r104;
	ld.shared.f32 	%f282, [%r106];
	fma.rn.f32 	%f283, %f281, %f282, %f314;
	ld.global.nc.f32 	%f284, [%rd46+4];
	ld.shared.f32 	%f285, [%r106+4];
	fma.rn.f32 	%f286, %f284, %f285, %f283;
	ld.global.nc.f32 	%f287, [%rd46+8];
	ld.shared.f32 	%f288, [%r106+8];
	fma.rn.f32 	%f289, %f287, %f288, %f286;
	ld.global.nc.f32 	%f290, [%rd46+12];
	ld.shared.f32 	%f291, [%r106+12];
	fma.rn.f32 	%f314, %f290, %f291, %f289;
	add.s32 	%r123, %r123, 4;
$L__BB12_26:
	setp.eq.s32 	%p21, %r42, 0;
	@%p21 bra 	$L__BB12_29;
	shl.b32 	%r107, %r123, 2;
	mov.u32 	%r108, shW;
	add.s32 	%r127, %r108, %r107;
	mul.wide.u32 	%rd48, %r123, 4;
	add.s64 	%rd49, %rd19, %rd48;
	add.s64 	%rd57, %rd1, %rd49;
	neg.s32 	%r126, %r42;
$L__BB12_28:
	.pragma "nounroll";
	ld.global.nc.f32 	%f292, [%rd57];
	ld.shared.f32 	%f293, [%r127];
	fma.rn.f32 	%f314, %f292, %f293, %f314;
	add.s32 	%r127, %r127, 4;
	add.s64 	%rd57, %rd57, 4;
	add.s32 	%r126, %r126, 1;
	setp.ne.s32 	%p22, %r126, 0;
	@%p22 bra 	$L__BB12_28;
$L__BB12_29:
	mad.lo.s32 	%r109, %r52, %r56, %r1;
	cvta.to.global.u64 	%rd50, %rd12;
	mul.wide.u32 	%rd51, %r109, 2;
	add.s64 	%rd52, %rd50, %rd51;
	ld.global.u16 	%rs2, [%rd52];
	// begin inline asm
	{  cvt.f32.f16 %f294, %rs2;}

	// end inline asm
	add.f32 	%f296, %f314, %f294;
	setp.ge.f32 	%p23, %f296, %f27;
	selp.f32 	%f297, 0f3F800000, 0f00000000, %p23;
	selp.f32 	%f295, 0f00000000, %f296, %p23;
	// begin inline asm
	{  cvt.rn.f16.f32 %rs3, %f295;}

	// end inline asm
	st.global.u16 	[%rd52], %rs3;
	cvta.to.global.u64 	%rd53, %rd13;
	mul.wide.u32 	%rd54, %r109, 4;
	add.s64 	%rd55, %rd53, %rd54;
	st.global.f32 	[%rd55], %f297;
$L__BB12_30:
	ret;

}
	// .globl	_Z33linear_if_fp16W_cached_kernel_fc2ILi160EEvPKfPK6__halfPS2_Pfiiif
.visible .entry _Z33linear_if_fp16W_cached_kernel_fc2ILi160EEvPKfPK6__halfPS2_Pfiiif(
	.param .u64 .ptr .align 1 _Z33linear_if_fp16W_cached_kernel_fc2ILi160EEvPKfPK6__halfPS2_Pfiiif_param_0,
	.param .u64 .ptr .align 1 _Z33linear_if_fp16W_cached_kernel_fc2ILi160EEvPKfPK6__halfPS2_Pfiiif_param_1,
	.param .u64 .ptr .align 1 _Z33linear_if_fp16W_cached_kernel_fc2ILi160EEvPKfPK6__halfPS2_Pfiiif_param_2,
	.param .u64 .ptr .align 1 _Z33linear_if_fp16W_cached_kernel_fc2ILi160EEvPKfPK6__halfPS2_Pfiiif_param_3,
	.param .u32 _Z33linear_if_fp16W_cached_kernel_fc2ILi160EEvPKfPK6__halfPS2_Pfiiif_param_4,
	.param .u32 _Z33linear_if_fp16W_cached_kernel_fc2ILi160EEvPKfPK6__halfPS2_Pfiiif_param_5,
	.param .u32 _Z33linear_if_fp16W_cached_kernel_fc2ILi160EEvPKfPK6__halfPS2_Pfiiif_param_6,
	.param .f32 _Z33linear_if_fp16W_cached_kernel_fc2ILi160EEvPKfPK6__halfPS2_Pfiiif_param_7
)
.maxntid 256
.minnctapersm 2
{
	.reg .pred 	%p<24>;
	.reg .b16 	%rs<4>;
	.reg .b32 	%r<128>;
	.reg .b32 	%f<315>;
	.reg .b64 	%rd<58>;

	ld.param.u64 	%rd14, [_Z33linear_if_fp16W_cached_kernel_fc2ILi160EEvPKfPK6__halfPS2_Pfiiif_param_0];
	ld.param.u64 	%rd11, [_Z33linear_if_fp16W_cached_kernel_fc2ILi160EEvPKfPK6__halfPS2_Pfiiif_param_1];
	ld.param.u64 	%rd12, [_Z33linear_if_fp16W_cached_kernel_fc2ILi160EEvPKfPK6__halfPS2_Pfiiif_param_2];
	ld.param.u64 	%rd13, [_Z33linear_if_fp16W_cached_kernel_fc2ILi160EEvPKfPK6__halfPS2_Pfiiif_param_3];
	ld.param.u32 	%r53, [_Z33linear_if_fp16W_cached_kernel_fc2ILi160EEvPKfPK6__halfPS2_Pfiiif_param_4];
	ld.param.u32 	%r51, [_Z33linear_if_fp16W_cached_kernel_fc2ILi160EEvPKfPK6__halfPS2_Pfiiif_param_5];
	ld.param.u32 	%r52, [_Z33linear_if_fp16W_cached_kernel_fc2ILi160EEvPKfPK6__halfPS2_Pfiiif_param_6];
	ld.param.f32 	%f27, [_Z33linear_if_fp16W_cached_kernel_fc2ILi160EEvPKfPK6__halfPS2_Pfiiif_param_7];
	cvta.to.global.u64 	%rd1, %rd14;
	mov.u32 	%r1, %ctaid.x;
	mov.u32 	%r55, %ctaid.y;
	mov.u32 	%r2, %ntid.y;
	mov.u32 	%r110, %tid.y;
	mad.lo.s32 	%r56, %r55, %r2, %r110;
	setp.ge.s32 	%p1, %r1, %r52;
	setp.ge.s32 	%p2, %r56, %r53;
	or.pred  	%p3, %p1, %p2;
	@%p3 bra 	$L__BB13_30;
	setp.ge.s32 	%p4, %r110, %r51;
	@%p4 bra 	$L__BB13_4;
	cvta.to.global.u64 	%rd2, %rd11;
	mul.lo.s32 	%r57, %r51, %r1;
	cvt.s64.s32 	%rd3, %r57;
	mov.u32 	%r59, shW;
$L__BB13_3:
	cvt.s64.s32 	%rd15, %r110;
	add.s64 	%rd16, %rd15, %rd3;
	shl.b64 	%rd17, %rd16, 1;
	add.s64 	%rd18, %rd2, %rd17;
	ld.global.nc.u16 	%rs1, [%rd18];
	// begin inline asm
	{  cvt.f32.f16 %f28, %rs1;}

	// end inline asm
	shl.b32 	%r58, %r110, 2;
	add.s32 	%r60, %r59, %r58;
	st.shared.f32 	[%r60], %f28;
	add.s32 	%r110, %r110, %r2;
	setp.lt.s32 	%p5, %r110, %r51;
	@%p5 bra 	$L__BB13_3;
$L__BB13_4:
	bar.sync 	0;
	mul.lo.s32 	%r7, %r51, %r56;
	mul.wide.s32 	%rd19, %r7, 4;
	add.s64 	%rd4, %rd1, %rd19;
	mul.wide.u32 	%rd20, %r1, 4;
	mov.u64 	%rd21, c_fc2_b;
	add.s64 	%rd22, %rd21, %rd20;
	ld.const.f32 	%f314, [%rd22];
	setp.lt.s32 	%p6, %r51, 4;
	mov.b32 	%r123, 0;
	@%p6 bra 	$L__BB13_16;
	add.s32 	%r8, %r51, -4;
	shr.u32 	%r64, %r8, 2;
	add.s32 	%r9, %r64, 1;
	and.b32  	%r10, %r9, 7;
	setp.lt.u32 	%p7, %r8, 28;
	mov.b32 	%r118, 0;
	mov.b32 	%r117, 4;
	@%p7 bra 	$L__BB13_8;
	and.b32  	%r11, %r9, 2147483640;
	mov.b32 	%r118, 0;
	mov.b32 	%r117, 4;
	mov.u32 	%r119, %r118;
$L__BB13_7:
	.pragma "nounroll";
	shr.u32 	%r67, %r118, 2;
	mul.wide.u32 	%rd23, %r67, 16;
	add.s64 	%rd24, %rd4, %rd23;
	ld.global.nc.v4.f32 	{%f30, %f31, %f32, %f33}, [%rd24];
	shl.b32 	%r68, %r118, 2;
	mov.u32 	%r69, shW;
	add.s32 	%r70, %r69, %r68;
	ld.shared.v4.f32 	{%f34, %f35, %f36, %f37}, [%r70];
	fma.rn.f32 	%f38, %f30, %f34, %f314;
	fma.rn.f32 	%f39, %f31, %f35, %f38;
	fma.rn.f32 	%f40, %f32, %f36, %f39;
	fma.rn.f32 	%f41, %f33, %f37, %f40;
	ld.global.nc.v4.f32 	{%f42, %f43, %f44, %f45}, [%rd24+16];
	ld.shared.v4.f32 	{%f46, %f47, %f48, %f49}, [%r70+16];
	fma.rn.f32 	%f50, %f42, %f46, %f41;
	fma.rn.f32 	%f51, %f43, %f47, %f50;
	fma.rn.f32 	%f52, %f44, %f48, %f51;
	fma.rn.f32 	%f53, %f45, %f49, %f52;
	ld.global.nc.v4.f32 	{%f54, %f55, %f56, %f57}, [%rd24+32];
	ld.shared.v4.f32 	{%f58, %f59, %f60, %f61}, [%r70+32];
	fma.rn.f32 	%f62, %f54, %f58, %f53;
	fma.rn.f32 	%f63, %f55, %f59, %f62;
	fma.rn.f32 	%f64, %f56, %f60, %f63;
	fma.rn.f32 	%f65, %f57, %f61, %f64;
	ld.global.nc.v4.f32 	{%f66, %f67, %f68, %f69}, [%rd24+48];
	ld.shared.v4.f32 	{%f70, %f71, %f72, %f73}, [%r70+48];
	fma.rn.f32 	%f74, %f66, %f70, %f65;
	fma.rn.f32 	%f75, %f67, %f71, %f74;
	fma.rn.f32 	%f76, %f68, %f72, %f75;
	fma.rn.f32 	%f77, %f69, %f73, %f76;
	ld.global.nc.v4.f32 	{%f78, %f79, %f80, %f81}, [%rd24+64];
	ld.shared.v4.f32 	{%f82, %f83, %f84, %f85}, [%r70+64];
	fma.rn.f32 	%f86, %f78, %f82, %f77;
	fma.rn.f32 	%f87, %f79, %f83, %f86;
	fma.rn.f32 	%f88, %f80, %f84, %f87;
	fma.rn.f32 	%f89, %f81, %f85, %f88;
	ld.global.nc.v4.f32 	{%f90, %f91, %f92, %f93}, [%rd24+80];
	ld.shared.v4.f32 	{%f94, %f95, %f96, %f97}, [%r70+80];
	fma.rn.f32 	%f98, %f90, %f94, %f89;
	fma.rn.f32 	%f99, %f91, %f95, %f98;
	fma.rn.f32 	%f100, %f92, %f96, %f99;
	fma.rn.f32 	%f101, %f93, %f97, %f100;
	ld.global.nc.v4.f32 	{%f102, %f103, %f104, %f105}, [%rd24+96];
	ld.shared.v4.f32 	{%f106, %f107, %f108, %f109}, [%r70+96];
	fma.rn.f32 	%f110, %f102, %f106, %f101;
	fma.rn.f32 	%f111, %f103, %f107, %f110;
	fma.rn.f32 	%f112, %f104, %f108, %f111;
	fma.rn.f32 	%f113, %f105, %f109, %f112;
	add.s32 	%r118, %r117, 28;
	ld.global.nc.v4.f32 	{%f114, %f115, %f116, %f117}, [%rd24+112];
	ld.shared.v4.f32 	{%f118, %f119, %f120, %f121}, [%r70+112];
	fma.rn.f32 	%f122, %f114, %f118, %f113;
	fma.rn.f32 	%f123, %f115, %f119, %f122;
	fma.rn.f32 	%f124, %f116, %f120, %f123;
	fma.rn.f32 	%f314, %f117, %f121, %f124;
	add.s32 	%r117, %r117, 32;
	add.s32 	%r119, %r119, 8;
	setp.eq.s32 	%p8, %r119, %r11;
	@%p8 bra 	$L__BB13_8;
	bra.uni 	$L__BB13_7;
$L__BB13_8:
	and.b32  	%r71, %r8, -4;
	add.s32 	%r123, %r71, 4;
	setp.eq.s32 	%p9, %r10, 0;
	@%p9 bra 	$L__BB13_16;
	setp.lt.u32 	%p10, %r10, 4;
	@%p10 bra 	$L__BB13_11;
	shr.u32 	%r72, %r118, 2;
	mul.wide.u32 	%rd25, %r72, 16;
	add.s64 	%rd26, %rd4, %rd25;
	ld.global.nc.v4.f32 	{%f126, %f127, %f128, %f129}, [%rd26];
	shl.b32 	%r73, %r118, 2;
	mov.u32 	%r74, shW;
	add.s32 	%r75, %r74, %r73;
	ld.shared.v4.f32 	{%f130, %f131, %f132, %f133}, [%r75];
	fma.rn.f32 	%f134, %f126, %f130, %f314;
	fma.rn.f32 	%f135, %f127, %f131, %f134;
	fma.rn.f32 	%f136, %f128, %f132, %f135;
	fma.rn.f32 	%f137, %f129, %f133, %f136;
	add.s32 	%r76, %r117, 4;
	shr.u32 	%r77, %r117, 2;
	mul.wide.u32 	%rd27, %r77, 16;
	add.s64 	%rd28, %rd4, %rd27;
	ld.global.nc.v4.f32 	{%f138, %f139, %f140, %f141}, [%rd28];
	shl.b32 	%r78, %r117, 2;
	add.s32 	%r79, %r74, %r78;
	ld.shared.v4.f32 	{%f142, %f143, %f144, %f145}, [%r79];
	fma.rn.f32 	%f146, %f138, %f142, %f137;
	fma.rn.f32 	%f147, %f139, %f143, %f146;
	fma.rn.f32 	%f148, %f140, %f144, %f147;
	fma.rn.f32 	%f149, %f141, %f145, %f148;
	add.s32 	%r80, %r117, 8;
	shr.u32 	%r81, %r76, 2;
	mul.wide.u32 	%rd29, %r81, 16;
	add.s64 	%rd30, %rd4, %rd29;
	ld.global.nc.v4.f32 	{%f150, %f151, %f152, %f153}, [%rd30];
	ld.shared.v4.f32 	{%f154, %f155, %f156, %f157}, [%r79+16];
	fma.rn.f32 	%f158, %f150, %f154, %f149;
	fma.rn.f32 	%f159, %f151, %f155, %f158;
	fma.rn.f32 	%f160, %f152, %f156, %f159;
	fma.rn.f32 	%f161, %f153, %f157, %f160;
	shr.u32 	%r82, %r80, 2;
	mul.wide.u32 	%rd31, %r82, 16;
	add.s64 	%rd32, %rd4, %rd31;
	ld.global.nc.v4.f32 	{%f162, %f163, %f164, %f165}, [%rd32];
	ld.shared.v4.f32 	{%f166, %f167, %f168, %f169}, [%r79+32];
	fma.rn.f32 	%f170, %f162, %f166, %f161;
	fma.rn.f32 	%f171, %f163, %f167, %f170;
	fma.rn.f32 	%f172, %f164, %f168, %f171;
	fma.rn.f32 	%f314, %f165, %f169, %f172;
	add.s32 	%r118, %r117, 12;
	add.s32 	%r117, %r117, 16;
$L__BB13_11:
	and.b32  	%r83, %r9, 3;
	setp.eq.s32 	%p11, %r83, 0;
	@%p11 bra 	$L__BB13_16;
	setp.eq.s32 	%p12, %r83, 1;
	@%p12 bra 	$L__BB13_14;
	shr.u32 	%r84, %r118, 2;
	mul.wide.u32 	%rd33, %r84, 16;
	add.s64 	%rd34, %rd4, %rd33;
	ld.global.nc.v4.f32 	{%f174, %f175, %f176, %f177}, [%rd34];
	shl.b32 	%r85, %r118, 2;
	mov.u32 	%r86, shW;
	add.s32 	%r87, %r86, %r85;
	ld.shared.v4.f32 	{%f178, %f179, %f180, %f181}, [%r87];
	fma.rn.f32 	%f182, %f174, %f178, %f314;
	fma.rn.f32 	%f183, %f175, %f179, %f182;
	fma.rn.f32 	%f184, %f176, %f180, %f183;
	fma.rn.f32 	%f185, %f177, %f181, %f184;
	shr.u32 	%r88, %r117, 2;
	mul.wide.u32 	%rd35, %r88, 16;
	add.s64 	%rd36, %rd4, %rd35;
	ld.global.nc.v4.f32 	{%f186, %f187, %f188, %f189}, [%rd36];
	shl.b32 	%r89, %r117, 2;
	add.s32 	%r90, %r86, %r89;
	ld.shared.v4.f32 	{%f190, %f191, %f192, %f193}, [%r90];
	fma.rn.f32 	%f194, %f186, %f190, %f185;
	fma.rn.f32 	%f195, %f187, %f191, %f194;
	fma.rn.f32 	%f196, %f188, %f192, %f195;
	fma.rn.f32 	%f314, %f189, %f193, %f196;
	add.s32 	%r118, %r117, 4;
$L__BB13_14:
	and.b32  	%r91, %r8, 4;
	setp.ne.s32 	%p13, %r91, 0;
	@%p13 bra 	$L__BB13_16;
	shr.u32 	%r92, %r118, 2;
	mul.wide.u32 	%rd37, %r92, 16;
	add.s64 	%rd38, %rd4, %rd37;
	ld.global.nc.v4.f32 	{%f197, %f198, %f199, %f200}, [%rd38];
	shl.b32 	%r93, %r118, 2;
	mov.u32 	%r94, shW;
	add.s32 	%r95, %r94, %r93;
	ld.shared.v4.f32 	{%f201, %f202, %f203, %f204}, [%r95];
	fma.rn.f32 	%f205, %f197, %f201, %f314;
	fma.rn.f32 	%f206, %f198, %f202, %f205;
	fma.rn.f32 	%f207, %f199, %f203, %f206;
	fma.rn.f32 	%f314, %f200, %f204, %f207;
$L__BB13_16:
	setp.ge.s32 	%p14, %r123, %r51;
	@%p14 bra 	$L__BB13_29;
	sub.s32 	%r22, %r51, %r123;
	and.b32  	%r23, %r22, 15;
	sub.s32 	%r96, %r123, %r51;
	setp.gt.u32 	%p15, %r96, -16;
	@%p15 bra 	$L__BB13_20;
	and.b32  	%r97, %r22, -16;
	neg.s32 	%r121, %r97;
	mul.wide.u32 	%rd40, %r123, 4;
	add.s64 	%rd41, %rd19, %rd40;
	add.s64 	%rd42, %rd41, %rd1;
	add.s64 	%rd56, %rd42, 32;
	shl.b32 	%r98, %r123, 2;
	mov.u32 	%r99, shW;
	add.s32 	%r100, %r98, %r99;
	add.s32 	%r120, %r100, 32;
$L__BB13_19:
	.pragma "nounroll";
	ld.global.nc.f32 	%f209, [%rd56+-32];
	ld.shared.f32 	%f210, [%r120+-32];
	fma.rn.f32 	%f211, %f209, %f210, %f314;
	ld.global.nc.f32 	%f212, [%rd56+-28];
	ld.shared.f32 	%f213, [%r120+-28];
	fma.rn.f32 	%f214, %f212, %f213, %f211;
	ld.global.nc.f32 	%f215, [%rd56+-24];
	ld.shared.f32 	%f216, [%r120+-24];
	fma.rn.f32 	%f217, %f215, %f216, %f214;
	ld.global.nc.f32 	%f218, [%rd56+-20];
	ld.shared.f32 	%f219, [%r120+-20];
	fma.rn.f32 	%f220, %f218, %f219, %f217;
	ld.global.nc.f32 	%f221, [%rd56+-16];
	ld.shared.f32 	%f222, [%r120+-16];
	fma.rn.f32 	%f223, %f221, %f222, %f220;
	ld.global.nc.f32 	%f224, [%rd56+-12];
	ld.shared.f32 	%f225, [%r120+-12];
	fma.rn.f32 	%f226, %f224, %f225, %f223;
	ld.global.nc.f32 	%f227, [%rd56+-8];
	ld.shared.f32 	%f228, [%r120+-8];
	fma.rn.f32 	%f229, %f227, %f228, %f226;
	ld.global.nc.f32 	%f230, [%rd56+-4];
	ld.shared.f32 	%f231, [%r120+-4];
	fma.rn.f32 	%f232, %f230, %f231, %f229;
	ld.global.nc.f32 	%f233, [%rd56];
	ld.shared.f32 	%f234, [%r120];
	fma.rn.f32 	%f235, %f233, %f234, %f232;
	ld.global.nc.f32 	%f236, [%rd56+4];
	ld.shared.f32 	%f237, [%r120+4];
	fma.rn.f32 	%f238, %f236, %f237, %f235;
	ld.global.nc.f32 	%f239, [%rd56+8];
	ld.shared.f32 	%f240, [%r120+8];
	fma.rn.f32 	%f241, %f239, %f240, %f238;
	ld.global.nc.f32 	%f242, [%rd56+12];
	ld.shared.f32 	%f243, [%r120+12];
	fma.rn.f32 	%f244, %f242, %f243, %f241;
	ld.global.nc.f32 	%f245, [%rd56+16];
	ld.shared.f32 	%f246, [%r120+16];
	fma.rn.f32 	%f247, %f245, %f246, %f244;
	ld.global.nc.f32 	%f248, [%rd56+20];
	ld.shared.f32 	%f249, [%r120+20];
	fma.rn.f32 	%f250, %f248, %f249, %f247;
	ld.global.nc.f32 	%f251, [%rd56+24];
	ld.shared.f32 	%f252, [%r120+24];
	fma.rn.f32 	%f253, %f251, %f252, %f250;
	ld.global.nc.f32 	%f254, [%rd56+28];
	ld.shared.f32 	%f255, [%r120+28];
	fma.rn.f32 	%f314, %f254, %f255, %f253;
	add.s32 	%r123, %r123, 16;
	add.s32 	%r121, %r121, 16;
	add.s64 	%rd56, %rd56, 64;
	add.s32 	%r120, %r120, 64;
	setp.ne.s32 	%p16, %r121, 0;
	@%p16 bra 	$L__BB13_19;
$L__BB13_20:
	setp.eq.s32 	%p17, %r23, 0;
	@%p17 bra 	$L__BB13_29;
	and.b32  	%r39, %r22, 7;
	setp.lt.u32 	%p18, %r23, 8;
	@%p18 bra 	$L__BB13_23;
	mul.wide.u32 	%rd43, %r123, 4;
	add.s64 	%rd44, %rd4, %rd43;
	ld.global.nc.f32 	%f257, [%rd44];
	shl.b32 	%r101, %r123, 2;
	mov.u32 	%r102, shW;
	add.s32 	%r103, %r102, %r101;
	ld.shared.f32 	%f258, [%r103];
	fma.rn.f32 	%f259, %f257, %f258, %f314;
	ld.global.nc.f32 	%f260, [%rd44+4];
	ld.shared.f32 	%f261, [%r103+4];
	fma.rn.f32 	%f262, %f260, %f261, %f259;
	ld.global.nc.f32 	%f263, [%rd44+8];
	ld.shared.f32 	%f264, [%r103+8];
	fma.rn.f32 	%f265, %f263, %f264, %f262;
	ld.global.nc.f32 	%f266, [%rd44+12];
	ld.shared.f32 	%f267, [%r103+12];
	fma.rn.f32 	%f268, %f266, %f267, %f265;
	ld.global.nc.f32 	%f269, [%rd44+16];
	ld.shared.f32 	%f270, [%r103+16];
	fma.rn.f32 	%f271, %f269, %f270, %f268;
	ld.global.nc.f32 	%f272, [%rd44+20];
	ld.shared.f32 	%f273, [%r103+20];
	fma.rn.f32 	%f274, %f272, %f273, %f271;
	ld.global.nc.f32 	%f275, [%rd44+24];
	ld.shared.f32 	%f276, [%r103+24];
	fma.rn.f32 	%f277, %f275, %f276, %f274;
	ld.global.nc.f32 	%f278, [%rd44+28];
	ld.shared.f32 	%f279, [%r103+28];
	fma.rn.f32 	%f314, %f278, %f279, %f277;
	add.s32 	%r123, %r123, 8;
$L__BB13_23:
	setp.eq.s32 	%p19, %r39, 0;
	@%p19 bra 	$L__BB13_29;
	and.b32  	%r42, %r22, 3;
	setp.lt.u32 	%p20, %r39, 4;
	@%p20 bra 	$L__BB13_26;
	mul.wide.u32 	%rd45, %r123, 4;
	add.s64 	%rd46, %rd4, %rd45;
	ld.global.nc.f32 	%f281, [%rd46];
	shl.b32 	%r104, %r123, 2;
	mov.u32 	%r105, shW;
	add.s32 	%r106, %r105, %r104;
	ld.shared.f32 	%f282, [%r106];
	fma.rn.f32 	%f283, %f281, %f282, %f314;
	ld.global.nc.f32 	%f284, [%rd46+4];
	ld.shared.f32 	%f285, [%r106+4];
	fma.rn.f32 	%f286, %f284, %f285, %f283;
	ld.global.nc.f32 	%f287, [%rd46+8];
	ld.shared.f32 	%f288, [%r106+8];
	fma.rn.f32 	%f289, %f287, %f288, %f286;
	ld.global.nc.f32 	%f290, [%rd46+12];
	ld.shared.f32 	%f291, [%r106+12];
	fma.rn.f32 	%f314, %f290, %f291, %f289;
	add.s32 	%r123, %r123, 4;
$L__BB13_26:
	setp.eq.s32 	%p21, %r42, 0;
	@%p21 bra 	$L__BB13_29;
	shl.b32 	%r107, %r123, 2;
	mov.u32 	%r108, shW;
	add.s32 	%r127, %r108, %r107;
	mul.wide.u32 	%rd48, %r123, 4;
	add.s64 	%rd49, %rd19, %rd48;
	add.s64 	%rd57, %rd1, %rd49;
	neg.s32 	%r126, %r42;
$L__BB13_28:
	.pragma "nounroll";
	ld.global.nc.f32 	%f292, [%rd57];
	ld.shared.f32 	%f293, [%r127];
	fma.rn.f32 	%f314, %f292, %f293, %f314;
	add.s32 	%r127, %r127, 4;
	add.s64 	%rd57, %rd57, 4;
	add.s32 	%r126, %r126, 1;
	setp.ne.s32 	%p22, %r126, 0;
	@%p22 bra 	$L__BB13_28;
$L__BB13_29:
	mad.lo.s32 	%r109, %r52, %r56, %r1;
	cvta.to.global.u64 	%rd50, %rd12;
	mul.wide.u32 	%rd51, %r109, 2;
	add.s64 	%rd52, %rd50, %rd51;
	ld.global.u16 	%rs2, [%rd52];
	// begin inline asm
	{  cvt.f32.f16 %f294, %rs2;}

	// end inline asm
	add.f32 	%f296, %f314, %f294;
	setp.ge.f32 	%p23, %f296, %f27;
	selp.f32 	%f297, 0f3F800000, 0f00000000, %p23;
	selp.f32 	%f295, 0f00000000, %f296, %p23;
	// begin inline asm
	{  cvt.rn.f16.f32 %rs3, %f295;}

	// end inline asm
	st.global.u16 	[%rd52], %rs3;
	cvta.to.global.u64 	%rd53, %rd13;
	mul.wide.u32 	%rd54, %r109, 4;
	add.s64 	%rd55, %rd53, %rd54;
	st.global.f32 	[%rd55], %f297;
$L__BB13_30:
	ret;

}


// ===== COMPILED SASS (sm_100) =====

	.target	sm_100

	.elftype	@"ET_EXEC"


//--------------------- .note.nv.tkinfo           --------------------------
	.section	.note.nv.tkinfo,"",@"SHT_NOTE"
	.sectionflags	@"SHF_NOTE_NV_TKINFO"
	.tkinfo
        /*0018*/ 	.word	0x00000002
        /*0030*/ 	.string	""
        /*0030*/ 	.string	"ptxas"
        /*0030*/ 	.string	"Cuda compilation tools, release 13.0, V13.0.88"
        /*0030*/ 	.string	"Build cuda_13.0.r13.0/compiler.36424714_0"
        /*0030*/ 	.string	"-arch sm_100 -m 64 "



//--------------------- .note.nv.cuinfo           --------------------------
	.section	.note.nv.cuinfo,"",@"SHT_NOTE"
	.sectionflags	@"SHF_NOTE_NV_CUINFO"
        /*0018*/ 	.short	0x0002
        /*001a*/ 	.short	0x0064
        /*001c*/ 	.short	0x0082
	.zero		2


//--------------------- .nv.info                  --------------------------
	.section	.nv.info,"",@"SHT_CUDA_INFO"
	.align	4


	//----- nvinfo : EIATTR_REGCOUNT
	.align		4
        /*0000*/ 	.byte	0x04, 0x2f
        /*0002*/ 	.short	(.L_8 - .L_7)
	.align		4
.L_7:
        /*0004*/ 	.word	index@(_Z25conv2d_conv1_const_kernelPKfPfiii)
        /*0008*/ 	.word	0x0000002a


	//----- nvinfo : EIATTR_FRAME_SIZE
	.align		4
.L_8:
        /*000c*/ 	.byte	0x04, 0x11
        /*000e*/ 	.short	(.L_10 - .L_9)
	.align		4
.L_9:
        /*0010*/ 	.word	index@(_Z25conv2d_conv1_const_kernelPKfPfiii)
        /*0014*/ 	.word	0x00000000


	//----- nvinfo : EIATTR_REGCOUNT
	.align		4
.L_10:
        /*0018*/ 	.byte	0x04, 0x2f
        /*001a*/ 	.short	(.L_12 - .L_11)
	.align		4
.L_11:
        /*001c*/ 	.word	index@(_Z22if1_pool1_fused_kernelPK6__halfPS_S2_iiif)
        /*0020*/ 	.word	0x00000017


	//----- nvinfo : EIATTR_FRAME_SIZE
	.align		4
.L_12:
        /*0024*/ 	.byte	0x04, 0x11
        /*0026*/ 	.short	(.L_14 - .L_13)
	.align		4
.L_13:
        /*0028*/ 	.word	index@(_Z22if1_pool1_fused_kernelPK6__halfPS_S2_iiif)
        /*002c*/ 	.word	0x00000000


	//----- nvinfo : EIATTR_REGCOUNT
	.align		4
.L_14:
        /*0030*/ 	.byte	0x04, 0x2f
        /*0032*/ 	.short	(.L_16 - .L_15)
	.align		4
.L_15:
        /*0034*/ 	.word	index@(_Z40conv2_if_pool2_fused_const_smem_flat_oc2PK6__halfPS_S2_iiif)
        /*0038*/ 	.word	0x00000030


	//----- nvinfo : EIATTR_FRAME_SIZE
	.align		4
.L_16:
        /*003c*/ 	.byte	0x04, 0x11
        /*003e*/ 	.short	(.L_18 - .L_17)
	.align		4
.L_17:
        /*0040*/ 	.word	index@(_Z40conv2_if_pool2_fused_const_smem_flat_oc2PK6__halfPS_S2_iiif)
        /*0044*/ 	.word	0x00000000


	//----- nvinfo : EIATTR_REGCOUNT
	.align		4
.L_18:
        /*0048*/ 	.byte	0x04, 0x2f
        /*004a*/ 	.short	(.L_20 - .L_19)
	.align		4
.L_19:
        /*004c*/ 	.word	index@(_Z14flatten_kernelPKfPfiiii)
        /*0050*/ 	.word	0x00000010


	//----- nvinfo : EIATTR_FRAME_SIZE
	.align		4
.L_20:
        /*0054*/ 	.byte	0x04, 0x11
        /*0056*/ 	.short	(.L_22 - .L_21)
	.align		4
.L_21:
        /*0058*/ 	.word	index@(_Z14flatten_kernelPKfPfiiii)
        /*005c*/ 	.word	0x00000000


	//----- nvinfo : EIATTR_REGCOUNT
	.align		4
.L_22:
        /*0060*/ 	.byte	0x04, 0x2f
        /*0062*/ 	.short	(.L_24 - .L_23)
	.align		4
.L_23:
        /*0064*/ 	.word	index@(_Z23fc3_accum_kernel_floatWPKfS0_Pfif)
        /*0068*/ 	.word	0x00000080


	//----- nvinfo : EIATTR_FRAME_SIZE
	.align		4
.L_24:
        /*006c*/ 	.byte	0x04, 0x11
        /*006e*/ 	.short	(.L_26 - .L_25)
	.align		4
.L_25:
        /*0070*/ 	.word	index@(_Z23fc3_accum_kernel_floatWPKfS0_Pfif)
        /*0074*/ 	.word	0x00000000


	//----- nvinfo : EIATTR_REGCOUNT
	.align		4
.L_26:
        /*0078*/ 	.byte	0x04, 0x2f
        /*007a*/ 	.short	(.L_28 - .L_27)
	.align		4
.L_27:
        /*007c*/ 	.word	index@(_Z13argmax_kernelPKfPiii)
        /*0080*/ 	.word	0x0000001f


	//----- nvinfo : EIATTR_FRAME_SIZE
	.align		4
.L_28:
        /*0084*/ 	.byte	0x04, 0x11
        /*0086*/ 	.short	(.L_30 - .L_29)
	.align		4
.L_29:
        /*0088*/ 	.word	index@(_Z13argmax_kernelPKfPiii)
        /*008c*/ 	.word	0x00000000


	//----- nvinfo : EIATTR_REGCOUNT
	.align		4
.L_30:
        /*0090*/ 	.byte	0x04, 0x2f
        /*0092*/ 	.short	(.L_32 - .L_31)
	.align		4
.L_31:
        /*0094*/ 	.word	index@(_Z20float_to_half_kernelPKfP6__halfi)
        /*0098*/ 	.word	0x0000000a


	//----- nvinfo : EIATTR_FRAME_SIZE
	.align		4
.L_32:
        /*009c*/ 	.byte	0x04, 0x11
        /*009e*/ 	.short	(.L_34 - .L_33)
	.align		4
.L_33:
        /*00a0*/ 	.word	index@(_Z20float_to_half_kernelPKfP6__halfi)
        /*00a4*/ 	.word	0x00000000


	//----- nvinfo : EIATTR_REGCOUNT
	.align		4
.L_34:
        /*00a8*/ 	.byte	0x04, 0x2f
        /*00aa*/ 	.short	(.L_36 - .L_35)
	.align		4
.L_35:
        /*00ac*/ 	.word	index@(_Z20half_to_float_kernelPK6__halfPfi)
        /*00b0*/ 	.word	0x0000000a


	//----- nvinfo : EIATTR_FRAME_SIZE
	.align		4
.L_36:
        /*00b4*/ 	.byte	0x04, 0x11
        /*00b6*/ 	.short	(.L_38 - .L_37)
	.align		4
.L_37:
        /*00b8*/ 	.word	index@(_Z20half_to_float_kernelPK6__halfPfi)
        /*00bc*/ 	.word	0x00000000


	//----- nvinfo : EIATTR_REGCOUNT
	.align		4
.L_38:
        /*00c0*/ 	.byte	0x04, 0x2f
        /*00c2*/ 	.short	(.L_40 - .L_39)
	.align		4
.L_39:
        /*00c4*/ 	.word	index@(_Z29fc1_transpose_pad_colmajor_v2PK6__halfPS_iii)
        /*00c8*/ 	.word	0x0000000a


	//----- nvinfo : EIATTR_FRAME_SIZE
	.align		4
.L_40:
        /*00cc*/ 	.byte	0x04, 0x11
        /*00ce*/ 	.short	(.L_42 - .L_41)
	.align		4
.L_41:
        /*00d0*/ 	.word	index@(_Z29fc1_transpose_pad_colmajor_v2PK6__halfPS_iii)
        /*00d4*/ 	.word	0x00000000


	//----- nvinfo : EIATTR_REGCOUNT
	.align		4
.L_42:
        /*00d8*/ 	.byte	0x04, 0x2f
        /*00da*/ 	.short	(.L_44 - .L_43)
	.align		4
.L_43:
        /*00dc*/ 	.word	index@(_Z26fc2_transpose_pad_colmajorPK6__halfPS_iiii)
        /*00e0*/ 	.word	0x0000000a


	//----- nvinfo : EIATTR_FRAME_SIZE
	.align		4
.L_44:
        /*00e4*/ 	.byte	0x04, 0x11
        /*00e6*/ 	.short	(.L_46 - .L_45)
	.align		4
.L_45:
        /*00e8*/ 	.word	index@(_Z26fc2_transpose_pad_colmajorPK6__halfPS_iiii)
        /*00ec*/ 	.word	0x00000000


	//----- nvinfo : EIATTR_REGCOUNT
	.align		4
.L_46:
        /*00f0*/ 	.byte	0x04, 0x2f
        /*00f2*/ 	.short	(.L_48 - .L_47)
	.align		4
.L_47:
        /*00f4*/ 	.word	index@(_Z18fc1_wmma_if_kernelPK6__halfS1_PS_PfS2_i)
        /*00f8*/ 	.word	0x0000001e


	//----- nvinfo : EIATTR_FRAME_SIZE
	.align		4
.L_48:
        /*00fc*/ 	.byte	0x04, 0x11
        /*00fe*/ 	.short	(.L_50 - .L_49)
	.align		4
.L_49:
        /*0100*/ 	.word	index@(_Z18fc1_wmma_if_kernelPK6__halfS1_PS_PfS2_i)
        /*0104*/ 	.word	0x00000000


	//----- nvinfo : EIATTR_REGCOUNT
	.align		4
.L_50:
        /*0108*/ 	.byte	0x04, 0x2f
        /*010a*/ 	.short	(.L_52 - .L_51)
	.align		4
.L_51:
        /*010c*/ 	.word	index@(_Z18fc2_wmma_if_kernelPK6__halfS1_PS_Pfi)
        /*0110*/ 	.word	0x0000001e


	//----- nvinfo : EIATTR_FRAME_SIZE
	.align		4
.L_52:
        /*0114*/ 	.byte	0x04, 0x11
        /*0116*/ 	.short	(.L_54 - .L_53)
	.align		4
.L_53:
        /*0118*/ 	.word	index@(_Z18fc2_wmma_if_kernelPK6__halfS1_PS_Pfi)
        /*011c*/ 	.word	0x00000000


	//----- nvinfo : EIATTR_REGCOUNT
	.align		4
.L_54:
        /*0120*/ 	.byte	0x04, 0x2f
        /*0122*/ 	.short	(.L_56 - .L_55)
	.align		4
.L_55:
        /*0124*/ 	.word	index@(_Z33linear_if_fp16W_cached_kernel_fc1ILi384EEvPKfPK6__halfPS2_Pfiiif)
        /*0128*/ 	.word	0x00000044


	//----- nvinfo : EIATTR_FRAME_SIZE
	.align		4
.L_56:
        /*012c*/ 	.byte	0x04, 0x11
        /*012e*/ 	.short	(.L_58 - .L_57)
	.align		4
.L_57:
        /*0130*/ 	.word	index@(_Z33linear_if_fp16W_cached_kernel_fc1ILi384EEvPKfPK6__halfPS2_Pfiiif)
        /*0134*/ 	.word	0x00000000


	//----- nvinfo : EIATTR_REGCOUNT
	.align		4
.L_58:
        /*0138*/ 	.byte	0x04, 0x2f
        /*013a*/ 	.short	(.L_60 - .L_59)
	.align		4
.L_59:
        /*013c*/ 	.word	index@(_Z33linear_if_fp16W_cached_kernel_fc2ILi160EEvPKfPK6__halfPS2_Pfiiif)
        /*0140*/ 	.word	0x00000044


	//----- nvinfo : EIATTR_FRAME_SIZE
	.align		4
.L_60:
        /*0144*/ 	.byte	0x04, 0x11
        /*0146*/ 	.short	(.L_62 - .L_61)
	.align		4
.L_61:
        /*0148*/ 	.word	index@(_Z33linear_if_fp16W_cached_kernel_fc2ILi160EEvPKfPK6__halfPS2_Pfiiif)
        /*014c*/ 	.word	0x00000000


	//----- nvinfo : EIATTR_MIN_STACK_SIZE
	.align		4
.L_62:
        /*0150*/ 	.byte	0x04, 0x12
        /*0152*/ 	.short	(.L_64 - .L_63)
	.align		4
.L_63:
        /*0154*/ 	.word	index@(_Z33linear_if_fp16W_cached_kernel_fc2ILi160EEvPKfPK6__halfPS2_Pfiiif)
        /*0158*/ 	.word	0x00000000


	//----- nvinfo : EIATTR_MIN_STACK_SIZE
	.align		4
.L_64:
        /*015c*/ 	.byte	0x04, 0x12
        /*015e*/ 	.short	(.L_66 - .L_65)
	.align		4
.L_65:
        /*0160*/ 	.word	index@(_Z33linear_if_fp16W_cached_kernel_fc1ILi384EEvPKfPK6__halfPS2_Pfiiif)
        /*0164*/ 	.word	0x00000000


	//----- nvinfo : EIATTR_MIN_STACK_SIZE
	.align		4
.L_66:
        /*0168*/ 	.byte	0x04, 0x12
        /*016a*/ 	.short	(.L_68 - .L_67)
	.align		4
.L_67:
        /*016c*/ 	.word	index@(_Z18fc2_wmma_if_kernelPK6__halfS1_PS_Pfi)
        /*0170*/ 	.word	0x00000000


	//----- nvinfo : EIATTR_MIN_STACK_SIZE
	.align		4
.L_68:
        /*0174*/ 	.byte	0x04, 0x12
        /*0176*/ 	.short	(.L_70 - .L_69)
	.align		4
.L_69:
        /*0178*/ 	.word	index@(_Z18fc1_wmma_if_kernelPK6__halfS1_PS_PfS2_i)
        /*017c*/ 	.word	0x00000000


	//----- nvinfo : EIATTR_MIN_STACK_SIZE
	.align		4
.L_70:
        /*0180*/ 	.byte	0x04, 0x12
        /*0182*/ 	.short	(.L_72 - .L_71)
	.align		4
.L_71:
        /*0184*/ 	.word	index@(_Z26fc2_transpose_pad_colmajorPK6__halfPS_iiii)
        /*0188*/ 	.word	0x00000000


	//----- nvinfo : EIATTR_MIN_STACK_SIZE
	.align		4
.L_72:
        /*018c*/ 	.byte	0x04, 0x12
        /*018e*/ 	.short	(.L_74 - .L_73)
	.align		4
.L_73:
        /*0190*/ 	.word	index@(_Z29fc1_transpose_pad_colmajor_v2PK6__halfPS_iii)
        /*0194*/ 	.word	0x00000000


	//----- nvinfo : EIATTR_MIN_STACK_SIZE
	.align		4
.L_74:
        /*0198*/ 	.byte	0x04, 0x12
        /*019a*/ 	.short	(.L_76 - .L_75)
	.align		4
.L_75:
        /*019c*/ 	.word	index@(_Z20half_to_float_kernelPK6__halfPfi)
        /*01a0*/ 	.word	0x00000000


	//----- nvinfo : EIATTR_MIN_STACK_SIZE
	.align		4
.L_76:
        /*01a4*/ 	.byte	0x04, 0x12
        /*01a6*/ 	.short	(.L_78 - .L_77)
	.align		4
.L_77:
        /*01a8*/ 	.word	index@(_Z20float_to_half_kernelPKfP6__halfi)
        /*01ac*/ 	.word	0x00000000


	//----- nvinfo : EIATTR_MIN_STACK_SIZE
	.align		4
.L_78:
        /*01b0*/ 	.byte	0x04, 0x12
        /*01b2*/ 	.short	(.L_80 - .L_79)
	.align		4
.L_79:
        /*01b4*/ 	.word	index@(_Z13argmax_kernelPKfPiii)
        /*01b8*/ 	.word	0x00000000


	//----- nvinfo : EIATTR_MIN_STACK_SIZE
	.align		4
.L_80:
        /*01bc*/ 	.byte	0x04, 0x12
        /*01be*/ 	.short	(.L_82 - .L_81)
	.align		4
.L_81:
        /*01c0*/ 	.word	index@(_Z23fc3_accum_kernel_floatWPKfS0_Pfif)
        /*01c4*/ 	.word	0x00000000


	//----- nvinfo : EIATTR_MIN_STACK_SIZE
	.align		4
.L_82:
        /*01c8*/ 	.byte	0x04, 0x12
        /*01ca*/ 	.short	(.L_84 - .L_83)
	.align		4
.L_83:
        /*01cc*/ 	.word	index@(_Z14flatten_kernelPKfPfiiii)
        /*01d0*/ 	.word	0x00000000


	//----- nvinfo : EIATTR_MIN_STACK_SIZE
	.align		4
.L_84:
        /*01d4*/ 	.byte	0x04, 0x12
        /*01d6*/ 	.short	(.L_86 - .L_85)
	.align		4
.L_85:
        /*01d8*/ 	.word	index@(_Z40conv2_if_pool2_fused_const_smem_flat_oc2PK6__halfPS_S2_iiif)
        /*01dc*/ 	.word	0x00000000


	//----- nvinfo : EIATTR_MIN_STACK_SIZE
	.align		4
.L_86:
        /*01e0*/ 	.byte	0x04, 0x12
        /*01e2*/ 	.short	(.L_88 - .L_87)
	.align		4
.L_87:
        /*01e4*/ 	.word	index@(_Z22if1_pool1_fused_kernelPK6__halfPS_S2_iiif)
        /*01e8*/ 	.word	0x00000000


	//----- nvinfo : EIATTR_MIN_STACK_SIZE
	.align		4
.L_88:
        /*01ec*/ 	.byte	0x04, 0x12
        /*01ee*/ 	.short	(.L_90 - .L_89)
	.align		4
.L_89:
        /*01f0*/ 	.word	index@(_Z25conv2d_conv1_const_kernelPKfPfiii)
        /*01f4*/ 	.word	0x00000000
.L_90:


//--------------------- .nv.compat                --------------------------
	.section	.nv.compat,"",@"SHT_CUDA_COMPAT_INFO"
	.align	4
        /*0000*/ 	.byte	0x02, 0x09, 0x00, 0x00, 0x02, 0x02, 0x01, 0x00, 0x02, 0x05, 0x05, 0x00, 0x03, 0x07, 0x01, 0x01
        /*0010*/ 	.byte	0x02, 0x03, 0x00, 0x00, 0x02, 0x06, 0x01, 0x00, 0x04, 0x0b, 0x08, 0x00, 0x01, 0x00, 0x00, 0x00
        /*0020*/ 	.byte	0x00, 0x00, 0x00, 0x00


//--------------------- .nv.info._Z33linear_if_fp16W_cached_kernel_fc2ILi160EEvPKfPK6__halfPS2_Pfiiif --------------------------
	.section	.nv.info._Z33linear_if_fp16W_cached_kernel_fc2ILi160EEvPKfPK6__halfPS2_Pfiiif,"",@"SHT_CUDA_INFO"
	.sectionflags	@""
	.align	4


	//----- nvinfo : EIATTR_CUDA_API_VERSION
	.align		4
        /*0000*/ 	.byte	0x04, 0x37
        /*0002*/ 	.short	(.L_92 - .L_91)
.L_91:
        /*0004*/ 	.word	0x00000082


	//----- nvinfo : EIATTR_KPARAM_INFO
	.align		4
.L_92:
        /*0008*/ 	.byte	0x04, 0x17
        /*000a*/ 	.short	(.L_94 - .L_93)
.L_93:
        /*000c*/ 	.word	0x00000000
        /*0010*/ 	.short	0x0007
        /*0012*/ 	.short	0x002c
        /*0014*/ 	.byte	0x00, 0xf0, 0x11, 0x00


	//----- nvinfo : EIATTR_KPARAM_INFO
	.align		4
.L_94:
        /*0018*/ 	.byte	0x04, 0x17
        /*001a*/ 	.short	(.L_96 - .L_95)
.L_95:
        /*001c*/ 	.word	0x00000000
        /*0020*/ 	.short	0x0006
        /*0022*/ 	.short	0x0028
        /*0024*/ 	.byte	0x00, 0xf0, 0x11, 0x00


	//----- nvinfo : EIATTR_KPARAM_INFO
	.align		4
.L_96:
        /*0028*/ 	.byte	0x04, 0x17
        /*002a*/ 	.short	(.L_98 - .L_97)
.L_97:
        /*002c*/ 	.word	0x00000000
        /*0030*/ 	.short	0x0005
        /*0032*/ 	.short	0x0024
        /*0034*/ 	.byte	0x00, 0xf0, 0x11, 0x00


	//----- nvinfo : EIATTR_KPARAM_INFO
	.align		4
.L_98:
        /*0038*/ 	.byte	0x04, 0x17
        /*003a*/ 	.short	(.L_100 - .L_99)
.L_99:
        /*003c*/ 	.word	0x00000000
        /*0040*/ 	.short	0x0004
        /*0042*/ 	.short	0x0020
        /*0044*/ 	.byte	0x00, 0xf0, 0x11, 0x00


	//----- nvinfo : EIATTR_KPARAM_INFO
	.align		4
.L_100:
        /*0048*/ 	.byte	0x04, 0x17
        /*004a*/ 	.short	(.L_102 - .L_101)
.L_101:
        /*004c*/ 	.word	0x00000000
        /*0050*/ 	.short	0x0003
        /*0052*/ 	.short	0x0018
        /*0054*/ 	.byte	0x00, 0xf5, 0x21, 0x00


	//----- nvinfo : EIATTR_KPARAM_INFO
	.align		4
.L_102:
        /*0058*/ 	.byte	0x04, 0x17
        /*005a*/ 	.short	(.L_104 - .L_103)
.L_103:
        /*005c*/ 	.word	0x00000000
        /*0060*/ 	.short	0x0002
        /*0062*/ 	.short	0x0010
        /*0064*/ 	.byte	0x00, 0xf5, 0x21, 0x00


	//----- nvinfo : EIATTR_KPARAM_INFO
	.align		4
.L_104:
        /*0068*/ 	.byte	0x04, 0x17
        /*006a*/ 	.short	(.L_106 - .L_105)
.L_105:
        /*006c*/ 	.word	0x00000000
        /*0070*/ 	.short	0x0001
        /*0072*/ 	.short	0x0008
        /*0074*/ 	.byte	0x00, 0xf5, 0x21, 0x00


	//----- nvinfo : EIATTR_KPARAM_INFO
	.align		4
.L_106:
        /*0078*/ 	.byte	0x04, 0x17
        /*007a*/ 	.short	(.L_108 - .L_107)
.L_107:
        /*007c*/ 	.word	0x00000000
        /*0080*/ 	.short	0x0000
        /*0082*/ 	.short	0x0000
        /*0084*/ 	.byte	0x00, 0xf5, 0x21, 0x00


	//----- nvinfo : EIATTR_SPARSE_MMA_MASK
	.align		4
.L_108:
        /*0088*/ 	.byte	0x03, 0x50
        /*008a*/ 	.short	0x0000


	//----- nvinfo : EIATTR_MAXREG_COUNT
	.align		4
        /*008c*/ 	.byte	0x03, 0x1b
        /*008e*/ 	.short	0x0080


	//----- nvinfo : EIATTR_NUM_BARRIERS
	.align		4
        /*0090*/ 	.byte	0x02, 0x4c
        /*0092*/ 	.byte	0x01
	.zero		1


	//----- nvinfo : EIATTR_MERCURY_ISA_VERSION
	.align		4
        /*0094*/ 	.byte	0x03, 0x5f
        /*0096*/ 	.short	0x0101


	//----- nvinfo : EIATTR_VRC_CTA_INIT_COUNT
	.align		4
        /*0098*/ 	.byte	0x02, 0x4a
	.zero		1
	.zero		1


	//----- nvinfo : EIATTR_EXIT_INSTR_OFFSETS
	.align		4
        /*009c*/ 	.byte	0x04, 0x1c
        /*009e*/ 	.short	(.L_110 - .L_109)


	//   ....[0]....
.L_109:
        /*00a0*/ 	.word	0x000000a0


	//   ....[1]....
        /*00a4*/ 	.word	0x000015e0


	//----- nvinfo : EIATTR_MAX_THREADS
	.align		4
.L_110:
        /*00a8*/ 	.byte	0x04, 0x05
        /*00aa*/ 	.short	(.L_112 - .L_111)
.L_111:
        /*00ac*/ 	.word	0x00000100
        /*00b0*/ 	.word	0x00000001
        /*00b4*/ 	.word	0x00000001


	//----- nvinfo : EIATTR_CRS_STACK_SIZE
	.align		4
.L_112:
        /*00b8*/ 	.byte	0x04, 0x1e
        /*00ba*/ 	.short	(.L_114 - .L_113)
.L_113:
        /*00bc*/ 	.word	0x00000000


	//----- nvinfo : EIATTR_CBANK_PARAM_SIZE
	.align		4
.L_114:
        /*00c0*/ 	.byte	0x03, 0x19
        /*00c2*/ 	.short	0x0030


	//----- nvinfo : EIATTR_PARAM_CBANK
	.align		4
        /*00c4*/ 	.byte	0x04, 0x0a
        /*00c6*/ 	.short	(.L_116 - .L_115)
	.align		4
.L_115:
        /*00c8*/ 	.word	index@(.nv.constant0._Z33linear_if_fp16W_cached_kernel_fc2ILi160EEvPKfPK6__halfPS2_Pfiiif)
        /*00cc*/ 	.short	0x0380
        /*00ce*/ 	.short	0x0030


	//----- nvinfo : EIATTR_SW_WAR
	.align		4
.L_116:
        /*00d0*/ 	.byte	0x04, 0x36
        /*00d2*/ 	.short	(.L_118 - .L_117)
.L_117:
        /*00d4*/ 	.word	0x00000008
.L_118:


//--------------------- .nv.info._Z33linear_if_fp16W_cached_kernel_fc1ILi384EEvPKfPK6__halfPS2_Pfiiif --------------------------
	.section	.nv.info._Z33linear_if_fp16W_cached_kernel_fc1ILi384EEvPKfPK6__halfPS2_Pfiiif,"",@"SHT_CUDA_INFO"
	.sectionflags	@""
	.align	4


	//----- nvinfo : EIATTR_CUDA_API_VERSION
	.align		4
        /*0000*/ 	.byte	0x04, 0x37
        /*0002*/ 	.short	(.L_120 - .L_119)
.L_119:
        /*0004*/ 	.word	0x00000082


	//----- nvinfo : EIATTR_KPARAM_INFO
	.align		4
.L_120:
        /*0008*/ 	.byte	0x04, 0x17
        /*000a*/ 	.short	(.L_122 - .L_121)
.L_121:
        /*000c*/ 	.word	0x00000000
        /*0010*/ 	.short	0x0007
        /*0012*/ 	.short	0x002c
        /*0014*/ 	.byte	0x00, 0xf0, 0x11, 0x00


	//----- nvinfo : EIATTR_KPARAM_INFO
	.align		4
.L_122:
        /*0018*/ 	.byte	0x04, 0x17
        /*001a*/ 	.short	(.L_124 - .L_123)
.L_123:
        /*001c*/ 	.word	0x00000000
        /*0020*/ 	.short	0x0006
        /*0022*/ 	.short	0x0028
        /*0024*/ 	.byte	0x00, 0xf0, 0x11, 0x00


	//----- nvinfo : EIATTR_KPARAM_INFO
	.align		4
.L_124:
        /*0028*/ 	.byte	0x04, 0x17
        /*002a*/ 	.short	(.L_126 - .L_125)
.L_125:
        /*002c*/ 	.word	0x00000000
        /*0030*/ 	.short	0x0005
        /*0032*/ 	.short	0x0024
        /*0034*/ 	.byte	0x00, 0xf0, 0x11, 0x00


	//----- nvinfo : EIATTR_KPARAM_INFO
	.align		4
.L_126:
        /*0038*/ 	.byte	0x04, 0x17
        /*003a*/ 	.short	(.L_128 - .L_127)
.L_127:
        /*003c*/ 	.word	0x00000000
        /*0040*/ 	.short	0x0004
        /*0042*/ 	.short	0x0020
        /*0044*/ 	.byte	0x00, 0xf0, 0x11, 0x00


	//----- nvinfo : EIATTR_KPARAM_INFO
	.align		4
.L_128:
        /*0048*/ 	.byte	0x04, 0x17
        /*004a*/ 	.short	(.L_130 - .L_129)
.L_129:
        /*004c*/ 	.word	0x00000000
        /*0050*/ 	.short	0x0003
        /*0052*/ 	.short	0x0018
        /*0054*/ 	.byte	0x00, 0xf5, 0x21, 0x00


	//----- nvinfo : EIATTR_KPARAM_INFO
	.align		4
.L_130:
        /*0058*/ 	.byte	0x04, 0x17
        /*005a*/ 	.short	(.L_132 - .L_131)
.L_131:
        /*005c*/ 	.word	0x00000000
        /*0060*/ 	.short	0x0002
        /*0062*/ 	.short	0x0010
        /*0064*/ 	.byte	0x00, 0xf5, 0x21, 0x00


	//----- nvinfo : EIATTR_KPARAM_INFO
	.align		4
.L_132:
        /*0068*/ 	.byte	0x04, 0x17
        /*006a*/ 	.short	(.L_134 - .L_133)
.L_133:
        /*006c*/ 	.word	0x00000000
        /*0070*/ 	.short	0x0001
        /*0072*/ 	.short	0x0008
        /*0074*/ 	.byte	0x00, 0xf5, 0x21, 0x00


	//----- nvinfo : EIATTR_KPARAM_INFO
	.align		4
.L_134:
        /*0078*/ 	.byte	0x04, 0x17
        /*007a*/ 	.short	(.L_136 - .L_135)
.L_135:
        /*007c*/ 	.word	0x00000000
        /*0080*/ 	.short	0x0000
        /*0082*/ 	.short	0x0000
        /*0084*/ 	.byte	0x00, 0xf5, 0x21, 0x00


	//----- nvinfo : EIATTR_SPARSE_MMA_MASK
	.align		4
.L_136:
        /*0088*/ 	.byte	0x03, 0x50
        /*008a*/ 	.short	0x0000


	//----- nvinfo : EIATTR_MAXREG_COUNT
	.align		4
        /*008c*/ 	.byte	0x03, 0x1b
        /*008e*/ 	.short	0x0080


	//----- nvinfo : EIATTR_NUM_BARRIERS
	.align		4
        /*0090*/ 	.byte	0x02, 0x4c
        /*0092*/ 	.byte	0x01
	.zero		1


	//----- nvinfo : EIATTR_MERCURY_ISA_VERSION
	.align		4
        /*0094*/ 	.byte	0x03, 0x5f
        /*0096*/ 	.short	0x0101


	//----- nvinfo : EIATTR_VRC_CTA_INIT_COUNT
	.align		4
        /*0098*/ 	.byte	0x02, 0x4a
	.zero		1
	.zero		1


	//----- nvinfo : EIATTR_EXIT_INSTR_OFFSETS
	.align		4
        /*009c*/ 	.byte	0x04, 0x1c
        /*009e*/ 	.short	(.L_138 - .L_137)


	//   ....[0]....
.L_137:
        /*00a0*/ 	.word	0x000000a0


	//   ....[1]....
        /*00a4*/ 	.word	0x000015e0


	//----- nvinfo : EIATTR_MAX_THREADS
	.align		4
.L_138:
        /*00a8*/ 	.byte	0x04, 0x05
        /*00aa*/ 	.short	(.L_140 - .L_139)
.L_139:
        /*00ac*/ 	.word	0x00000100
        /*00b0*/ 	.word	0x00000001
        /*00b4*/ 	.word	0x00000001


	//----- nvinfo : EIATTR_CRS_STACK_SIZE
	.align		4
.L_140:
        /*00b8*/ 	.byte	0x04, 0x1e
        /*00ba*/ 	.short	(.L_142 - .L_141)
.L_141:
        /*00bc*/ 	.word	0x00000000


	//----- nvinfo : EIATTR_CBANK_PARAM_SIZE
	.align		4
.L_142:
        /*00c0*/ 	.byte	0x03, 0x19
        /*00c2*/ 	.short	0x0030


	//----- nvinfo : EIATTR_PARAM_CBANK
	.align		4
        /*00c4*/ 	.byte	0x04, 0x0a
        /*00c6*/ 	.short	(.L_144 - .L_143)
	.align		4
.L_143:
        /*00c8*/ 	.word	index@(.nv.constant0._Z33linear_if_fp16W_cached_kernel_fc1ILi384EEvPKfPK6__halfPS2_Pfiiif)
        /*00cc*/ 	.short	0x0380
        /*00ce*/ 	.short	0x0030


	//----- nvinfo : EIATTR_SW_WAR
	.align		4
.L_144:
        /*00d0*/ 	.byte	0x04, 0x36
        /*00d2*/ 	.short	(.L_146 - .L_145)
.L_145:
        /*00d4*/ 	.word	0x00000008
.L_146:


//--------------------- .nv.info._Z18fc2_wmma_if_kernelPK6__halfS1_PS_Pfi --------------------------
	.section	.nv.info._Z18fc2_wmma_if_kernelPK6__halfS1_PS_Pfi,"",@"SHT_CUDA_INFO"
	.sectionflags	@""
	.align	4


	//----- nvinfo : EIATTR_CUDA_API_VERSION
	.align		4
        /*0000*/ 	.byte	0x04, 0x37
        /*0002*/ 	.short	(.L_148 - .L_147)
.L_147:
        /*0004*/ 	.word	0x00000082


	//----- nvinfo : EIATTR_KPARAM_INFO
	.align		4
.L_148:
        /*0008*/ 	.byte	0x04, 0x17
        /*000a*/ 	.short	(.L_150 - .L_149)
.L_149:
        /*000c*/ 	.word	0x00000000
        /*0010*/ 	.short	0x0004
        /*0012*/ 	.short	0x0020
        /*0014*/ 	.byte	0x00, 0xf0, 0x11, 0x00


	//----- nvinfo : EIATTR_KPARAM_INFO
	.align		4
.L_150:
        /*0018*/ 	.byte	0x04, 0x17
        /*001a*/ 	.short	(.L_152 - .L_151)
.L_151:
        /*001c*/ 	.word	0x00000000
        /*0020*/ 	.short	0x0003
        /*0022*/ 	.short	0x0018
        /*0024*/ 	.byte	0x00, 0xf5, 0x21, 0x00


	//----- nvinfo : EIATTR_KPARAM_INFO
	.align		4
.L_152:
        /*0028*/ 	.byte	0x04, 0x17
        /*002a*/ 	.short	(.L_154 - .L_153)
.L_153:
        /*002c*/ 	.word	0x00000000
        /*0030*/ 	.short	0x0002
        /*0032*/ 	.short	0x0010
        /*0034*/ 	.byte	0x00, 0xf5, 0x21, 0x00


	//----- nvinfo : EIATTR_KPARAM_INFO
	.align		4
.L_154:
        /*0038*/ 	.byte	0x04, 0x17
        /*003a*/ 	.short	(.L_156 - .L_155)
.L_155:
        /*003c*/ 	.word	0x00000000
        /*0040*/ 	.short	0x0001
        /*0042*/ 	.short	0x0008
        /*0044*/ 	.byte	0x00, 0xf5, 0x21, 0x00


	//----- nvinfo : EIATTR_KPARAM_INFO
	.align		4
.L_156:
        /*0048*/ 	.byte	0x04, 0x17
        /*004a*/ 	.short	(.L_158 - .L_157)
.L_157:
        /*004c*/ 	.word	0x00000000
        /*0050*/ 	.short	0x0000
        /*0052*/ 	.short	0x0000
        /*0054*/ 	.byte	0x00, 0xf5, 0x21, 0x00


	//----- nvinfo : EIATTR_SPARSE_MMA_MASK
	.align		4
.L_158:
        /*0058*/ 	.byte	0x03, 0x50
        /*005a*/ 	.short	0x0000


	//----- nvinfo : EIATTR_WMMA_USED
	.align		4
        /*005c*/ 	.byte	0x01, 0x2b
	.zero		2


	//----- nvinfo : EIATTR_MAXREG_COUNT
	.align		4
        /*0060*/ 	.byte	0x03, 0x1b
        /*0062*/ 	.short	0x00ff


	//----- nvinfo : EIATTR_NUM_BARRIERS
	.align		4
        /*0064*/ 	.byte	0x02, 0x4c
        /*0066*/ 	.byte	0x01
	.zero		1


	//----- nvinfo : EIATTR_MERCURY_ISA_VERSION
	.align		4
        /*0068*/ 	.byte	0x03, 0x5f
        /*006a*/ 	.short	0x0101


	//----- nvinfo : EIATTR_VRC_CTA_INIT_COUNT
	.align		4
        /*006c*/ 	.byte	0x02, 0x4a
	.zero		1
	.zero		1


	//----- nvinfo : EIATTR_EXIT_INSTR_OFFSETS
	.align		4
        /*0070*/ 	.byte	0x04, 0x1c
        /*0072*/ 	.short	(.L_160 - .L_159)


	//   ....[0]....
.L_159:
        /*0074*/ 	.word	0x00000080


	//   ....[1]....
        /*0078*/ 	.word	0x00000ae0


	//----- nvinfo : EIATTR_CRS_STACK_SIZE
	.align		4
.L_160:
        /*007c*/ 	.byte	0x04, 0x1e
        /*007e*/ 	.short	(.L_162 - .L_161)
.L_161:
        /*0080*/ 	.word	0x00000000


	//----- nvinfo : EIATTR_CBANK_PARAM_SIZE
	.align		4
.L_162:
        /*0084*/ 	.byte	0x03, 0x19
        /*0086*/ 	.short	0x0024


	//----- nvinfo : EIATTR_PARAM_CBANK
	.align		4
        /*0088*/ 	.byte	0x04, 0x0a
        /*008a*/ 	.short	(.L_164 - .L_163)
	.align		4
.L_163:
        /*008c*/ 	.word	index@(.nv.constant0._Z18fc2_wmma_if_kernelPK6__halfS1_PS_Pfi)
        /*0090*/ 	.short	0x0380
        /*0092*/ 	.short	0x0024


	//----- nvinfo : EIATTR_SW_WAR
	.align		4
.L_164:
        /*0094*/ 	.byte	0x04, 0x36
        /*0096*/ 	.short	(.L_166 - .L_165)
.L_165:
        /*0098*/ 	.word	0x00000008
.L_166:


//--------------------- .nv.info._Z18fc1_wmma_if_kernelPK6__halfS1_PS_PfS2_i --------------------------
	.section	.nv.info._Z18fc1_wmma_if_kernelPK6__halfS1_PS_PfS2_i,"",@"SHT_CUDA_INFO"
	.sectionflags	@""
	.align	4


	//----- nvinfo : EIATTR_CUDA_API_VERSION
	.align		4
        /*0000*/ 	.byte	0x04, 0x37
        /*0002*/ 	.short	(.L_168 - .L_167)
.L_167:
        /*0004*/ 	.word	0x00000082


	//----- nvinfo : EIATTR_KPARAM_INFO
	.align		4
.L_168:
        /*0008*/ 	.byte	0x04, 0x17
        /*000a*/ 	.short	(.L_170 - .L_169)
.L_169:
        /*000c*/ 	.word	0x00000000
        /*0010*/ 	.short	0x0005
        /*0012*/ 	.short	0x0028
        /*0014*/ 	.byte	0x00, 0xf0, 0x11, 0x00


	//----- nvinfo : EIATTR_KPARAM_INFO
	.align		4
.L_170:
        /*0018*/ 	.byte	0x04, 0x17
        /*001a*/ 	.short	(.L_172 - .L_171)
.L_171:
        /*001c*/ 	.word	0x00000000
        /*0020*/ 	.short	0x0004
        /*0022*/ 	.short	0x0020
        /*0024*/ 	.byte	0x00, 0xf5, 0x21, 0x00


	//----- nvinfo : EIATTR_KPARAM_INFO
	.align		4
.L_172:
        /*0028*/ 	.byte	0x04, 0x17
        /*002a*/ 	.short	(.L_174 - .L_173)
.L_173:
        /*002c*/ 	.word	0x00000000
        /*0030*/ 	.short	0x0003
        /*0032*/ 	.short	0x0018
        /*0034*/ 	.byte	0x00, 0xf5, 0x21, 0x00


	//----- nvinfo : EIATTR_KPARAM_INFO
	.align		4
.L_174:
        /*0038*/ 	.byte	0x04, 0x17
        /*003a*/ 	.short	(.L_176 - .L_175)
.L_175:
        /*003c*/ 	.word	0x00000000
        /*0040*/ 	.short	0x0002
        /*0042*/ 	.short	0x0010
        /*0044*/ 	.byte	0x00, 0xf5, 0x21, 0x00


	//----- nvinfo : EIATTR_KPARAM_INFO
	.align		4
.L_176:
        /*0048*/ 	.byte	0x04, 0x17
        /*004a*/ 	.short	(.L_178 - .L_177)
.L_177:
        /*004c*/ 	.word	0x00000000
        /*0050*/ 	.short	0x0001
        /*0052*/ 	.short	0x0008
        /*0054*/ 	.byte	0x00, 0xf5, 0x21, 0x00


	//----- nvinfo : EIATTR_KPARAM_INFO
	.align		4
.L_178:
        /*0058*/ 	.byte	0x04, 0x17
        /*005a*/ 	.short	(.L_180 - .L_179)
.L_179:
        /*005c*/ 	.word	0x00000000
        /*0060*/ 	.short	0x0000
        /*0062*/ 	.short	0x0000
        /*0064*/ 	.byte	0x00, 0xf5, 0x21, 0x00


	//----- nvinfo : EIATTR_SPARSE_MMA_MASK
	.align		4
.L_180:
        /*0068*/ 	.byte	0x03, 0x50
        /*006a*/ 	.short	0x0000


	//----- nvinfo : EIATTR_WMMA_USED
	.align		4
        /*006c*/ 	.byte	0x01, 0x2b
	.zero		2


	//----- nvinfo : EIATTR_MAXREG_COUNT
	.align		4
        /*0070*/ 	.byte	0x03, 0x1b
        /*0072*/ 	.short	0x00ff


	//----- nvinfo : EIATTR_NUM_BARRIERS
	.align		4
        /*0074*/ 	.byte	0x02, 0x4c
        /*0076*/ 	.byte	0x01
	.zero		1


	//----- nvinfo : EIATTR_MERCURY_ISA_VERSION
	.align		4
        /*0078*/ 	.byte	0x03, 0x5f
        /*007a*/ 	.short	0x0101


	//----- nvinfo : EIATTR_VRC_CTA_INIT_COUNT
	.align		4
        /*007c*/ 	.byte	0x02, 0x4a
	.zero		1
	.zero		1


	//----- nvinfo : EIATTR_EXIT_INSTR_OFFSETS
	.align		4
        /*0080*/ 	.byte	0x04, 0x1c
        /*0082*/ 	.short	(.L_182 - .L_181)


	//   ....[0]....
.L_181:
        /*0084*/ 	.word	0x00000080


	//   ....[1]....
        /*0088*/ 	.word	0x000013d0


	//   ....[2]....
        /*008c*/ 	.word	0x00001660


	//----- nvinfo : EIATTR_CRS_STACK_SIZE
	.align		4
.L_182:
        /*0090*/ 	.byte	0x04, 0x1e
        /*0092*/ 	.short	(.L_184 - .L_183)
.L_183:
        /*0094*/ 	.word	0x00000000


	//----- nvinfo : EIATTR_CBANK_PARAM_SIZE
	.align		4
.L_184:
        /*0098*/ 	.byte	0x03, 0x19
        /*009a*/ 	.short	0x002c


	//----- nvinfo : EIATTR_PARAM_CBANK
	.align		4
        /*009c*/ 	.byte	0x04, 0x0a
        /*009e*/ 	.short	(.L_186 - .L_185)
	.align		4
.L_185:
        /*00a0*/ 	.word	index@(.nv.constant0._Z18fc1_wmma_if_kernelPK6__halfS1_PS_PfS2_i)
        /*00a4*/ 	.short	0x0380
        /*00a6*/ 	.short	0x002c


	//----- nvinfo : EIATTR_SW_WAR
	.align		4
.L_186:
        /*00a8*/ 	.byte	0x04, 0x36
        /*00aa*/ 	.short	(.L_188 - .L_187)
.L_187:
        /*00ac*/ 	.word	0x00000008
.L_188:


//--------------------- .nv.info._Z26fc2_transpose_pad_colmajorPK6__halfPS_iiii --------------------------
	.section	.nv.info._Z26fc2_transpose_pad_colmajorPK6__halfPS_iiii,"",@"SHT_CUDA_INFO"
	.sectionflags	@""
	.align	4


	//----- nvinfo : EIATTR_CUDA_API_VERSION
	.align		4
        /*0000*/ 	.byte	0x04, 0x37
        /*0002*/ 	.short	(.L_190 - .L_189)
.L_189:
        /*0004*/ 	.word	0x00000082


	//----- nvinfo : EIATTR_KPARAM_INFO
	.align		4
.L_190:
        /*0008*/ 	.byte	0x04, 0x17
        /*000a*/ 	.short	(.L_192 - .L_191)
.L_191:
        /*000c*/ 	.word	0x00000000
        /*0010*/ 	.short	0x0005
        /*0012*/ 	.short	0x001c
        /*0014*/ 	.byte	0x00, 0xf0, 0x11, 0x00


	//----- nvinfo : EIATTR_KPARAM_INFO
	.align		4
.L_192:
        /*0018*/ 	.byte	0x04, 0x17
        /*001a*/ 	.short	(.L_194 - .L_193)
.L_193:
        /*001c*/ 	.word	0x00000000
        /*0020*/ 	.short	0x0004
        /*0022*/ 	.short	0x0018
        /*0024*/ 	.byte	0x00, 0xf0, 0x11, 0x00


	//----- nvinfo : EIATTR_KPARAM_INFO
	.align		4
.L_194:
        /*0028*/ 	.byte	0x04, 0x17
        /*002a*/ 	.short	(.L_196 - .L_195)
.L_195:
        /*002c*/ 	.word	0x00000000
        /*0030*/ 	.short	0x0003
        /*0032*/ 	.short	0x0014
        /*0034*/ 	.byte	0x00, 0xf0, 0x11, 0x00


	//----- nvinfo : EIATTR_KPARAM_INFO
	.align		4
.L_196:
        /*0038*/ 	.byte	0x04, 0x17
        /*003a*/ 	.short	(.L_198 - .L_197)
.L_197:
        /*003c*/ 	.word	0x00000000
        /*0040*/ 	.short	0x0002
        /*0042*/ 	.short	0x0010
        /*0044*/ 	.byte	0x00, 0xf0, 0x11, 0x00


	//----- nvinfo : EIATTR_KPARAM_INFO
	.align		4
.L_198:
        /*0048*/ 	.byte	0x04, 0x17
        /*004a*/ 	.short	(.L_200 - .L_199)
.L_199:
        /*004c*/ 	.word	0x00000000
        /*0050*/ 	.short	0x0001
        /*0052*/ 	.short	0x0008
        /*0054*/ 	.byte	0x00, 0xf5, 0x21, 0x00


	//----- nvinfo : EIATTR_KPARAM_INFO
	.align		4
.L_200:
        /*0058*/ 	.byte	0x04, 0x17
        /*005a*/ 	.short	(.L_202 - .L_201)
.L_201:
        /*005c*/ 	.word	0x00000000
        /*0060*/ 	.short	0x0000
        /*0062*/ 	.short	0x0000
        /*0064*/ 	.byte	0x00, 0xf5, 0x21, 0x00


	//----- nvinfo : EIATTR_SPARSE_MMA_MASK
	.align		4
.L_202:
        /*0068*/ 	.byte	0x03, 0x50
        /*006a*/ 	.short	0x0000


	//----- nvinfo : EIATTR_MAXREG_COUNT
	.align		4
        /*006c*/ 	.byte	0x03, 0x1b
        /*006e*/ 	.short	0x0080


	//----- nvinfo : EIATTR_MERCURY_ISA_VERSION
	.align		4
        /*0070*/ 	.byte	0x03, 0x5f
        /*0072*/ 	.short	0x0101


	//----- nvinfo : EIATTR_VRC_CTA_INIT_COUNT
	.align		4
        /*0074*/ 	.byte	0x02, 0x4a
	.zero		1
	.zero		1


	//----- nvinfo : EIATTR_EXIT_INSTR_OFFSETS
	.align		4
        /*0078*/ 	.byte	0x04, 0x1c
        /*007a*/ 	.short	(.L_204 - .L_203)


	//   ....[0]....
.L_203:
        /*007c*/ 	.word	0x000000c0


	//   ....[1]....
        /*0080*/ 	.word	0x000001d0


	//----- nvinfo : EIATTR_MAX_THREADS
	.align		4
.L_204:
        /*0084*/ 	.byte	0x04, 0x05
        /*0086*/ 	.short	(.L_206 - .L_205)
.L_205:
        /*0088*/ 	.word	0x00000100
        /*008c*/ 	.word	0x00000001
        /*0090*/ 	.word	0x00000001


	//----- nvinfo : EIATTR_CRS_STACK_SIZE
	.align		4
.L_206:
        /*0094*/ 	.byte	0x04, 0x1e
        /*0096*/ 	.short	(.L_208 - .L_207)
.L_207:
        /*0098*/ 	.word	0x00000000


	//----- nvinfo : EIATTR_CBANK_PARAM_SIZE
	.align		4
.L_208:
        /*009c*/ 	.byte	0x03, 0x19
        /*009e*/ 	.short	0x0020


	//----- nvinfo : EIATTR_PARAM_CBANK
	.align		4
        /*00a0*/ 	.byte	0x04, 0x0a
        /*00a2*/ 	.short	(.L_210 - .L_209)
	.align		4
.L_209:
        /*00a4*/ 	.word	index@(.nv.constant0._Z26fc2_transpose_pad_colmajorPK6__halfPS_iiii)
        /*00a8*/ 	.short	0x0380
        /*00aa*/ 	.short	0x0020


	//----- nvinfo : EIATTR_SW_WAR
	.align		4
.L_210:
        /*00ac*/ 	.byte	0x04, 0x36
        /*00ae*/ 	.short	(.L_212 - .L_211)
.L_211:
        /*00b0*/ 	.word	0x00000008
.L_212:


//--------------------- .nv.info._Z29fc1_transpose_pad_colmajor_v2PK6__halfPS_iii --------------------------
	.section	.nv.info._Z29fc1_transpose_pad_colmajor_v2PK6__halfPS_iii,"",@"SHT_CUDA_INFO"
	.sectionflags	@""
	.align	4


	//----- nvinfo : EIATTR_CUDA_API_VERSION
	.align		4
        /*0000*/ 	.byte	0x04, 0x37
        /*0002*/ 	.short	(.L_214 - .L_213)
.L_213:
        /*0004*/ 	.word	0x00000082


	//----- nvinfo : EIATTR_KPARAM_INFO
	.align		4
.L_214:
        /*0008*/ 	.byte	0x04, 0x17
        /*000a*/ 	.short	(.L_216 - .L_215)
.L_215:
        /*000c*/ 	.word	0x00000000
        /*0010*/ 	.short	0x0004
        /*0012*/ 	.short	0x0018
        /*0014*/ 	.byte	0x00, 0xf0, 0x11, 0x00


	//----- nvinfo : EIATTR_KPARAM_INFO
	.align		4
.L_216:
        /*0018*/ 	.byte	0x04, 0x17
        /*001a*/ 	.short	(.L_218 - .L_217)
.L_217:
        /*001c*/ 	.word	0x00000000
        /*0020*/ 	.short	0x0003
        /*0022*/ 	.short	0x0014
        /*0024*/ 	.byte	0x00, 0xf0, 0x11, 0x00


	//----- nvinfo : EIATTR_KPARAM_INFO
	.align		4
.L_218:
        /*0028*/ 	.byte	0x04, 0x17
        /*002a*/ 	.short	(.L_220 - .L_219)
.L_219:
        /*002c*/ 	.word	0x00000000
        /*0030*/ 	.short	0x0002
        /*0032*/ 	.short	0x0010
        /*0034*/ 	.byte	0x00, 0xf0, 0x11, 0x00


	//----- nvinfo : EIATTR_KPARAM_INFO
	.align		4
.L_220:
        /*0038*/ 	.byte	0x04, 0x17
        /*003a*/ 	.short	(.L_222 - .L_221)
.L_221:
        /*003c*/ 	.word	0x00000000
        /*0040*/ 	.short	0x0001
        /*0042*/ 	.short	0x0008
        /*0044*/ 	.byte	0x00, 0xf5, 0x21, 0x00


	//----- nvinfo : EIATTR_KPARAM_INFO
	.align		4
.L_222:
        /*0048*/ 	.byte	0x04, 0x17
        /*004a*/ 	.short	(.L_224 - .L_223)
.L_223:
        /*004c*/ 	.word	0x00000000
        /*0050*/ 	.short	0x0000
        /*0052*/ 	.short	0x0000
        /*0054*/ 	.byte	0x00, 0xf5, 0x21, 0x00


	//----- nvinfo : EIATTR_SPARSE_MMA_MASK
	.align		4
.L_224:
        /*0058*/ 	.byte	0x03, 0x50
        /*005a*/ 	.short	0x0000


	//----- nvinfo : EIATTR_MAXREG_COUNT
	.align		4
        /*005c*/ 	.byte	0x03, 0x1b
        /*005e*/ 	.short	0x0080


	//----- nvinfo : EIATTR_MERCURY_ISA_VERSION
	.align		4
        /*0060*/ 	.byte	0x03, 0x5f
        /*0062*/ 	.short	0x0101


	//----- nvinfo : EIATTR_VRC_CTA_INIT_COUNT
	.align		4
        /*0064*/ 	.byte	0x02, 0x4a
	.zero		1
	.zero		1


	//----- nvinfo : EIATTR_EXIT_INSTR_OFFSETS
	.align		4
        /*0068*/ 	.byte	0x04, 0x1c
        /*006a*/ 	.short	(.L_226 - .L_225)


	//   ....[0]....
.L_225:
        /*006c*/ 	.word	0x000000d0


	//   ....[1]....
        /*0070*/ 	.word	0x000001d0


	//----- nvinfo : EIATTR_MAX_THREADS
	.align		4
.L_226:
        /*0074*/ 	.byte	0x04, 0x05
        /*0076*/ 	.short	(.L_228 - .L_227)
.L_227:
        /*0078*/ 	.word	0x00000100
        /*007c*/ 	.word	0x00000001
        /*0080*/ 	.word	0x00000001


	//----- nvinfo : EIATTR_CRS_STACK_SIZE
	.align		4
.L_228:
        /*0084*/ 	.byte	0x04, 0x1e
        /*0086*/ 	.short	(.L_230 - .L_229)
.L_229:
        /*0088*/ 	.word	0x00000000


	//----- nvinfo : EIATTR_CBANK_PARAM_SIZE
	.align		4
.L_230:
        /*008c*/ 	.byte	0x03, 0x19
        /*008e*/ 	.short	0x001c


	//----- nvinfo : EIATTR_PARAM_CBANK
	.align		4
        /*0090*/ 	.byte	0x04, 0x0a
        /*0092*/ 	.short	(.L_232 - .L_231)
	.align		4
.L_231:
        /*0094*/ 	.word	index@(.nv.constant0._Z29fc1_transpose_pad_colmajor_v2PK6__halfPS_iii)
        /*0098*/ 	.short	0x0380
        /*009a*/ 	.short	0x001c


	//----- nvinfo : EIATTR_SW_WAR
	.align		4
.L_232:
        /*009c*/ 	.byte	0x04, 0x36
        /*009e*/ 	.short	(.L_234 - .L_233)
.L_233:
        /*00a0*/ 	.word	0x00000008
.L_234:


//--------------------- .nv.info._Z20half_to_float_kernelPK6__halfPfi --------------------------
	.section	.nv.info._Z20half_to_float_kernelPK6__halfPfi,"",@"SHT_CUDA_INFO"
	.sectionflags	@""
	.align	4


	//----- nvinfo : EIATTR_CUDA_API_VERSION
	.align		4
        /*0000*/ 	.byte	0x04, 0x37
        /*0002*/ 	.short	(.L_236 - .L_235)
.L_235:
        /*0004*/ 	.word	0x00000082


	//----- nvinfo : EIATTR_KPARAM_INFO
	.align		4
.L_236:
        /*0008*/ 	.byte	0x04, 0x17
        /*000a*/ 	.short	(.L_238 - .L_237)
.L_237:
        /*000c*/ 	.word	0x00000000
        /*0010*/ 	.short	0x0002
        /*0012*/ 	.short	0x0010
        /*0014*/ 	.byte	0x00, 0xf0, 0x11, 0x00


	//----- nvinfo : EIATTR_KPARAM_INFO
	.align		4
.L_238:
        /*0018*/ 	.byte	0x04, 0x17
        /*001a*/ 	.short	(.L_240 - .L_239)
.L_239:
        /*001c*/ 	.word	0x00000000
        /*0020*/ 	.short	0x0001
        /*0022*/ 	.short	0x0008
        /*0024*/ 	.byte	0x00, 0xf5, 0x21, 0x00


	//----- nvinfo : EIATTR_KPARAM_INFO
	.align		4
.L_240:
        /*0028*/ 	.byte	0x04, 0x17
        /*002a*/ 	.short	(.L_242 - .L_241)
.L_241:
        /*002c*/ 	.word	0x00000000
        /*0030*/ 	.short	0x0000
        /*0032*/ 	.short	0x0000
        /*0034*/ 	.byte	0x00, 0xf5, 0x21, 0x00


	//----- nvinfo : EIATTR_SPARSE_MMA_MASK
	.align		4
.L_242:
        /*0038*/ 	.byte	0x03, 0x50
        /*003a*/ 	.short	0x0000


	//----- nvinfo : EIATTR_MAXREG_COUNT
	.align		4
        /*003c*/ 	.byte	0x03, 0x1b
        /*003e*/ 	.short	0x0080


	//----- nvinfo : EIATTR_MERCURY_ISA_VERSION
	.align		4
        /*0040*/ 	.byte	0x03, 0x5f
        /*0042*/ 	.short	0x0101


	//----- nvinfo : EIATTR_VRC_CTA_INIT_COUNT
	.align		4
        /*0044*/ 	.byte	0x02, 0x4a
	.zero		1
	.zero		1


	//----- nvinfo : EIATTR_EXIT_INSTR_OFFSETS
	.align		4
        /*0048*/ 	.byte	0x04, 0x1c
        /*004a*/ 	.short	(.L_244 - .L_243)


	//   ....[0]....
.L_243:
        /*004c*/ 	.word	0x00000070


	//   ....[1]....
        /*0050*/ 	.word	0x00000100


	//----- nvinfo : EIATTR_MAX_THREADS
	.align		4
.L_244:
        /*0054*/ 	.byte	0x04, 0x05
        /*0056*/ 	.short	(.L_246 - .L_245)
.L_245:
        /*0058*/ 	.word	0x00000100
        /*005c*/ 	.word	0x00000001
        /*0060*/ 	.word	0x00000001


	//----- nvinfo : EIATTR_CBANK_PARAM_SIZE
	.align		4
.L_246:
        /*0064*/ 	.byte	0x03, 0x19
        /*0066*/ 	.short	0x0014


	//----- nvinfo : EIATTR_PARAM_CBANK
	.align		4
        /*0068*/ 	.byte	0x04, 0x0a
        /*006a*/ 	.short	(.L_248 - .L_247)
	.align		4
.L_247:
        /*006c*/ 	.word	index@(.nv.constant0._Z20half_to_float_kernelPK6__halfPfi)
        /*0070*/ 	.short	0x0380
        /*0072*/ 	.short	0x0014


	//----- nvinfo : EIATTR_SW_WAR
	.align		4
.L_248:
        /*0074*/ 	.byte	0x04, 0x36
        /*0076*/ 	.short	(.L_250 - .L_249)
.L_249:
        /*0078*/ 	.word	0x00000008
.L_250:


//--------------------- .nv.info._Z20float_to_half_kernelPKfP6__halfi --------------------------
	.section	.nv.info._Z20float_to_half_kernelPKfP6__halfi,"",@"SHT_CUDA_INFO"
	.sectionflags	@""
	.align	4


	//----- nvinfo : EIATTR_CUDA_API_VERSION
	.align		4
        /*0000*/ 	.byte	0x04, 0x37
        /*0002*/ 	.short	(.L_252 - .L_251)
.L_251:
        /*0004*/ 	.word	0x00000082


	//----- nvinfo : EIATTR_KPARAM_INFO
	.align		4
.L_252:
        /*0008*/ 	.byte	0x04, 0x17
        /*000a*/ 	.short	(.L_254 - .L_253)
.L_253:
        /*000c*/ 	.word	0x00000000
        /*0010*/ 	.short	0x0002
        /*0012*/ 	.short	0x0010
        /*0014*/ 	.byte	0x00, 0xf0, 0x11, 0x00


	//----- nvinfo : EIATTR_KPARAM_INFO
	.align		4
.L_254:
        /*0018*/ 	.byte	0x04, 0x17
        /*001a*/ 	.short	(.L_256 - .L_255)
.L_255:
        /*001c*/ 	.word	0x00000000
        /*0020*/ 	.short	0x0001
        /*0022*/ 	.short	0x0008
        /*0024*/ 	.byte	0x00, 0xf5, 0x21, 0x00


	//----- nvinfo : EIATTR_KPARAM_INFO
	.align		4
.L_256:
        /*0028*/ 	.byte	0x04, 0x17
        /*002a*/ 	.short	(.L_258 - .L_257)
.L_257:
        /*002c*/ 	.word	0x00000000
        /*0030*/ 	.short	0x0000
        /*0032*/ 	.short	0x0000
        /*0034*/ 	.byte	0x00, 0xf5, 0x21, 0x00


	//----- nvinfo : EIATTR_SPARSE_MMA_MASK
	.align		4
.L_258:
        /*0038*/ 	.byte	0x03, 0x50
        /*003a*/ 	.short	0x0000


	//----- nvinfo : EIATTR_MAXREG_COUNT
	.align		4
        /*003c*/ 	.byte	0x03, 0x1b
        /*003e*/ 	.short	0x0080


	//----- nvinfo : EIATTR_MERCURY_ISA_VERSION
	.align		4
        /*0040*/ 	.byte	0x03, 0x5f
        /*0042*/ 	.short	0x0101


	//----- nvinfo : EIATTR_VRC_CTA_INIT_COUNT
	.align		4
        /*0044*/ 	.byte	0x02, 0x4a
	.zero		1
	.zero		1


	//----- nvinfo : EIATTR_EXIT_INSTR_OFFSETS
	.align		4
        /*0048*/ 	.byte	0x04, 0x1c
        /*004a*/ 	.short	(.L_260 - .L_259)


	//   ....[0]....
.L_259:
        /*004c*/ 	.word	0x00000070


	//   ....[1]....
        /*0050*/ 	.word	0x00000100


	//----- nvinfo : EIATTR_MAX_THREADS
	.align		4
.L_260:
        /*0054*/ 	.byte	0x04, 0x05
        /*0056*/ 	.short	(.L_262 - .L_261)
.L_261:
        /*0058*/ 	.word	0x00000100
        /*005c*/ 	.word	0x00000001
        /*0060*/ 	.word	0x00000001


	//----- nvinfo : EIATTR_CBANK_PARAM_SIZE
	.align		4
.L_262:
        /*0064*/ 	.byte	0x03, 0x19
        /*0066*/ 	.short	0x0014


	//----- nvinfo : EIATTR_PARAM_CBANK
	.align		4
        /*0068*/ 	.byte	0x04, 0x0a
        /*006a*/ 	.short	(.L_264 - .L_263)
	.align		4
.L_263:
        /*006c*/ 	.word	index@(.nv.constant0._Z20float_to_half_kernelPKfP6__halfi)
        /*0070*/ 	.short	0x0380
        /*0072*/ 	.short	0x0014


	//----- nvinfo : EIATTR_SW_WAR
	.align		4
.L_264:
        /*0074*/ 	.byte	0x04, 0x36
        /*0076*/ 	.short	(.L_266 - .L_265)
.L_265:
        /*0078*/ 	.word	0x00000008
.L_266:


//--------------------- .nv.info._Z13argmax_kernelPKfPiii --------------------------
	.section	.nv.info._Z13argmax_kernelPKfPiii,"",@"SHT_CUDA_INFO"
	.sectionflags	@""
	.align	4


	//----- nvinfo : EIATTR_CUDA_API_VERSION
	.align		4
        /*0000*/ 	.byte	0x04, 0x37
        /*0002*/ 	.short	(.L_268 - .L_267)
.L_267:
        /*0004*/ 	.word	0x00000082


	//----- nvinfo : EIATTR_KPARAM_INFO
	.align		4
.L_268:
        /*0008*/ 	.byte	0x04, 0x17
        /*000a*/ 	.short	(.L_270 - .L_269)
.L_269:
        /*000c*/ 	.word	0x00000000
        /*0010*/ 	.short	0x0003
        /*0012*/ 	.short	0x0014
        /*0014*/ 	.byte	0x00, 0xf0, 0x11, 0x00


	//----- nvinfo : EIATTR_KPARAM_INFO
	.align		4
.L_270:
        /*0018*/ 	.byte	0x04, 0x17
        /*001a*/ 	.short	(.L_272 - .L_271)
.L_271:
        /*001c*/ 	.word	0x00000000
        /*0020*/ 	.short	0x0002
        /*0022*/ 	.short	0x0010
        /*0024*/ 	.byte	0x00, 0xf0, 0x11, 0x00


	//----- nvinfo : EIATTR_KPARAM_INFO
	.align		4
.L_272:
        /*0028*/ 	.byte	0x04, 0x17
        /*002a*/ 	.short	(.L_274 - .L_273)
.L_273:
        /*002c*/ 	.word	0x00000000
        /*0030*/ 	.short	0x0001
        /*0032*/ 	.short	0x0008
        /*0034*/ 	.byte	0x00, 0xf5, 0x21, 0x00


	//----- nvinfo : EIATTR_KPARAM_INFO
	.align		4
.L_274:
        /*0038*/ 	.byte	0x04, 0x17
        /*003a*/ 	.short	(.L_276 - .L_275)
.L_275:
        /*003c*/ 	.word	0x00000000
        /*0040*/ 	.short	0x0000
        /*0042*/ 	.short	0x0000
        /*0044*/ 	.byte	0x00, 0xf5, 0x21, 0x00


	//----- nvinfo : EIATTR_SPARSE_MMA_MASK
	.align		4
.L_276:
        /*0048*/ 	.byte	0x03, 0x50
        /*004a*/ 	.short	0x0000


	//----- nvinfo : EIATTR_MAXREG_COUNT
	.align		4
        /*004c*/ 	.byte	0x03, 0x1b
        /*004e*/ 	.short	0x0080


	//----- nvinfo : EIATTR_MERCURY_ISA_VERSION
	.align		4
        /*0050*/ 	.byte	0x03, 0x5f
        /*0052*/ 	.short	0x0101


	//----- nvinfo : EIATTR_VRC_CTA_INIT_COUNT
	.align		4
        /*0054*/ 	.byte	0x02, 0x4a
	.zero		1
	.zero		1


	//----- nvinfo : EIATTR_EXIT_INSTR_OFFSETS
	.align		4
        /*0058*/ 	.byte	0x04, 0x1c
        /*005a*/ 	.short	(.L_278 - .L_277)


	//   ....[0]....
.L_277:
        /*005c*/ 	.word	0x00000070


	//   ....[1]....
        /*0060*/ 	.word	0x00000b80


	//----- nvinfo : EIATTR_MAX_THREADS
	.align		4
.L_278:
        /*0064*/ 	.byte	0x04, 0x05
        /*0066*/ 	.short	(.L_280 - .L_279)
.L_279:
        /*0068*/ 	.word	0x00000100
        /*006c*/ 	.word	0x00000001
        /*0070*/ 	.word	0x00000001


	//----- nvinfo : EIATTR_CBANK_PARAM_SIZE
	.align		4
.L_280:
        /*0074*/ 	.byte	0x03, 0x19
        /*0076*/ 	.short	0x0018


	//----- nvinfo : EIATTR_PARAM_CBANK
	.align		4
        /*0078*/ 	.byte	0x04, 0x0a
        /*007a*/ 	.short	(.L_282 - .L_281)
	.align		4
.L_281:
        /*007c*/ 	.word	index@(.nv.constant0._Z13argmax_kernelPKfPiii)
        /*0080*/ 	.short	0x0380
        /*0082*/ 	.short	0x0018


	//----- nvinfo : EIATTR_SW_WAR
	.align		4
.L_282:
        /*0084*/ 	.byte	0x04, 0x36
        /*0086*/ 	.short	(.L_284 - .L_283)
.L_283:
        /*0088*/ 	.word	0x00000008
.L_284:


//--------------------- .nv.info._Z23fc3_accum_kernel_floatWPKfS0_Pfif --------------------------
	.section	.nv.info._Z23fc3_accum_kernel_floatWPKfS0_Pfif,"",@"SHT_CUDA_INFO"
	.sectionflags	@""
	.align	4


	//----- nvinfo : EIATTR_CUDA_API_VERSION
	.align		4
        /*0000*/ 	.byte	0x04, 0x37
        /*0002*/ 	.short	(.L_286 - .L_285)
.L_285:
        /*0004*/ 	.word	0x00000082


	//----- nvinfo : EIATTR_KPARAM_INFO
	.align		4
.L_286:
        /*0008*/ 	.byte	0x04, 0x17
        /*000a*/ 	.short	(.L_288 - .L_287)
.L_287:
        /*000c*/ 	.word	0x00000000
        /*0010*/ 	.short	0x0004
        /*0012*/ 	.short	0x001c
        /*0014*/ 	.byte	0x00, 0xf0, 0x11, 0x00


	//----- nvinfo : EIATTR_KPARAM_INFO
	.align		4
.L_288:
        /*0018*/ 	.byte	0x04, 0x17
        /*001a*/ 	.short	(.L_290 - .L_289)
.L_289:
        /*001c*/ 	.word	0x00000000
        /*0020*/ 	.short	0x0003
        /*0022*/ 	.short	0x0018
        /*0024*/ 	.byte	0x00, 0xf0, 0x11, 0x00


	//----- nvinfo : EIATTR_KPARAM_INFO
	.align		4
.L_290:
        /*0028*/ 	.byte	0x04, 0x17
        /*002a*/ 	.short	(.L_292 - .L_291)
.L_291:
        /*002c*/ 	.word	0x00000000
        /*0030*/ 	.short	0x0002
        /*0032*/ 	.short	0x0010
        /*0034*/ 	.byte	0x00, 0xf5, 0x21, 0x00


	//----- nvinfo : EIATTR_KPARAM_INFO
	.align		4
.L_292:
        /*0038*/ 	.byte	0x04, 0x17
        /*003a*/ 	.short	(.L_294 - .L_293)
.L_293:
        /*003c*/ 	.word	0x00000000
        /*0040*/ 	.short	0x0001
        /*0042*/ 	.short	0x0008
        /*0044*/ 	.byte	0x00, 0xf5, 0x21, 0x00


	//----- nvinfo : EIATTR_KPARAM_INFO
	.align		4
.L_294:
        /*0048*/ 	.byte	0x04, 0x17
        /*004a*/ 	.short	(.L_296 - .L_295)
.L_295:
        /*004c*/ 	.word	0x00000000
        /*0050*/ 	.short	0x0000
        /*0052*/ 	.short	0x0000
        /*0054*/ 	.byte	0x00, 0xf5, 0x21, 0x00


	//----- nvinfo : EIATTR_SPARSE_MMA_MASK
	.align		4
.L_296:
        /*0058*/ 	.byte	0x03, 0x50
        /*005a*/ 	.short	0x0000


	//----- nvinfo : EIATTR_MAXREG_COUNT
	.align		4
        /*005c*/ 	.byte	0x03, 0x1b
        /*005e*/ 	.short	0x0080


	//----- nvinfo : EIATTR_MERCURY_ISA_VERSION
	.align		4
        /*0060*/ 	.byte	0x03, 0x5f
        /*0062*/ 	.short	0x0101


	//----- nvinfo : EIATTR_VRC_CTA_INIT_COUNT
	.align		4
        /*0064*/ 	.byte	0x02, 0x4a
	.zero		1
	.zero		1


	//----- nvinfo : EIATTR_EXIT_INSTR_OFFSETS
	.align		4
        /*0068*/ 	.byte	0x04, 0x1c
        /*006a*/ 	.short	(.L_298 - .L_297)


	//   ....[0]....
.L_297:
        /*006c*/ 	.word	0x000000c0


	//   ....[1]....
        /*0070*/ 	.word	0x00000b00


	//----- nvinfo : EIATTR_MAX_THREADS
	.align		4
.L_298:
        /*0074*/ 	.byte	0x04, 0x05
        /*0076*/ 	.short	(.L_300 - .L_299)
.L_299:
        /*0078*/ 	.word	0x00000100
        /*007c*/ 	.word	0x00000001
        /*0080*/ 	.word	0x00000001


	//----- nvinfo : EIATTR_CBANK_PARAM_SIZE
	.align		4
.L_300:
        /*0084*/ 	.byte	0x03, 0x19
        /*0086*/ 	.short	0x0020


	//----- nvinfo : EIATTR_PARAM_CBANK
	.align		4
        /*0088*/ 	.byte	0x04, 0x0a
        /*008a*/ 	.short	(.L_302 - .L_301)
	.align		4
.L_301:
        /*008c*/ 	.word	index@(.nv.constant0._Z23fc3_accum_kernel_floatWPKfS0_Pfif)
        /*0090*/ 	.short	0x0380
        /*0092*/ 	.short	0x0020


	//----- nvinfo : EIATTR_SW_WAR
	.align		4
.L_302:
        /*0094*/ 	.byte	0x04, 0x36
        /*0096*/ 	.short	(.L_304 - .L_303)
.L_303:
        /*0098*/ 	.word	0x00000008
.L_304:


//--------------------- .nv.info._Z14flatten_kernelPKfPfiiii --------------------------
	.section	.nv.info._Z14flatten_kernelPKfPfiiii,"",@"SHT_CUDA_INFO"
	.sectionflags	@""
	.align	4


	//----- nvinfo : EIATTR_CUDA_API_VERSION
	.align		4
        /*0000*/ 	.byte	0x04, 0x37
        /*0002*/ 	.short	(.L_306 - .L_305)
.L_305:
        /*0004*/ 	.word	0x00000082


	//----- nvinfo : EIATTR_KPARAM_INFO
	.align		4
.L_306:
        /*0008*/ 	.byte	0x04, 0x17
        /*000a*/ 	.short	(.L_308 - .L_307)
.L_307:
        /*000c*/ 	.word	0x00000000
        /*0010*/ 	.short	0x0005
        /*0012*/ 	.short	0x001c
        /*0014*/ 	.byte	0x00, 0xf0, 0x11, 0x00


	//----- nvinfo : EIATTR_KPARAM_INFO
	.align		4
.L_308:
        /*0018*/ 	.byte	0x04, 0x17
        /*001a*/ 	.short	(.L_310 - .L_309)
.L_309:
        /*001c*/ 	.word	0x00000000
        /*0020*/ 	.short	0x0004
        /*0022*/ 	.short	0x0018
        /*0024*/ 	.byte	0x00, 0xf0, 0x11, 0x00


	//----- nvinfo : EIATTR_KPARAM_INFO
	.align		4
.L_310:
        /*0028*/ 	.byte	0x04, 0x17
        /*002a*/ 	.short	(.L_312 - .L_311)
.L_311:
        /*002c*/ 	.word	0x00000000
        /*0030*/ 	.short	0x0003
        /*0032*/ 	.short	0x0014
        /*0034*/ 	.byte	0x00, 0xf0, 0x11, 0x00


	//----- nvinfo : EIATTR_KPARAM_INFO
	.align		4
.L_312:
        /*0038*/ 	.byte	0x04, 0x17
        /*003a*/ 	.short	(.L_314 - .L_313)
.L_313:
        /*003c*/ 	.word	0x00000000
        /*0040*/ 	.short	0x0002
        /*0042*/ 	.short	0x0010
        /*0044*/ 	.byte	0x00, 0xf0, 0x11, 0x00


	//----- nvinfo : EIATTR_KPARAM_INFO
	.align		4
.L_314:
        /*0048*/ 	.byte	0x04, 0x17
        /*004a*/ 	.short	(.L_316 - .L_315)
.L_315:
        /*004c*/ 	.word	0x00000000
        /*0050*/ 	.short	0x0001
        /*0052*/ 	.short	0x0008
        /*0054*/ 	.byte	0x00, 0xf5, 0x21, 0x00


	//----- nvinfo : EIATTR_KPARAM_INFO
	.align		4
.L_316:
        /*0058*/ 	.byte	0x04, 0x17
        /*005a*/ 	.short	(.L_318 - .L_317)
.L_317:
        /*005c*/ 	.word	0x00000000
        /*0060*/ 	.short	0x0000
        /*0062*/ 	.short	0x0000
        /*0064*/ 	.byte	0x00, 0xf5, 0x21, 0x00


	//----- nvinfo : EIATTR_SPARSE_MMA_MASK
	.align		4
.L_318:
        /*0068*/ 	.byte	0x03, 0x50
        /*006a*/ 	.short	0x0000


	//----- nvinfo : EIATTR_MAXREG_COUNT
	.align		4
        /*006c*/ 	.byte	0x03, 0x1b
        /*006e*/ 	.short	0x0080


	//----- nvinfo : EIATTR_MERCURY_ISA_VERSION
	.align		4
        /*0070*/ 	.byte	0x03, 0x5f
        /*0072*/ 	.short	0x0101


	//----- nvinfo : EIATTR_VRC_CTA_INIT_COUNT
	.align		4
        /*0074*/ 	.byte	0x02, 0x4a
	.zero		1
	.zero		1


	//----- nvinfo : EIATTR_EXIT_INSTR_OFFSETS
	.align		4
        /*0078*/ 	.byte	0x04, 0x1c
        /*007a*/ 	.short	(.L_320 - .L_319)


	//   ....[0]....
.L_319:
        /*007c*/ 	.word	0x000000b0


	//   ....[1]....
        /*0080*/ 	.word	0x00000670


	//----- nvinfo : EIATTR_MAX_THREADS
	.align		4
.L_320:
        /*0084*/ 	.byte	0x04, 0x05
        /*0086*/ 	.short	(.L_322 - .L_321)
.L_321:
        /*0088*/ 	.word	0x00000100
        /*008c*/ 	.word	0x00000001
        /*0090*/ 	.word	0x00000001


	//----- nvinfo : EIATTR_CBANK_PARAM_SIZE
	.align		4
.L_322:
        /*0094*/ 	.byte	0x03, 0x19
        /*0096*/ 	.short	0x0020


	//----- nvinfo : EIATTR_PARAM_CBANK
	.align		4
        /*0098*/ 	.byte	0x04, 0x0a
        /*009a*/ 	.short	(.L_324 - .L_323)
	.align		4
.L_323:
        /*009c*/ 	.word	index@(.nv.constant0._Z14flatten_kernelPKfPfiiii)
        /*00a0*/ 	.short	0x0380
        /*00a2*/ 	.short	0x0020


	//----- nvinfo : EIATTR_SW_WAR
	.align		4
.L_324:
        /*00a4*/ 	.byte	0x04, 0x36
        /*00a6*/ 	.short	(.L_326 - .L_325)
.L_325:
        /*00a8*/ 	.word	0x00000008
.L_326:


//--------------------- .nv.info._Z40conv2_if_pool2_fused_const_smem_flat_oc2PK6__halfPS_S2_iiif --------------------------
	.section	.nv.info._Z40conv2_if_pool2_fused_const_smem_flat_oc2PK6__halfPS_S2_iiif,"",@"SHT_CUDA_INFO"
	.sectionflags	@""
	.align	4


	//----- nvinfo : EIATTR_CUDA_API_VERSION
	.align		4
        /*0000*/ 	.byte	0x04, 0x37
        /*0002*/ 	.short	(.L_328 - .L_327)
.L_327:
        /*0004*/ 	.word	0x00000082


	//----- nvinfo : EIATTR_KPARAM_INFO
	.align		4
.L_328:
        /*0008*/ 	.byte	0x04, 0x17
        /*000a*/ 	.short	(.L_330 - .L_329)
.L_329:
        /*000c*/ 	.word	0x00000000
        /*0010*/ 	.short	0x0006
        /*0012*/ 	.short	0x0024
        /*0014*/ 	.byte	0x00, 0xf0, 0x11, 0x00


	//----- nvinfo : EIATTR_KPARAM_INFO
	.align		4
.L_330:
        /*0018*/ 	.byte	0x04, 0x17
        /*001a*/ 	.short	(.L_332 - .L_331)
.L_331:
        /*001c*/ 	.word	0x00000000
        /*0020*/ 	.short	0x0005
        /*0022*/ 	.short	0x0020
        /*0024*/ 	.byte	0x00, 0xf0, 0x11, 0x00


	//----- nvinfo : EIATTR_KPARAM_INFO
	.align		4
.L_332:
        /*0028*/ 	.byte	0x04, 0x17
        /*002a*/ 	.short	(.L_334 - .L_333)
.L_333:
        /*002c*/ 	.word	0x00000000
        /*0030*/ 	.short	0x0004
        /*0032*/ 	.short	0x001c
        /*0034*/ 	.byte	0x00, 0xf0, 0x11, 0x00


	//----- nvinfo : EIATTR_KPARAM_INFO
	.align		4
.L_334:
        /*0038*/ 	.byte	0x04, 0x17
        /*003a*/ 	.short	(.L_336 - .L_335)
.L_335:
        /*003c*/ 	.word	0x00000000
        /*0040*/ 	.short	0x0003
        /*0042*/ 	.short	0x0018
        /*0044*/ 	.byte	0x00, 0xf0, 0x11, 0x00


	//----- nvinfo : EIATTR_KPARAM_INFO
	.align		4
.L_336:
        /*0048*/ 	.byte	0x04, 0x17
        /*004a*/ 	.short	(.L_338 - .L_337)
.L_337:
        /*004c*/ 	.word	0x00000000
        /*0050*/ 	.short	0x0002
        /*0052*/ 	.short	0x0010
        /*0054*/ 	.byte	0x00, 0xf5, 0x21, 0x00


	//----- nvinfo : EIATTR_KPARAM_INFO
	.align		4
.L_338:
        /*0058*/ 	.byte	0x04, 0x17
        /*005a*/ 	.short	(.L_340 - .L_339)
.L_339:
        /*005c*/ 	.word	0x00000000
        /*0060*/ 	.short	0x0001
        /*0062*/ 	.short	0x0008
        /*0064*/ 	.byte	0x00, 0xf5, 0x21, 0x00


	//----- nvinfo : EIATTR_KPARAM_INFO
	.align		4
.L_340:
        /*0068*/ 	.byte	0x04, 0x17
        /*006a*/ 	.short	(.L_342 - .L_341)
.L_341:
        /*006c*/ 	.word	0x00000000
        /*0070*/ 	.short	0x0000
        /*0072*/ 	.short	0x0000
        /*0074*/ 	.byte	0x00, 0xf5, 0x21, 0x00


	//----- nvinfo : EIATTR_SPARSE_MMA_MASK
	.align		4
.L_342:
        /*0078*/ 	.byte	0x03, 0x50
        /*007a*/ 	.short	0x0000


	//----- nvinfo : EIATTR_MAXREG_COUNT
	.align		4
        /*007c*/ 	.byte	0x03, 0x1b
        /*007e*/ 	.short	0x00ff


	//----- nvinfo : EIATTR_NUM_BARRIERS
	.align		4
        /*0080*/ 	.byte	0x02, 0x4c
        /*0082*/ 	.byte	0x01
	.zero		1


	//----- nvinfo : EIATTR_MERCURY_ISA_VERSION
	.align		4
        /*0084*/ 	.byte	0x03, 0x5f
        /*0086*/ 	.short	0x0101


	//----- nvinfo : EIATTR_INT_WARP_WIDE_INSTR_OFFSETS
	.align		4
        /*0088*/ 	.byte	0x04, 0x31
        /*008a*/ 	.short	(.L_344 - .L_343)


	//   ....[0]....
.L_343:
        /*008c*/ 	.word	0x00000c50


	//----- nvinfo : EIATTR_VRC_CTA_INIT_COUNT
	.align		4
.L_344:
        /*0090*/ 	.byte	0x02, 0x4a
	.zero		1
	.zero		1


	//----- nvinfo : EIATTR_EXIT_INSTR_OFFSETS
	.align		4
        /*0094*/ 	.byte	0x04, 0x1c
        /*0096*/ 	.short	(.L_346 - .L_345)


	//   ....[0]....
.L_345:
        /*0098*/ 	.word	0x00000170


	//   ....[1]....
        /*009c*/ 	.word	0x000045f0


	//----- nvinfo : EIATTR_CRS_STACK_SIZE
	.align		4
.L_346:
        /*00a0*/ 	.byte	0x04, 0x1e
        /*00a2*/ 	.short	(.L_348 - .L_347)
.L_347:
        /*00a4*/ 	.word	0x00000000


	//----- nvinfo : EIATTR_CBANK_PARAM_SIZE
	.align		4
.L_348:
        /*00a8*/ 	.byte	0x03, 0x19
        /*00aa*/ 	.short	0x0028


	//----- nvinfo : EIATTR_PARAM_CBANK
	.align		4
        /*00ac*/ 	.byte	0x04, 0x0a
        /*00ae*/ 	.short	(.L_350 - .L_349)
	.align		4
.L_349:
        /*00b0*/ 	.word	index@(.nv.constant0._Z40conv2_if_pool2_fused_const_smem_flat_oc2PK6__halfPS_S2_iiif)
        /*00b4*/ 	.short	0x0380
        /*00b6*/ 	.short	0x0028


	//----- nvinfo : EIATTR_SW_WAR
	.align		4
.L_350:
        /*00b8*/ 	.byte	0x04, 0x36
        /*00ba*/ 	.short	(.L_352 - .L_351)
.L_351:
        /*00bc*/ 	.word	0x00000008
.L_352:


//--------------------- .nv.info._Z22if1_pool1_fused_kernelPK6__halfPS_S2_iiif --------------------------
	.section	.nv.info._Z22if1_pool1_fused_kernelPK6__halfPS_S2_iiif,"",@"SHT_CUDA_INFO"
	.sectionflags	@""
	.align	4


	//----- nvinfo : EIATTR_CUDA_API_VERSION
	.align		4
        /*0000*/ 	.byte	0x04, 0x37
        /*0002*/ 	.short	(.L_354 - .L_353)
.L_353:
        /*0004*/ 	.word	0x00000082


	//----- nvinfo : EIATTR_KPARAM_INFO
	.align		4
.L_354:
        /*0008*/ 	.byte	0x04, 0x17
        /*000a*/ 	.short	(.L_356 - .L_355)
.L_355:
        /*000c*/ 	.word	0x00000000
        /*0010*/ 	.short	0x0006
        /*0012*/ 	.short	0x0024
        /*0014*/ 	.byte	0x00, 0xf0, 0x11, 0x00


	//----- nvinfo : EIATTR_KPARAM_INFO
	.align		4
.L_356:
        /*0018*/ 	.byte	0x04, 0x17
        /*001a*/ 	.short	(.L_358 - .L_357)
.L_357:
        /*001c*/ 	.word	0x00000000
        /*0020*/ 	.short	0x0005
        /*0022*/ 	.short	0x0020
        /*0024*/ 	.byte	0x00, 0xf0, 0x11, 0x00


	//----- nvinfo : EIATTR_KPARAM_INFO
	.align		4
.L_358:
        /*0028*/ 	.byte	0x04, 0x17
        /*002a*/ 	.short	(.L_360 - .L_359)
.L_359:
        /*002c*/ 	.word	0x00000000
        /*0030*/ 	.short	0x0004
        /*0032*/ 	.short	0x001c
        /*0034*/ 	.byte	0x00, 0xf0, 0x11, 0x00


	//----- nvinfo : EIATTR_KPARAM_INFO
	.align		4
.L_360:
        /*0038*/ 	.byte	0x04, 0x17
        /*003a*/ 	.short	(.L_362 - .L_361)
.L_361:
        /*003c*/ 	.word	0x00000000
        /*0040*/ 	.short	0x0003
        /*0042*/ 	.short	0x0018
        /*0044*/ 	.byte	0x00, 0xf0, 0x11, 0x00


	//----- nvinfo : EIATTR_KPARAM_INFO
	.align		4
.L_362:
        /*0048*/ 	.byte	0x04, 0x17
        /*004a*/ 	.short	(.L_364 - .L_363)
.L_363:
        /*004c*/ 	.word	0x00000000
        /*0050*/ 	.short	0x0002
        /*0052*/ 	.short	0x0010
        /*0054*/ 	.byte	0x00, 0xf5, 0x21, 0x00


	//----- nvinfo : EIATTR_KPARAM_INFO
	.align		4
.L_364:
        /*0058*/ 	.byte	0x04, 0x17
        /*005a*/ 	.short	(.L_366 - .L_365)
.L_365:
        /*005c*/ 	.word	0x00000000
        /*0060*/ 	.short	0x0001
        /*0062*/ 	.short	0x0008
        /*0064*/ 	.byte	0x00, 0xf5, 0x21, 0x00


	//----- nvinfo : EIATTR_KPARAM_INFO
	.align		4
.L_366:
        /*0068*/ 	.byte	0x04, 0x17
        /*006a*/ 	.short	(.L_368 - .L_367)
.L_367:
        /*006c*/ 	.word	0x00000000
        /*0070*/ 	.short	0x0000
        /*0072*/ 	.short	0x0000
        /*0074*/ 	.byte	0x00, 0xf5, 0x21, 0x00


	//----- nvinfo : EIATTR_SPARSE_MMA_MASK
	.align		4
.L_368:
        /*0078*/ 	.byte	0x03, 0x50
        /*007a*/ 	.short	0x0000


	//----- nvinfo : EIATTR_MAXREG_COUNT
	.align		4
        /*007c*/ 	.byte	0x03, 0x1b
        /*007e*/ 	.short	0x0080


	//----- nvinfo : EIATTR_MERCURY_ISA_VERSION
	.align		4
        /*0080*/ 	.byte	0x03, 0x5f
        /*0082*/ 	.short	0x0101


	//----- nvinfo : EIATTR_VRC_CTA_INIT_COUNT
	.align		4
        /*0084*/ 	.byte	0x02, 0x4a
	.zero		1
	.zero		1


	//----- nvinfo : EIATTR_EXIT_INSTR_OFFSETS
	.align		4
        /*0088*/ 	.byte	0x04, 0x1c
        /*008a*/ 	.short	(.L_370 - .L_369)


	//   ....[0]....
.L_369:
        /*008c*/ 	.word	0x00000140


	//   ....[1]....
        /*0090*/ 	.word	0x00000540


	//----- nvinfo : EIATTR_MAX_THREADS
	.align		4
.L_370:
        /*0094*/ 	.byte	0x04, 0x05
        /*0096*/ 	.short	(.L_372 - .L_371)
.L_371:
        /*0098*/ 	.word	0x00000100
        /*009c*/ 	.word	0x00000001
        /*00a0*/ 	.word	0x00000001


	//----- nvinfo : EIATTR_CBANK_PARAM_SIZE
	.align		4
.L_372:
        /*00a4*/ 	.byte	0x03, 0x19
        /*00a6*/ 	.short	0x0028


	//----- nvinfo : EIATTR_PARAM_CBANK
	.align		4
        /*00a8*/ 	.byte	0x04, 0x0a
        /*00aa*/ 	.short	(.L_374 - .L_373)
	.align		4
.L_373:
        /*00ac*/ 	.word	index@(.nv.constant0._Z22if1_pool1_fused_kernelPK6__halfPS_S2_iiif)
        /*00b0*/ 	.short	0x0380
        /*00b2*/ 	.short	0x0028


	//----- nvinfo : EIATTR_SW_WAR
	.align		4
.L_374:
        /*00b4*/ 	.byte	0x04, 0x36
        /*00b6*/ 	.short	(.L_376 - .L_375)
.L_375:
        /*00b8*/ 	.word	0x00000008
.L_376:


//--------------------- .nv.info._Z25conv2d_conv1_const_kernelPKfPfiii --------------------------
	.section	.nv.info._Z25conv2d_conv1_const_kernelPKfPfiii,"",@"SHT_CUDA_INFO"
	.sectionflags	@""
	.align	4


	//----- nvinfo : EIATTR_CUDA_API_VERSION
	.align		4
        /*0000*/ 	.byte	0x04, 0x37
        /*0002*/ 	.short	(.L_378 - .L_377)
.L_377:
        /*0004*/ 	.word	0x00000082


	//----- nvinfo : EIATTR_KPARAM_INFO
	.align		4
.L_378:
        /*0008*/ 	.byte	0x04, 0x17
        /*000a*/ 	.short	(.L_380 - .L_379)
.L_379:
        /*000c*/ 	.word	0x00000000
        /*0010*/ 	.short	0x0004
        /*0012*/ 	.short	0x0018
        /*0014*/ 	.byte	0x00, 0xf0, 0x11, 0x00


	//----- nvinfo : EIATTR_KPARAM_INFO
	.align		4
.L_380:
        /*0018*/ 	.byte	0x04, 0x17
        /*001a*/ 	.short	(.L_382 - .L_381)
.L_381:
        /*001c*/ 	.word	0x00000000
        /*0020*/ 	.short	0x0003
        /*0022*/ 	.short	0x0014
        /*0024*/ 	.byte	0x00, 0xf0, 0x11, 0x00


	//----- nvinfo : EIATTR_KPARAM_INFO
	.align		4
.L_382:
        /*0028*/ 	.byte	0x04, 0x17
        /*002a*/ 	.short	(.L_384 - .L_383)
.L_383:
        /*002c*/ 	.word	0x00000000
        /*0030*/ 	.short	0x0002
        /*0032*/ 	.short	0x0010
        /*0034*/ 	.byte	0x00, 0xf0, 0x11, 0x00


	//----- nvinfo : EIATTR_KPARAM_INFO
	.align		4
.L_384:
        /*0038*/ 	.byte	0x04, 0x17
        /*003a*/ 	.short	(.L_386 - .L_385)
.L_385:
        /*003c*/ 	.word	0x00000000
        /*0040*/ 	.short	0x0001
        /*0042*/ 	.short	0x0008
        /*0044*/ 	.byte	0x00, 0xf5, 0x21, 0x00


	//----- nvinfo : EIATTR_KPARAM_INFO
	.align		4
.L_386:
        /*0048*/ 	.byte	0x04, 0x17
        /*004a*/ 	.short	(.L_388 - .L_387)
.L_387:
        /*004c*/ 	.word	0x00000000
        /*0050*/ 	.short	0x0000
        /*0052*/ 	.short	0x0000
        /*0054*/ 	.byte	0x00, 0xf5, 0x21, 0x00


	//----- nvinfo : EIATTR_SPARSE_MMA_MASK
	.align		4
.L_388:
        /*0058*/ 	.byte	0x03, 0x50
        /*005a*/ 	.short	0x0000


	//----- nvinfo : EIATTR_MAXREG_COUNT
	.align		4
        /*005c*/ 	.byte	0x03, 0x1b
        /*005e*/ 	.short	0x0080


	//----- nvinfo : EIATTR_MERCURY_ISA_VERSION
	.align		4
        /*0060*/ 	.byte	0x03, 0x5f
        /*0062*/ 	.short	0x0101


	//----- nvinfo : EIATTR_VRC_CTA_INIT_COUNT
	.align		4
        /*0064*/ 	.byte	0x02, 0x4a
	.zero		1
	.zero		1


	//----- nvinfo : EIATTR_EXIT_INSTR_OFFSETS
	.align		4
        /*0068*/ 	.byte	0x04, 0x1c
        /*006a*/ 	.short	(.L_390 - .L_389)


	//   ....[0]....
.L_389:
        /*006c*/ 	.word	0x00000120


	//   ....[1]....
        /*0070*/ 	.word	0x000008e0


	//----- nvinfo : EIATTR_MAX_THREADS
	.align		4
.L_390:
        /*0074*/ 	.byte	0x04, 0x05
        /*0076*/ 	.short	(.L_392 - .L_391)
.L_391:
        /*0078*/ 	.word	0x00000100
        /*007c*/ 	.word	0x00000001
        /*0080*/ 	.word	0x00000001


	//----- nvinfo : EIATTR_CBANK_PARAM_SIZE
	.align		4
.L_392:
        /*0084*/ 	.byte	0x03, 0x19
        /*0086*/ 	.short	0x001c


	//----- nvinfo : EIATTR_PARAM_CBANK
	.align		4
        /*0088*/ 	.byte	0x04, 0x0a
        /*008a*/ 	.short	(.L_394 - .L_393)
	.align		4
.L_393:
        /*008c*/ 	.word	index@(.nv.constant0._Z25conv2d_conv1_const_kernelPKfPfiii)
        /*0090*/ 	.short	0x0380
        /*0092*/ 	.short	0x001c


	//----- nvinfo : EIATTR_SW_WAR
	.align		4
.L_394:
        /*0094*/ 	.byte	0x04, 0x36
        /*0096*/ 	.short	(.L_396 - .L_395)
.L_395:
        /*0098*/ 	.word	0x00000008
.L_396:


//--------------------- .nv.callgraph             --------------------------
	.section	.nv.callgraph,"",@"SHT_CUDA_CALLGRAPH"
	.align	4
	.sectionentsize	8
	.align		4
        /*0000*/ 	.word	0x00000000
	.align		4
        /*0004*/ 	.word	0xffffffff
	.align		4
        /*0008*/ 	.word	0x00000000
	.align		4
        /*000c*/ 	.word	0xfffffffe
	.align		4
        /*0010*/ 	.word	0x00000000
	.align		4
        /*0014*/ 	.word	0xfffffffd
	.align		4
        /*0018*/ 	.word	0x00000000
	.align		4
        /*001c*/ 	.word	0xfffffffc


//--------------------- .nv.constant3             --------------------------
	.section	.nv.constant3,"a",@progbits
	.align	4
.nv.constant3:
	.type		c_conv1_w,@object
	.size		c_conv1_w,(c_conv1_b - c_conv1_w)
c_conv1_w:
	.zero		800
	.type		c_conv1_b,@object
	.size		c_conv1_b,(c_conv2_w_h - c_conv1_b)
c_conv1_b:
	.zero		32
	.type		c_conv2_w_h,@object
	.size		c_conv2_w_h,(c_conv2_b - c_conv2_w_h)
c_conv2_w_h:
	.zero		9600
	.type		c_conv2_b,@object
	.size		c_conv2_b,(c_fc1_b - c_conv2_b)
c_conv2_b:
	.zero		96
	.type		c_fc1_b,@object
	.size		c_fc1_b,(c_fc2_b - c_fc1_b)
c_fc1_b:
	.zero		640
	.type		c_fc2_b,@object
	.size		c_fc2_b,(c_fc3_b - c_fc2_b)
c_fc2_b:
	.zero		384
	.type		c_fc3_b,@object
	.size		c_fc3_b,(.L_6 - c_fc3_b)
c_fc3_b:
	.zero		40
.L_6:


//--------------------- .text._Z33linear_if_fp16W_cached_kernel_fc2ILi160EEvPKfPK6__halfPS2_Pfiiif --------------------------
	.section	.text._Z33linear_if_fp16W_cached_kernel_fc2ILi160EEvPKfPK6__halfPS2_Pfiiif,"ax",@progbits
	.align	128
        .global         _Z33linear_if_fp16W_cached_kernel_fc2ILi160EEvPKfPK6__halfPS2_Pfiiif
        .type           _Z33linear_if_fp16W_cached_kernel_fc2ILi160EEvPKfPK6__halfPS2_Pfiiif,@function
        .size           _Z33linear_if_fp16W_cached_kernel_fc2ILi160EEvPKfPK6__halfPS2_Pfiiif,(.L_x_62 - _Z33linear_if_fp16W_cached_kernel_fc2ILi160EEvPKfPK6__halfPS2_Pfiiif)
        .other          _Z33linear_if_fp16W_cached_kernel_fc2ILi160EEvPKfPK6__halfPS2_Pfiiif,@"STO_CUDA_ENTRY STV_DEFAULT"
_Z33linear_if_fp16W_cached_kernel_fc2ILi160EEvPKfPK6__halfPS2_Pfiiif:
.text._Z33linear_if_fp16W_cached_kernel_fc2ILi160EEvPKfPK6__halfPS2_Pfiiif:
[----:B------:R-:W-:Y:S01]  /*0000*/  LDC R1, c[0x0][0x37c] ;  /* 0x0000df00ff017b82 */ /* 0x000fe20000000800 */
[----:B------:R-:W0:Y:S07]  /*0010*/  S2R R3, SR_TID.Y ;  /* 0x0000000000037919 */ /* 0x000e2e0000002200 */
[----:B------:R-:W0:Y:S01]  /*0020*/  S2UR UR4, SR_CTAID.Y ;  /* 0x00000000000479c3 */ /* 0x000e220000002600 */
[----:B------:R-:W1:Y:S07]  /*0030*/  LDCU UR6, c[0x0][0x3a0] ;  /* 0x00007400ff0677ac */ /* 0x000e6e0008000800 */
[----:B------:R-:W0:Y:S08]  /*0040*/  LDC R12, c[0x0][0x364] ;  /* 0x0000d900ff0c7b82 */ /* 0x000e300000000800 */
[----:B------:R-:W2:Y:S08]  /*0050*/  S2UR UR5, SR_CTAID.X ;  /* 0x00000000000579c3 */ /* 0x000eb00000002500 */
[----:B------:R-:W2:Y:S01]  /*0060*/  LDC R0, c[0x0][0x3a8] ;  /* 0x0000ea00ff007b82 */ /* 0x000ea20000000800 */
[----:B0-----:R-:W-:-:S05]  /*0070*/  IMAD R59, R12, UR4, R3 ;  /* 0x000000040c3b7c24 */ /* 0x001fca000f8e0203 */
[----:B-1----:R-:W-:-:S04]  /*0080*/  ISETP.GE.AND P0, PT, R59, UR6, PT ;  /* 0x000000063b007c0c */ /* 0x002fc8000bf06270 */
[----:B--2---:R-:W-:-:S13]  /*0090*/  ISETP.LE.OR P0, PT, R0, UR5, P0 ;  /* 0x0000000500007c0c */ /* 0x004fda0008703670 */
[----:B------:R-:W-:Y:S05]  /*00a0*/  @P0 EXIT ;  /* 0x000000000000094d */ /* 0x000fea0003800000 */
[----:B------:R-:W0:Y:S01]  /*00b0*/  LDC R2, c[0x0][0x3a4] ;  /* 0x0000e900ff027b82 */ /* 0x000e220000000800 */
[----:B------:R-:W1:Y:S01]  /*00c0*/  LDCU.64 UR6, c[0x0][0x358] ;  /* 0x00006b00ff0677ac */ /* 0x000e620008000a00 */
[----:B------:R-:W-:Y:S01]  /*00d0*/  BSSY.RECONVERGENT B0, `(.L_x_0) ;  /* 0x0000014000007945 */ /* 0x000fe20003800200 */
[----:B------:R-:W2:Y:S01]  /*00e0*/  LDCU.64 UR8, c[0x0][0x388] ;  /* 0x00007100ff0877ac */ /* 0x000ea20008000a00 */
[----:B0-----:R-:W-:-:S13]  /*00f0*/  ISETP.GE.AND P0, PT, R3, R2, PT ;  /* 0x000000020300720c */ /* 0x001fda0003f06270 */
[----:B-12---:R-:W-:Y:S05]  /*0100*/  @P0 BRA `(.L_x_1) ;  /* 0x0000000000400947 */ /* 0x006fea0003800000 */
[----:B------:R-:W0:Y:S01]  /*0110*/  S2R R5, SR_CgaCtaId ;  /* 0x0000000000057919 */ /* 0x000e220000008800 */
[----:B------:R-:W-:Y:S01]  /*0120*/  MOV R4, 0x400 ;  /* 0x0000040000047802 */ /* 0x000fe20000000f00 */
[----:B------:R-:W-:-:S03]  /*0130*/  IMAD R6, R2, UR5, RZ ;  /* 0x0000000502067c24 */ /* 0x000fc6000f8e02ff */
[----:B0-----:R-:W-:-:S07]  /*0140*/  LEA R8, R5, R4, 0x18 ;  /* 0x0000000405087211 */ /* 0x001fce00078ec0ff */
.L_x_2:
[----:B------:R-:W-:Y:S02]  /*0150*/  SHF.R.S32.HI R5, RZ, 0x1f, R3 ;  /* 0x0000001fff057819 */ /* 0x000fe40000011403 */
[----:B0-----:R-:W-:-:S04]  /*0160*/  IADD3 R7, P0, PT, R6, R3, RZ ;  /* 0x0000000306077210 */ /* 0x001fc80007f1e0ff */
[----:B------:R-:W-:Y:S02]  /*0170*/  LEA.HI.X.SX32 R10, R6, R5, 0x1, P0 ;  /* 0x00000005060a7211 */ /* 0x000fe400000f0eff */
[----:B------:R-:W-:-:S04]  /*0180*/  LEA R4, P0, R7, UR8, 0x1 ;  /* 0x0000000807047c11 */ /* 0x000fc8000f8008ff */
[----:B------:R-:W-:-:S05]  /*0190*/  LEA.HI.X R5, R7, UR9, R10, 0x1, P0 ;  /* 0x0000000907057c11 */ /* 0x000fca00080f0c0a */
[----:B------:R-:W2:Y:S01]  /*01a0*/  LDG.E.U16.CONSTANT R4, desc[UR6][R4.64] ;  /* 0x0000000604047981 */ /* 0x000ea2000c1e9500 */
[----:B------:R-:W-:Y:S02]  /*01b0*/  LEA R10, R3, R8, 0x2 ;  /* 0x00000008030a7211 */ /* 0x000fe400078e10ff */
[----:B------:R-:W-:-:S04]  /*01c0*/  IADD3 R3, PT, PT, R12, R3, RZ ;  /* 0x000000030c037210 */ /* 0x000fc80007ffe0ff */
[----:B------:R-:W-:Y:S01]  /*01d0*/  ISETP.GE.AND P0, PT, R3, R2, PT ;  /* 0x000000020300720c */ /* 0x000fe20003f06270 */
[----:B--2---:R-:W-:-:S05]  /*01e0*/  HADD2.F32 R7, -RZ, R4.H0_H0 ;  /* 0x20000004ff077230 */ /* 0x004fca0000004100 */
[----:B------:R0:W-:Y:S07]  /*01f0*/  STS [R10], R7 ;  /* 0x000000070a007388 */ /* 0x0001ee0000000800 */
[----:B------:R-:W-:Y:S05]  /*0200*/  @!P0 BRA `(.L_x_2) ;  /* 0xfffffffc00d08947 */ /* 0x000fea000383ffff */
.L_x_1:
[----:B------:R-:W-:Y:S05]  /*0210*/  BSYNC.RECONVERGENT B0 ;  /* 0x0000000000007941 */ /* 0x000fea0003800200 */
.L_x_0:
[----:B------:R-:W-:Y:S01]  /*0220*/  UMOV UR4, 0x2ba0 ;  /* 0x00002ba000047882 */ /* 0x000fe20000000000 */
[----:B------:R-:W1:Y:S01]  /*0230*/  LDCU.64 UR8, c[0x0][0x380] ;  /* 0x00007000ff0877ac */ /* 0x000e620008000a00 */
[----:B------:R-:W-:Y:S01]  /*0240*/  IMAD R62, R59, R2, RZ ;  /* 0x000000023b3e7224 */ /* 0x000fe200078e02ff */
[----:B------:R-:W-:Y:S01]  /*0250*/  BAR.SYNC.DEFER_BLOCKING 0x0 ;  /* 0x0000000000007b1d */ /* 0x000fe20000010000 */
[----:B------:R-:W-:Y:S01]  /*0260*/  ISETP.GE.AND P0, PT, R2, 0x4, PT ;  /* 0x000000040200780c */ /* 0x000fe20003f06270 */
[----:B------:R-:W-:Y:S01]  /*0270*/  ULEA UR4, UR5, UR4, 0x2 ;  /* 0x0000000405047291 */ /* 0x000fe2000f8e10ff */
[----:B------:R-:W-:-:S04]  /*0280*/  IMAD.WIDE R62, R62, 0x4, RZ ;  /* 0x000000043e3e7825 */ /* 0x000fc800078e02ff */
[----:B------:R-:W-:-:S07]  /*0290*/  HFMA2 R3, -RZ, RZ, 0, 0 ;  /* 0x00000000ff037431 */ /* 0x000fce00000001ff */
[----:B------:R-:W2:Y:S01]  /*02a0*/  LDCU UR4, c[0x3][UR4] ;  /* 0x00c00000040477ac */ /* 0x000ea20008000800 */
[----:B-1----:R-:W-:-:S04]  /*02b0*/  IADD3 R60, P1, PT, R62, UR8, RZ ;  /* 0x000000083e3c7c10 */ /* 0x002fc8000ff3e0ff */
[----:B------:R-:W-:Y:S02]  /*02c0*/  IADD3.X R61, PT, PT, R63, UR9, RZ, P1, !PT ;  /* 0x000000093f3d7c10 */ /* 0x000fe40008ffe4ff */
[----:B--2---:R-:W-:Y:S01]  /*02d0*/  MOV R49, UR4 ;  /* 0x0000000400317c02 */ /* 0x004fe20008000f00 */
[----:B------:R-:W-:Y:S06]  /*02e0*/  @!P0 BRA `(.L_x_3) ;  /* 0x0000000800748947 */ /* 0x000fec0003800000 */
[----:B------:R-:W-:Y:S02]  /*02f0*/  IADD3 R57, PT, PT, R2, -0x4, RZ ;  /* 0xfffffffc02397810 */ /* 0x000fe40007ffe0ff */
[----:B------:R-:W-:Y:S02]  /*0300*/  MOV R58, RZ ;  /* 0x000000ff003a7202 */ /* 0x000fe40000000f00 */
[C---:B------:R-:W-:Y:S02]  /*0310*/  ISETP.GE.U32.AND P0, PT, R57.reuse, 0x1c, PT ;  /* 0x0000001c3900780c */ /* 0x040fe40003f06070 */
[C---:B------:R-:W-:Y:S02]  /*0320*/  LEA.HI R56, R57.reuse, 0x1, RZ, 0x1e ;  /* 0x0000000139387811 */ /* 0x040fe400078ff0ff */
[----:B------:R-:W-:Y:S02]  /*0330*/  LOP3.LUT R52, R57, 0xfffffffc, RZ, 0xc0, !PT ;  /* 0xfffffffc39347812 */ /* 0x000fe400078ec0ff */
[----:B------:R-:W-:-:S02]  /*0340*/  LOP3.LUT R55, R56, 0x7, RZ, 0xc0, !PT ;  /* 0x0000000738377812 */ /* 0x000fc400078ec0ff */
[----:B------:R-:W-:Y:S02]  /*0350*/  MOV R54, 0x4 ;  /* 0x0000000400367802 */ /* 0x000fe40000000f00 */
[----:B------:R-:W-:-:S03]  /*0360*/  ISETP.NE.AND P1, PT, R55, RZ, PT ;  /* 0x000000ff3700720c */ /* 0x000fc60003f25270 */
[----:B------:R-:W-:Y:S10]  /*0370*/  @!P0 BRA `(.L_x_4) ;  /* 0x0000000000fc8947 */ /* 0x000ff40003800000 */
[----:B------:R-:W1:Y:S01]  /*0380*/  S2R R4, SR_CgaCtaId ;  /* 0x0000000000047919 */ /* 0x000e620000008800 */
[----:B------:R-:W-:Y:S01]  /*0390*/  MOV R3, 0x400 ;  /* 0x0000040000037802 */ /* 0x000fe20000000f00 */
[----:B------:R-:W-:Y:S01]  /*03a0*/  HFMA2 R54, -RZ, RZ, 0, 2.384185791015625e-07 ;  /* 0x00000004ff367431 */ /* 0x000fe200000001ff */
[----:B------:R-:W-:Y:S01]  /*03b0*/  LOP3.LUT R53, R56, 0x7ffffff8, RZ, 0xc0, !PT ;  /* 0x7ffffff838357812 */ /* 0x000fe200078ec0ff */
[----:B------:R-:W-:Y:S01]  /*03c0*/  UMOV UR4, URZ ;  /* 0x000000ff00047c82 */ /* 0x000fe20008000000 */
[----:B------:R-:W-:Y:S02]  /*03d0*/  MOV R58, RZ ;  /* 0x000000ff003a7202 */ /* 0x000fe40000000f00 */
[----:B-1----:R-:W-:-:S07]  /*03e0*/  LEA R3, R4, R3, 0x18 ;  /* 0x0000000304037211 */ /* 0x002fce00078ec0ff */
.L_x_5:
[----:B------:R-:W-:-:S05]  /*03f0*/  SHF.R.U32.HI R65, RZ, 0x2, R58 ;  /* 0x00000002ff417819 */ /* 0x000fca000001163a */
[----:B------:R-:W-:-:S05]  /*0400*/  IMAD.WIDE.U32 R64, R65, 0x10, R60 ;  /* 0x0000001041407825 */ /* 0x000fca00078e003c */
[----:B0-----:R-:W2:Y:S04]  /*0410*/  LDG.E.128.CONSTANT R4, desc[UR6][R64.64] ;  /* 0x0000000640047981 */ /* 0x001ea8000c1e9d00 */
[----:B------:R-:W3:Y:S04]  /*0420*/  LDG.E.128.CONSTANT R8, desc[UR6][R64.64+0x10] ;  /* 0x0000100640087981 */ /* 0x000ee8000c1e9d00 */
[----:B------:R-:W4:Y:S04]  /*0430*/  LDG.E.128.CONSTANT R12, desc[UR6][R64.64+0x20] ;  /* 0x00002006400c7981 */ /* 0x000f28000c1e9d00 */
[----:B------:R-:W5:Y:S04]  /*0440*/  LDG.E.128.CONSTANT R16, desc[UR6][R64.64+0x30] ;  /* 0x0000300640107981 */ /* 0x000f68000c1e9d00 */
[----:B------:R-:W5:Y:S04]  /*0450*/  LDG.E.128.CONSTANT R20, desc[UR6][R64.64+0x40] ;  /* 0x0000400640147981 */ /* 0x000f68000c1e9d00 */
[----:B------:R-:W5:Y:S04]  /*0460*/  LDG.E.128.CONSTANT R24, desc[UR6][R64.64+0x50] ;  /* 0x0000500640187981 */ /* 0x000f68000c1e9d00 */
[----:B------:R-:W5:Y:S04]  /*0470*/  LDG.E.128.CONSTANT R28, desc[UR6][R64.64+0x60] ;  /* 0x00006006401c7981 */ /* 0x000f68000c1e9d00 */
[----:B------:R-:W5:Y:S01]  /*0480*/  LDG.E.128.CONSTANT R32, desc[UR6][R64.64+0x70] ;  /* 0x0000700640207981 */ /* 0x000f62000c1e9d00 */
[----:B------:R-:W-:Y:S01]  /*0490*/  LEA R58, R58, R3, 0x2 ;  /* 0x000000033a3a7211 */ /* 0x000fe200078e10ff */
[----:B------:R-:W-:-:S04]  /*04a0*/  UIADD3 UR4, UPT, UPT, UR4, 0x8, URZ ;  /* 0x0000000804047890 */ /* 0x000fc8000fffe0ff */
[----:B------:R-:W2:Y:S02]  /*04b0*/  LDS.128 R36, [R58] ;  /* 0x000000003a247984 */ /* 0x000ea40000000c00 */
[----:B------:R-:W-:Y:S02]  /*04c0*/  ISETP.NE.AND P0, PT, R53, UR4, PT ;  /* 0x0000000435007c0c */ /* 0x000fe4000bf05270 */
[----:B------:R-:W3:Y:S04]  /*04d0*/  LDS.128 R40, [R58+0x10] ;  /* 0x000010003a287984 */ /* 0x000ee80000000c00 */
[----:B------:R-:W4:Y:S01]  /*04e0*/  LDS.128 R44, [R58+0x20] ;  /* 0x000020003a2c7984 */ /* 0x000f220000000c00 */
[----:B--2---:R-:W-:-:S03]  /*04f0*/  FFMA R4, R4, R36, R49 ;  /* 0x0000002404047223 */ /* 0x004fc60000000031 */
[----:B------:R-:W5:Y:S01]  /*0500*/  LDS.128 R48, [R58+0x30] ;  /* 0x000030003a307984 */ /* 0x000f620000000c00 */
[----:B------:R-:W-:-:S04]  /*0510*/  FFMA R5, R5, R37, R4 ;  /* 0x0000002505057223 */ /* 0x000fc80000000004 */
[----:B------:R-:W-:-:S04]  /*0520*/  FFMA R6, R6, R38, R5 ;  /* 0x0000002606067223 */ /* 0x000fc80000000005 */
[----:B------:R-:W-:-:S04]  /*0530*/  FFMA R7, R7, R39, R6 ;  /* 0x0000002707077223 */ /* 0x000fc80000000006 */
[----:B---3--:R-:W-:Y:S02]  /*0540*/  FFMA R8, R8, R40, R7 ;  /* 0x0000002808087223 */ /* 0x008fe40000000007 */
[----:B------:R-:W0:Y:S02]  /*0550*/  LDS.128 R4, [R58+0x40] ;  /* 0x000040003a047984 */ /* 0x000e240000000c00 */
[----:B------:R-:W-:-:S04]  /*0560*/  FFMA R9, R9, R41, R8 ;  /* 0x0000002909097223 */ /* 0x000fc80000000008 */
[----:B------:R-:W-:-:S04]  /*0570*/  FFMA R10, R10, R42, R9 ;  /* 0x0000002a0a0a7223 */ /* 0x000fc80000000009 */
[----:B------:R-:W-:-:S04]  /*0580*/  FFMA R11, R11, R43, R10 ;  /* 0x0000002b0b0b7223 */ /* 0x000fc8000000000a */
[----:B----4-:R-:W-:Y:S02]  /*0590*/  FFMA R12, R12, R44, R11 ;  /* 0x0000002c0c0c7223 */ /* 0x010fe4000000000b */
[----:B------:R-:W1:Y:S02]  /*05a0*/  LDS.128 R8, [R58+0x50] ;  /* 0x000050003a087984 */ /* 0x000e640000000c00 */
[----:B------:R-:W-:-:S04]  /*05b0*/  FFMA R13, R13, R45, R12 ;  /* 0x0000002d0d0d7223 */ /* 0x000fc8000000000c */
[----:B------:R-:W-:-:S04]  /*05c0*/  FFMA R14, R14, R46, R13 ;  /* 0x0000002e0e0e7223 */ /* 0x000fc8000000000d */
[----:B------:R-:W-:-:S04]  /*05d0*/  FFMA R15, R15, R47, R14 ;  /* 0x0000002f0f0f7223 */ /* 0x000fc8000000000e */
[----:B-----5:R-:W-:Y:S02]  /*05e0*/  FFMA R16, R16, R48, R15 ;  /* 0x0000003010107223 */ /* 0x020fe4000000000f */
[----:B------:R-:W2:Y:S02]  /*05f0*/  LDS.128 R12, [R58+0x60] ;  /* 0x000060003a0c7984 */ /* 0x000ea40000000c00 */
[----:B------:R-:W-:-:S04]  /*0600*/  FFMA R17, R17, R49, R16 ;  /* 0x0000003111117223 */ /* 0x000fc80000000010 */
[----:B------:R-:W-:-:S04]  /*0610*/  FFMA R18, R18, R50, R17 ;  /* 0x0000003212127223 */ /* 0x000fc80000000011 */
[----:B------:R-:W-:-:S04]  /*0620*/  FFMA R19, R19, R51, R18 ;  /* 0x0000003313137223 */ /* 0x000fc80000000012 */
[----:B0-----:R-:W-:Y:S02]  /*0630*/  FFMA R4, R20, R4, R19 ;  /* 0x0000000414047223 */ /* 0x001fe40000000013 */
[----:B------:R0:W3:Y:S02]  /*0640*/  LDS.128 R16, [R58+0x70] ;  /* 0x000070003a107984 */ /* 0x0000e40000000c00 */
[----:B------:R-:W-:-:S04]  /*0650*/  FFMA R5, R21, R5, R4 ;  /* 0x0000000515057223 */ /* 0x000fc80000000004 */
[----:B------:R-:W-:Y:S01]  /*0660*/  FFMA R6, R22, R6, R5 ;  /* 0x0000000616067223 */ /* 0x000fe20000000005 */
[----:B0-----:R-:W-:-:S03]  /*0670*/  IADD3 R58, PT, PT, R54, 0x1c, RZ ;  /* 0x0000001c363a7810 */ /* 0x001fc60007ffe0ff */
[----:B------:R-:W-:Y:S01]  /*0680*/  FFMA R7, R23, R7, R6 ;  /* 0x0000000717077223 */ /* 0x000fe20000000006 */
[----:B------:R-:W-:-:S03]  /*0690*/  IADD3 R54, PT, PT, R54, 0x20, RZ ;  /* 0x0000002036367810 */ /* 0x000fc60007ffe0ff */
[----:B-1----:R-:W-:-:S04]  /*06a0*/  FFMA R8, R24, R8, R7 ;  /* 0x0000000818087223 */ /* 0x002fc80000000007 */
[----:B------:R-:W-:-:S04]  /*06b0*/  FFMA R9, R25, R9, R8 ;  /* 0x0000000919097223 */ /* 0x000fc80000000008 */
[----:B------:R-:W-:-:S04]  /*06c0*/  FFMA R10, R26, R10, R9 ;  /* 0x0000000a1a0a7223 */ /* 0x000fc80000000009 */
[----:B------:R-:W-:-:S04]  /*06d0*/  FFMA R11, R27, R11, R10 ;  /* 0x0000000b1b0b7223 */ /* 0x000fc8000000000a */
[----:B--2---:R-:W-:-:S04]  /*06e0*/  FFMA R12, R28, R12, R11 ;  /* 0x0000000c1c0c7223 */ /* 0x004fc8000000000b */
[----:B------:R-:W-:-:S04]  /*06f0*/  FFMA R13, R29, R13, R12 ;  /* 0x0000000d1d0d7223 */ /* 0x000fc8000000000c */
[----:B------:R-:W-:-:S04]  /*0700*/  FFMA R14, R30, R14, R13 ;  /* 0x0000000e1e0e7223 */ /* 0x000fc8000000000d */
[----:B------:R-:W-:-:S04]  /*0710*/  FFMA R15, R31, R15, R14 ;  /* 0x0000000f1f0f7223 */ /* 0x000fc8000000000e */
[----:B---3--:R-:W-:-:S04]  /*0720*/  FFMA R16, R32, R16, R15 ;  /* 0x0000001020107223 */ /* 0x008fc8000000000f */
[----:B------:R-:W-:-:S04]  /*0730*/  FFMA R17, R33, R17, R16 ;  /* 0x0000001121117223 */ /* 0x000fc80000000010 */
[----:B------:R-:W-:-:S04]  /*0740*/  FFMA R18, R34, R18, R17 ;  /* 0x0000001222127223 */ /* 0x000fc80000000011 */
[----:B------:R-:W-:Y:S01]  /*0750*/  FFMA R49, R35, R19, R18 ;  /* 0x0000001323317223 */ /* 0x000fe20000000012 */
[----:B------:R-:W-:Y:S06]  /*0760*/  @P0 BRA `(.L_x_5) ;  /* 0xfffffffc00200947 */ /* 0x000fec000383ffff */
.L_x_4:
[----:B------:R-:W-:Y:S01]  /*0770*/  IADD3 R3, PT, PT, R52, 0x4, RZ ;  /* 0x0000000434037810 */ /* 0x000fe20007ffe0ff */
[----:B------:R-:W-:Y:S06]  /*0780*/  @!P1 BRA `(.L_x_3) ;  /* 0x00000004004c9947 */ /* 0x000fec0003800000 */
[----:B------:R-:W-:Y:S02]  /*0790*/  ISETP.GE.U32.AND P0, PT, R55, 0x4, PT ;  /* 0x000000043700780c */ /* 0x000fe40003f06070 */
[----:B------:R-:W-:-:S11]  /*07a0*/  LOP3.LUT P1, R56, R56, 0x3, RZ, 0xc0, !PT ;  /* 0x0000000338387812 */ /* 0x000fd6000782c0ff */
[----:B------:R-:W-:Y:S05]  /*07b0*/  @!P0 BRA `(.L_x_6) ;  /* 0x0000000000a48947 */ /* 0x000fea0003800000 */
[----:B------:R-:W-:-:S05]  /*07c0*/  SHF.R.U32.HI R5, RZ, 0x2, R58 ;  /* 0x00000002ff057819 */ /* 0x000fca000001163a */
[----:B------:R-:W-:Y:S01]  /*07d0*/  IMAD.WIDE.U32 R4, R5, 0x10, R60 ;  /* 0x0000001005047825 */ /* 0x000fe200078e003c */
[----:B------:R-:W-:-:S05]  /*07e0*/  SHF.R.U32.HI R17, RZ, 0x2, R54 ;  /* 0x00000002ff117819 */ /* 0x000fca0000011636 */
[----:B0-----:R-:W2:Y:S01]  /*07f0*/  LDG.E.128.CONSTANT R4, desc[UR6][R4.64] ;  /* 0x0000000604047981 */ /* 0x001ea2000c1e9d00 */
[----:B------:R-:W-:Y:S01]  /*0800*/  IMAD.WIDE.U32 R16, R17, 0x10, R60 ;  /* 0x0000001011107825 */ /* 0x000fe200078e003c */
[----:B------:R-:W-:-:S05]  /*0810*/  IADD3 R8, PT, PT, R54, 0x4, RZ ;  /* 0x0000000436087810 */ /* 0x000fca0007ffe0ff */
[----:B------:R-:W3:Y:S01]  /*0820*/  LDG.E.128.CONSTANT R16, desc[UR6][R16.64] ;  /* 0x0000000610107981 */ /* 0x000ee2000c1e9d00 */
[----:B------:R-:W-:-:S05]  /*0830*/  SHF.R.U32.HI R13, RZ, 0x2, R8 ;  /* 0x00000002ff0d7819 */ /* 0x000fca0000011608 */
[----:B------:R-:W-:Y:S01]  /*0840*/  IMAD.WIDE.U32 R12, R13, 0x10, R60 ;  /* 0x000000100d0c7825 */ /* 0x000fe200078e003c */
[----:B------:R-:W-:-:S05]  /*0850*/  IADD3 R8, PT, PT, R54, 0x8, RZ ;  /* 0x0000000836087810 */ /* 0x000fca0007ffe0ff */
[----:B------:R-:W4:Y:S01]  /*0860*/  LDG.E.128.CONSTANT R12, desc[UR6][R12.64] ;  /* 0x000000060c0c7981 */ /* 0x000f22000c1e9d00 */
[----:B------:R-:W-:-:S05]  /*0870*/  SHF.R.U32.HI R9, RZ, 0x2, R8 ;  /* 0x00000002ff097819 */ /* 0x000fca0000011608 */
[----:B------:R-:W-:-:S06]  /*0880*/  IMAD.WIDE.U32 R8, R9, 0x10, R60 ;  /* 0x0000001009087825 */ /* 0x000fcc00078e003c */
[----:B------:R-:W5:Y:S01]  /*0890*/  LDG.E.128.CONSTANT R8, desc[UR6][R8.64] ;  /* 0x0000000608087981 */ /* 0x000f62000c1e9d00 */
[----:B------:R-:W-:Y:S01]  /*08a0*/  MOV R20, 0x400 ;  /* 0x0000040000147802 */ /* 0x000fe20000000f00 */
[----:B------:R-:W0:Y:S03]  /*08b0*/  S2R R21, SR_CgaCtaId ;  /* 0x0000000000157919 */ /* 0x000e260000008800 */
[----:B0-----:R-:W-:-:S04]  /*08c0*/  LEA R25, R21, R20, 0x18 ;  /* 0x0000001415197211 */ /* 0x001fc800078ec0ff */
[-C--:B------:R-:W-:Y:S02]  /*08d0*/  LEA R20, R58, R25.reuse, 0x2 ;  /* 0x000000193a147211 */ /* 0x080fe400078e10ff */
[C---:B------:R-:W-:Y:S02]  /*08e0*/  LEA R36, R54.reuse, R25, 0x2 ;  /* 0x0000001936247211 */ /* 0x040fe400078e10ff */
[C---:B------:R-:W-:Y:S02]  /*08f0*/  IADD3 R58, PT, PT, R54.reuse, 0xc, RZ ;  /* 0x0000000c363a7810 */ /* 0x040fe40007ffe0ff */
[----:B------:R-:W2:Y:S01]  /*0900*/  LDS.128 R20, [R20] ;  /* 0x0000000014147984 */ /* 0x000ea20000000c00 */
[----:B------:R-:W-:-:S03]  /*0910*/  IADD3 R54, PT, PT, R54, 0x10, RZ ;  /* 0x0000001036367810 */ /* 0x000fc60007ffe0ff */
[----:B------:R-:W3:Y:S04]  /*0920*/  LDS.128 R24, [R36] ;  /* 0x0000000024187984 */ /* 0x000ee80000000c00 */
[----:B------:R-:W4:Y:S04]  /*0930*/  LDS.128 R28, [R36+0x10] ;  /* 0x00001000241c7984 */ /* 0x000f280000000c00 */
[----:B------:R-:W5:Y:S01]  /*0940*/  LDS.128 R32, [R36+0x20] ;  /* 0x0000200024207984 */ /* 0x000f620000000c00 */
[----:B--2---:R-:W-:-:S04]  /*0950*/  FFMA R4, R4, R20, R49 ;  /* 0x0000001404047223 */ /* 0x004fc80000000031 */
[----:B------:R-:W-:-:S04]  /*0960*/  FFMA R5, R5, R21, R4 ;  /* 0x0000001505057223 */ /* 0x000fc80000000004 */
[----:B------:R-:W-:-:S04]  /*0970*/  FFMA R6, R6, R22, R5 ;  /* 0x0000001606067223 */ /* 0x000fc80000000005 */
[----:B------:R-:W-:-:S04]  /*0980*/  FFMA R7, R7, R23, R6 ;  /* 0x0000001707077223 */ /* 0x000fc80000000006 */
[----:B---3--:R-:W-:-:S04]  /*0990*/  FFMA R16, R16, R24, R7 ;  /* 0x0000001810107223 */ /* 0x008fc80000000007 */
[----:B------:R-:W-:-:S04]  /*09a0*/  FFMA R17, R17, R25, R16 ;  /* 0x0000001911117223 */ /* 0x000fc80000000010 */
[----:B------:R-:W-:-:S04]  /*09b0*/  FFMA R18, R18, R26, R17 ;  /* 0x0000001a12127223 */ /* 0x000fc80000000011 */
[----:B------:R-:W-:-:S04]  /*09c0*/  FFMA R19, R19, R27, R18 ;  /* 0x0000001b13137223 */ /* 0x000fc80000000012 */
[----:B----4-:R-:W-:-:S04]  /*09d0*/  FFMA R12, R12, R28, R19 ;  /* 0x0000001c0c0c7223 */ /* 0x010fc80000000013 */
[----:B------:R-:W-:-:S04]  /*09e0*/  FFMA R13, R13, R29, R12 ;  /* 0x0000001d0d0d7223 */ /* 0x000fc8000000000c */
[----:B------:R-:W-:-:S04]  /*09f0*/  FFMA R14, R14, R30, R13 ;  /* 0x0000001e0e0e7223 */ /* 0x000fc8000000000d */
[----:B------:R-:W-:-:S04]  /*0a00*/  FFMA R15, R15, R31, R14 ;  /* 0x0000001f0f0f7223 */ /* 0x000fc8000000000e */
[----:B-----5:R-:W-:-:S04]  /*0a10*/  FFMA R8, R8, R32, R15 ;  /* 0x0000002008087223 */ /* 0x020fc8000000000f */
[----:B------:R-:W-:-:S04]  /*0a20*/  FFMA R9, R9, R33, R8 ;  /* 0x0000002109097223 */ /* 0x000fc80000000008 */
[----:B------:R-:W-:-:S04]  /*0a30*/  FFMA R10, R10, R34, R9 ;  /* 0x000000220a0a7223 */ /* 0x000fc80000000009 */
[----:B------:R-:W-:-:S07]  /*0a40*/  FFMA R49, R11, R35, R10 ;  /* 0x000000230b317223 */ /* 0x000fce000000000a */
.L_x_6:
[----:B------:R-:W-:Y:S05]  /*0a50*/  @!P1 BRA `(.L_x_3) ;  /* 0x0000000000989947 */ /* 0x000fea0003800000 */
[----:B------:R-:W-:Y:S02]  /*0a60*/  ISETP.NE.AND P1, PT, R56, 0x1, PT ;  /* 0x000000013800780c */ /* 0x000fe40003f25270 */
[----:B------:R-:W-:-:S11]  /*0a70*/  LOP3.LUT P0, RZ, R57, 0x4, RZ, 0xc0, !PT ;  /* 0x0000000439ff7812 */ /* 0x000fd6000780c0ff */
[----:B------:R-:W-:Y:S05]  /*0a80*/  @!P1 BRA `(.L_x_7) ;  /* 0x0000000000589947 */ /* 0x000fea0003800000 */
[----:B------:R-:W-:-:S05]  /*0a90*/  SHF.R.U32.HI R5, RZ, 0x2, R58 ;  /* 0x00000002ff057819 */ /* 0x000fca000001163a */
[----:B------:R-:W-:Y:S01]  /*0aa0*/  IMAD.WIDE.U32 R4, R5, 0x10, R60 ;  /* 0x0000001005047825 */ /* 0x000fe200078e003c */
[----:B------:R-:W-:-:S05]  /*0ab0*/  SHF.R.U32.HI R9, RZ, 0x2, R54 ;  /* 0x00000002ff097819 */ /* 0x000fca0000011636 */
[----:B0-----:R-:W2:Y:S01]  /*0ac0*/  LDG.E.128.CONSTANT R4, desc[UR6][R4.64] ;  /* 0x0000000604047981 */ /* 0x001ea2000c1e9d00 */
[----:B------:R-:W-:-:S06]  /*0ad0*/  IMAD.WIDE.U32 R8, R9, 0x10, R60 ;  /* 0x0000001009087825 */ /* 0x000fcc00078e003c */
[----:B------:R-:W3:Y:S01]  /*0ae0*/  LDG.E.128.CONSTANT R8, desc[UR6][R8.64] ;  /* 0x0000000608087981 */ /* 0x000ee2000c1e9d00 */
[----:B------:R-:W-:Y:S01]  /*0af0*/  MOV R12, 0x400 ;  /* 0x00000400000c7802 */ /* 0x000fe20000000f00 */
[----:B------:R-:W0:Y:S03]  /*0b00*/  S2R R13, SR_CgaCtaId ;  /* 0x00000000000d7919 */ /* 0x000e260000008800 */
[----:B0-----:R-:W-:-:S04]  /*0b10*/  LEA R13, R13, R12, 0x18 ;  /* 0x0000000c0d0d7211 */ /* 0x001fc800078ec0ff */
[----:B------:R-:W-:Y:S01]  /*0b20*/  LEA R16, R58, R13, 0x2 ;  /* 0x0000000d3a107211 */ /* 0x000fe200078e10ff */
[C---:B------:R-:W-:Y:S01]  /*0b30*/  IMAD R12, R54.reuse, 0x4, R13 ;  /* 0x00000004360c7824 */ /* 0x040fe200078e020d */
[----:B------:R-:W-:-:S04]  /*0b40*/  IADD3 R58, PT, PT, R54, 0x4, RZ ;  /* 0x00000004363a7810 */ /* 0x000fc80007ffe0ff */
[----:B------:R-:W2:Y:S04]  /*0b50*/  LDS.128 R16, [R16] ;  /* 0x0000000010107984 */ /* 0x000ea80000000c00 */
[----:B------:R-:W3:Y:S01]  /*0b60*/  LDS.128 R12, [R12] ;  /* 0x000000000c0c7984 */ /* 0x000ee20000000c00 */
[----:B--2---:R-:W-:-:S04]  /*0b70*/  FFMA R4, R4, R16, R49 ;  /* 0x0000001004047223 */ /* 0x004fc80000000031 */
[----:B------:R-:W-:-:S04]  /*0b80*/  FFMA R5, R5, R17, R4 ;  /* 0x0000001105057223 */ /* 0x000fc80000000004 */
[----:B------:R-:W-:-:S04]  /*0b90*/  FFMA R6, R6, R18, R5 ;  /* 0x0000001206067223 */ /* 0x000fc80000000005 */
[----:B------:R-:W-:-:S04]  /*0ba0*/  FFMA R7, R7, R19, R6 ;  /* 0x0000001307077223 */ /* 0x000fc80000000006 */
[----:B---3--:R-:W-:-:S04]  /*0bb0*/  FFMA R8, R8, R12, R7 ;  /* 0x0000000c08087223 */ /* 0x008fc80000000007 */
[----:B------:R-:W-:-:S04]  /*0bc0*/  FFMA R9, R9, R13, R8 ;  /* 0x0000000d09097223 */ /* 0x000fc80000000008 */
[----:B------:R-:W-:-:S04]  /*0bd0*/  FFMA R10, R10, R14, R9 ;  /* 0x0000000e0a0a7223 */ /* 0x000fc80000000009 */
[----:B------:R-:W-:-:S07]  /*0be0*/  FFMA R49, R11, R15, R10 ;  /* 0x0000000f0b317223 */ /* 0x000fce000000000a */
.L_x_7:
[----:B------:R-:W-:Y:S05]  /*0bf0*/  @P0 BRA `(.L_x_3) ;  /* 0x0000000000300947 */ /* 0x000fea0003800000 */
[----:B------:R-:W-:-:S05]  /*0c00*/  SHF.R.U32.HI R5, RZ, 0x2, R58 ;  /* 0x00000002ff057819 */ /* 0x000fca000001163a */
[----:B------:R-:W-:-:S06]  /*0c10*/  IMAD.WIDE.U32 R4, R5, 0x10, R60 ;  /* 0x0000001005047825 */ /* 0x000fcc00078e003c */
[----:B0-----:R-:W2:Y:S01]  /*0c20*/  LDG.E.128.CONSTANT R4, desc[UR6][R4.64] ;  /* 0x0000000604047981 */ /* 0x001ea2000c1e9d00 */
[----:B------:R-:W-:Y:S01]  /*0c30*/  MOV R8, 0x400 ;  /* 0x0000040000087802 */ /* 0x000fe20000000f00 */
[----:B------:R-:W0:Y:S03]  /*0c40*/  S2R R9, SR_CgaCtaId ;  /* 0x0000000000097919 */ /* 0x000e260000008800 */
[----:B0-----:R-:W-:-:S04]  /*0c50*/  LEA R9, R9, R8, 0x18 ;  /* 0x0000000809097211 */ /* 0x001fc800078ec0ff */
[----:B------:R-:W-:-:S05]  /*0c60*/  LEA R58, R58, R9, 0x2 ;  /* 0x000000093a3a7211 */ /* 0x000fca00078e10ff */
[----:B------:R-:W2:Y:S02]  /*0c70*/  LDS.128 R8, [R58] ;  /* 0x000000003a087984 */ /* 0x000ea40000000c00 */
[----:B--2---:R-:W-:-:S04]  /*0c80*/  FFMA R8, R4, R8, R49 ;  /* 0x0000000804087223 */ /* 0x004fc80000000031 */
[----:B------:R-:W-:-:S04]  /*0c90*/  FFMA R9, R5, R9, R8 ;  /* 0x0000000905097223 */ /* 0x000fc80000000008 */
[----:B------:R-:W-:-:S04]  /*0ca0*/  FFMA R6, R6, R10, R9 ;  /* 0x0000000a06067223 */ /* 0x000fc80000000009 */
[----:B------:R-:W-:-:S07]  /*0cb0*/  FFMA R49, R7, R11, R6 ;  /* 0x0000000b07317223 */ /* 0x000fce0000000006 */
.L_x_3:
[----:B------:R-:W-:-:S13]  /*0cc0*/  ISETP.GE.AND P0, PT, R3, R2, PT ;  /* 0x000000020300720c */ /* 0x000fda0003f06270 */
[----:B------:R-:W-:Y:S05]  /*0cd0*/  @P0 BRA `(.L_x_8) ;  /* 0x0000000800040947 */ /* 0x000fea0003800000 */
[CC--:B------:R-:W-:Y:S02]  /*0ce0*/  IADD3 R22, PT, PT, -R3.reuse, R2.reuse, RZ ;  /* 0x0000000203167210 */ /* 0x0c0fe40007ffe1ff */
[----:B------:R-:W-:Y:S02]  /*0cf0*/  IADD3 R2, PT, PT, R3, -R2, RZ ;  /* 0x8000000203027210 */ /* 0x000fe40007ffe0ff */
[----:B------:R-:W-:Y:S02]  /*0d00*/  LOP3.LUT R35, R22, 0xf, RZ, 0xc0, !PT ;  /* 0x0000000f16237812 */ /* 0x000fe400078ec0ff */
[----:B------:R-:W-:Y:S02]  /*0d10*/  ISETP.GT.U32.AND P1, PT, R2, -0x10, PT ;  /* 0xfffffff00200780c */ /* 0x000fe40003f24070 */
[----:B------:R-:W-:-:S11]  /*0d20*/  ISETP.NE.AND P0, PT, R35, RZ, PT ;  /* 0x000000ff2300720c */ /* 0x000fd60003f05270 */
[----:B------:R-:W-:Y:S05]  /*0d30*/  @P1 BRA `(.L_x_9) ;  /* 0x0000000000d81947 */ /* 0x000fea0003800000 */
[----:B0-----:R-:W0:Y:S01]  /*0d40*/  S2R R7, SR_CgaCtaId ;  /* 0x0000000000077919 */ /* 0x001e220000008800 */
[----:B------:R-:W-:Y:S01]  /*0d50*/  IMAD.WIDE.U32 R4, R3, 0x4, R62 ;  /* 0x0000000403047825 */ /* 0x000fe200078e003e */
[----:B------:R-:W-:Y:S02]  /*0d60*/  MOV R2, 0x400 ;  /* 0x0000040000027802 */ /* 0x000fe40000000f00 */
[----:B------:R-:W-:-:S04]  /*0d70*/  IADD3 R20, P1, PT, R4, UR8, RZ ;  /* 0x0000000804147c10 */ /* 0x000fc8000ff3e0ff */
[----:B------:R-:W-:-:S04]  /*0d80*/  IADD3 R20, P2, PT, R20, 0x20, RZ ;  /* 0x0000002014147810 */ /* 0x000fc80007f5e0ff */
[----:B------:R-:W-:Y:S02]  /*0d90*/  IADD3.X R21, PT, PT, RZ, UR9, R5, P2, P1 ;  /* 0x00000009ff157c10 */ /* 0x000fe400097e2405 */
[----:B0-----:R-:W-:Y:S02]  /*0da0*/  LEA R4, R7, R2, 0x18 ;  /* 0x0000000207047211 */ /* 0x001fe400078ec0ff */
[----:B------:R-:W-:Y:S02]  /*0db0*/  LOP3.LUT R2, R22, 0xfffffff0, RZ, 0xc0, !PT ;  /* 0xfffffff016027812 */ /* 0x000fe400078ec0ff */
[----:B------:R-:W-:Y:S02]  /*0dc0*/  LEA R23, R3, R4, 0x2 ;  /* 0x0000000403177211 */ /* 0x000fe400078e10ff */
[----:B------:R-:W-:Y:S02]  /*0dd0*/  IADD3 R2, PT, PT, -R2, RZ, RZ ;  /* 0x000000ff02027210 */ /* 0x000fe40007ffe1ff */
[----:B------:R-:W-:-:S07]  /*0de0*/  IADD3 R23, PT, PT, R23, 0x20, RZ ;  /* 0x0000002017177810 */ /* 0x000fce0007ffe0ff */
.L_x_10:
[----:B------:R-:W2:Y:S04]  /*0df0*/  LDG.E.CONSTANT R16, desc[UR6][R20.64+-0x20] ;  /* 0xffffe00614107981 */ /* 0x000ea8000c1e9900 */
[----:B------:R-:W3:Y:S04]  /*0e00*/  LDG.E.CONSTANT R17, desc[UR6][R20.64+-0x1c] ;  /* 0xffffe40614117981 */ /* 0x000ee8000c1e9900 */
[----:B------:R-:W4:Y:S04]  /*0e10*/  LDG.E.CONSTANT R18, desc[UR6][R20.64+-0x18] ;  /* 0xffffe80614127981 */ /* 0x000f28000c1e9900 */
[----:B------:R-:W5:Y:S04]  /*0e20*/  LDG.E.CONSTANT R25, desc[UR6][R20.64+-0x14] ;  /* 0xffffec0614197981 */ /* 0x000f68000c1e9900 */
        /* <DEDUP_REMOVED lines=11> */
[----:B------:R0:W5:Y:S01]  /*0ee0*/  LDG.E.CONSTANT R24, desc[UR6][R20.64+0x1c] ;  /* 0x00001c0614187981 */ /* 0x000162000c1e9900 */
[----:B------:R-:W-:-:S02]  /*0ef0*/  IADD3 R2, PT, PT, R2, 0x10, RZ ;  /* 0x0000001002027810 */ /* 0x000fc40007ffe0ff */
[----:B------:R-:W-:Y:S01]  /*0f00*/  IADD3 R3, PT, PT, R3, 0x10, RZ ;  /* 0x0000001003037810 */ /* 0x000fe20007ffe0ff */
[----:B------:R-:W2:Y:S01]  /*0f10*/  LDS.128 R4, [R23+-0x20] ;  /* 0xffffe00017047984 */ /* 0x000ea20000000c00 */
[----:B------:R-:W-:-:S03]  /*0f20*/  ISETP.NE.AND P1, PT, R2, RZ, PT ;  /* 0x000000ff0200720c */ /* 0x000fc60003f25270 */
[----:B------:R-:W1:Y:S01]  /*0f30*/  LDS.128 R8, [R23+-0x10] ;  /* 0xfffff00017087984 */ /* 0x000e620000000c00 */
[----:B0-----:R-:W-:-:S03]  /*0f40*/  IADD3 R20, P2, PT, R20, 0x40, RZ ;  /* 0x0000004014147810 */ /* 0x001fc60007f5e0ff */
[----:B------:R-:W0:Y:S01]  /*0f50*/  LDS.128 R12, [R23] ;  /* 0x00000000170c7984 */ /* 0x000e220000000c00 */
[----:B------:R-:W-:Y:S01]  /*0f60*/  IADD3.X R21, PT, PT, RZ, R21, RZ, P2, !PT ;  /* 0x00000015ff157210 */ /* 0x000fe200017fe4ff */
[----:B--2---:R-:W-:-:S04]  /*0f70*/  FFMA R4, R16, R4, R49 ;  /* 0x0000000410047223 */ /* 0x004fc80000000031 */
[----:B---3--:R-:W-:-:S04]  /*0f80*/  FFMA R5, R17, R5, R4 ;  /* 0x0000000511057223 */ /* 0x008fc80000000004 */
[----:B----4-:R-:W-:Y:S02]  /*0f90*/  FFMA R6, R18, R6, R5 ;  /* 0x0000000612067223 */ /* 0x010fe40000000005 */
[----:B------:R2:W3:Y:S02]  /*0fa0*/  LDS.128 R16, [R23+0x10] ;  /* 0x0000100017107984 */ /* 0x0004e40000000c00 */
[----:B-----5:R-:W-:-:S04]  /*0fb0*/  FFMA R7, R25, R7, R6 ;  /* 0x0000000719077223 */ /* 0x020fc80000000006 */
[----:B-1----:R-:W-:Y:S01]  /*0fc0*/  FFMA R8, R26, R8, R7 ;  /* 0x000000081a087223 */ /* 0x002fe20000000007 */
[----:B--2---:R-:W-:-:S03]  /*0fd0*/  VIADD R23, R23, 0x40 ;  /* 0x0000004017177836 */ /* 0x004fc60000000000 */
[----:B------:R-:W-:-:S04]  /*0fe0*/  FFMA R9, R27, R9, R8 ;  /* 0x000000091b097223 */ /* 0x000fc80000000008 */
[----:B------:R-:W-:-:S04]  /*0ff0*/  FFMA R10, R28, R10, R9 ;  /* 0x0000000a1c0a7223 */ /* 0x000fc80000000009 */
[----:B------:R-:W-:-:S04]  /*1000*/  FFMA R11, R29, R11, R10 ;  /* 0x0000000b1d0b7223 */ /* 0x000fc8000000000a */
[----:B0-----:R-:W-:-:S04]  /*1010*/  FFMA R12, R30, R12, R11 ;  /* 0x0000000c1e0c7223 */ /* 0x001fc8000000000b */
        /* <DEDUP_REMOVED lines=8> */
.L_x_9:
[----:B------:R-:W-:Y:S05]  /*10a0*/  @!P0 BRA `(.L_x_8) ;  /* 0x0000000400108947 */ /* 0x000fea0003800000 */
[----:B------:R-:W-:Y:S02]  /*10b0*/  ISETP.GE.U32.AND P0, PT, R35, 0x8, PT ;  /* 0x000000082300780c */ /* 0x000fe40003f06070 */
[----:B------:R-:W-:-:S04]  /*10c0*/  LOP3.LUT R23, R22, 0x7, RZ, 0xc0, !PT ;  /* 0x0000000716177812 */ /* 0x000fc800078ec0ff */
[----:B------:R-:W-:-:S07]  /*10d0*/  ISETP.NE.AND P1, PT, R23, RZ, PT ;  /* 0x000000ff1700720c */ /* 0x000fce0003f25270 */
[----:B------:R-:W-:Y:S06]  /*10e0*/  @!P0 BRA `(.L_x_11) ;  /* 0x0000000000608947 */ /* 0x000fec0003800000 */
[----:B------:R-:W-:-:S05]  /*10f0*/  IMAD.WIDE.U32 R12, R3, 0x4, R60 ;  /* 0x00000004030c7825 */ /* 0x000fca00078e003c */
[----:B------:R-:W2:Y:S04]  /*1100*/  LDG.E.CONSTANT R2, desc[UR6][R12.64] ;  /* 0x000000060c027981 */ /* 0x000ea8000c1e9900 */
[----:B------:R-:W3:Y:S04]  /*1110*/  LDG.E.CONSTANT R15, desc[UR6][R12.64+0x4] ;  /* 0x000004060c0f7981 */ /* 0x000ee8000c1e9900 */
[----:B------:R-:W4:Y:S04]  /*1120*/  LDG.E.CONSTANT R14, desc[UR6][R12.64+0x8] ;  /* 0x000008060c0e7981 */ /* 0x000f28000c1e9900 */
[----:B------:R-:W5:Y:S04]  /*1130*/  LDG.E.CONSTANT R17, desc[UR6][R12.64+0xc] ;  /* 0x00000c060c117981 */ /* 0x000f68000c1e9900 */
[----:B------:R-:W5:Y:S04]  /*1140*/  LDG.E.CONSTANT R16, desc[UR6][R12.64+0x10] ;  /* 0x000010060c107981 */ /* 0x000f68000c1e9900 */
[----:B------:R-:W5:Y:S04]  /*1150*/  LDG.E.CONSTANT R19, desc[UR6][R12.64+0x14] ;  /* 0x000014060c137981 */ /* 0x000f68000c1e9900 */
[----:B------:R-:W5:Y:S04]  /*1160*/  LDG.E.CONSTANT R18, desc[UR6][R12.64+0x18] ;  /* 0x000018060c127981 */ /* 0x000f68000c1e9900 */
[----:B------:R-:W5:Y:S01]  /*1170*/  LDG.E.CONSTANT R21, desc[UR6][R12.64+0x1c] ;  /* 0x00001c060c157981 */ /* 0x000f62000c1e9900 */
[----:B------:R-:W-:Y:S01]  /*1180*/  MOV R4, 0x400 ;  /* 0x0000040000047802 */ /* 0x000fe20000000f00 */
[----:B------:R-:W1:Y:S03]  /*1190*/  S2R R5, SR_CgaCtaId ;  /* 0x0000000000057919 */ /* 0x000e660000008800 */
[----:B-1----:R-:W-:-:S04]  /*11a0*/  LEA R4, R5, R4, 0x18 ;  /* 0x0000000405047211 */ /* 0x002fc800078ec0ff */
[C---:B------:R-:W-:Y:S02]  /*11b0*/  LEA R20, R3.reuse, R4, 0x2 ;  /* 0x0000000403147211 */ /* 0x040fe400078e10ff */
[----:B------:R-:W-:-:S03]  /*11c0*/  IADD3 R3, PT, PT, R3, 0x8, RZ ;  /* 0x0000000803037810 */ /* 0x000fc60007ffe0ff */
[----:B0-----:R-:W2:Y:S04]  /*11d0*/  LDS.128 R8, [R20] ;  /* 0x0000000014087984 */ /* 0x001ea80000000c00 */
[----:B------:R-:W0:Y:S01]  /*11e0*/  LDS.128 R4, [R20+0x10] ;  /* 0x0000100014047984 */ /* 0x000e220000000c00 */
[----:B--2---:R-:W-:-:S04]  /*11f0*/  FFMA R2, R2, R8, R49 ;  /* 0x0000000802027223 */ /* 0x004fc80000000031 */
[----:B---3--:R-:W-:-:S04]  /*1200*/  FFMA R9, R15, R9, R2 ;  /* 0x000000090f097223 */ /* 0x008fc80000000002 */
[----:B----4-:R-:W-:-:S04]  /*1210*/  FFMA R10, R14, R10, R9 ;  /* 0x0000000a0e0a7223 */ /* 0x010fc80000000009 */
[----:B-----5:R-:W-:-:S04]  /*1220*/  FFMA R11, R17, R11, R10 ;  /* 0x0000000b110b7223 */ /* 0x020fc8000000000a */
[----:B0-----:R-:W-:-:S04]  /*1230*/  FFMA R4, R16, R4, R11 ;  /* 0x0000000410047223 */ /* 0x001fc8000000000b */
[----:B------:R-:W-:-:S04]  /*1240*/  FFMA R5, R19, R5, R4 ;  /* 0x0000000513057223 */ /* 0x000fc80000000004 */
[----:B------:R-:W-:-:S04]  /*1250*/  FFMA R6, R18, R6, R5 ;  /* 0x0000000612067223 */ /* 0x000fc80000000005 */
[----:B------:R-:W-:-:S07]  /*1260*/  FFMA R49, R21, R7, R6 ;  /* 0x0000000715317223 */ /* 0x000fce0000000006 */
.L_x_11:
        /* <DEDUP_REMOVED lines=9> */
[----:B------:R-:W5:Y:S01]  /*1300*/  LDG.E.CONSTANT R15, desc[UR6][R60.64+0xc] ;  /* 0x00000c063c0f7981 */ /* 0x000f62000c1e9900 */
[----:B------:R-:W-:Y:S01]  /*1310*/  MOV R4, 0x400 ;  /* 0x0000040000047802 */ /* 0x000fe20000000f00 */
[----:B0-----:R-:W0:Y:S03]  /*1320*/  S2R R7, SR_CgaCtaId ;  /* 0x0000000000077919 */ /* 0x001e260000008800 */
[----:B0-----:R-:W-:-:S04]  /*1330*/  LEA R4, R7, R4, 0x18 ;  /* 0x0000000407047211 */ /* 0x001fc800078ec0ff */
[C---:B------:R-:W-:Y:S02]  /*1340*/  LEA R4, R3.reuse, R4, 0x2 ;  /* 0x0000000403047211 */ /* 0x040fe400078e10ff */
[----:B------:R-:W-:-:S03]  /*1350*/  IADD3 R3, PT, PT, R3, 0x4, RZ ;  /* 0x0000000403037810 */ /* 0x000fc60007ffe0ff */
[----:B------:R-:W2:Y:S02]  /*1360*/  LDS.128 R8, [R4] ;  /* 0x0000000004087984 */ /* 0x000ea40000000c00 */
[----:B--2---:R-:W-:-:S04]  /*1370*/  FFMA R2, R2, R8, R49 ;  /* 0x0000000802027223 */ /* 0x004fc80000000031 */
[----:B---3--:R-:W-:-:S04]  /*1380*/  FFMA R9, R13, R9, R2 ;  /* 0x000000090d097223 */ /* 0x008fc80000000002 */
[----:B----4-:R-:W-:-:S04]  /*1390*/  FFMA R6, R6, R10, R9 ;  /* 0x0000000a06067223 */ /* 0x010fc80000000009 */
[----:B-----5:R-:W-:-:S07]  /*13a0*/  FFMA R49, R15, R11, R6 ;  /* 0x0000000b0f317223 */ /* 0x020fce0000000006 */
.L_x_12:
[----:B------:R-:W-:Y:S05]  /*13b0*/  @!P1 BRA `(.L_x_8) ;  /* 0x00000000004c9947 */ /* 0x000fea0003800000 */
[----:B------:R-:W1:Y:S01]  /*13c0*/  S2R R9, SR_CgaCtaId ;  /* 0x0000000000097919 */ /* 0x000e620000008800 */
[----:B------:R-:W-:Y:S01]  /*13d0*/  IMAD.WIDE.U32 R62, R3, 0x4, R62 ;  /* 0x00000004033e7825 */ /* 0x000fe200078e003e */
[----:B------:R-:W-:Y:S02]  /*13e0*/  MOV R2, 0x400 ;  /* 0x0000040000027802 */ /* 0x000fe40000000f00 */
[----:B------:R-:W-:Y:S02]  /*13f0*/  IADD3 R5, PT, PT, -R5, RZ, RZ ;  /* 0x000000ff05057210 */ /* 0x000fe40007ffe1ff */
[----:B0-----:R-:W-:-:S04]  /*1400*/  IADD3 R7, P0, PT, R62, UR8, RZ ;  /* 0x000000083e077c10 */ /* 0x001fc8000ff1e0ff */
[----:B------:R-:W-:Y:S02]  /*1410*/  IADD3.X R62, PT, PT, R63, UR9, RZ, P0, !PT ;  /* 0x000000093f3e7c10 */ /* 0x000fe400087fe4ff */
[----:B-1----:R-:W-:-:S04]  /*1420*/  LEA R2, R9, R2, 0x18 ;  /* 0x0000000209027211 */ /* 0x002fc800078ec0ff */
[----:B------:R-:W-:-:S07]  /*1430*/  LEA R4, R3, R2, 0x2 ;  /* 0x0000000203047211 */ /* 0x000fce00078e10ff */
.L_x_13:
[----:B------:R-:W-:Y:S01]  /*1440*/  MOV R2, R7 ;  /* 0x0000000700027202 */ /* 0x000fe20000000f00 */
[----:B------:R0:W1:Y:S01]  /*1450*/  LDS R6, [R4] ;  /* 0x0000000004067984 */ /* 0x0000620000000800 */
[----:B------:R-:W-:-:S05]  /*1460*/  MOV R3, R62 ;  /* 0x0000003e00037202 */ /* 0x000fca0000000f00 */
[----:B------:R-:W1:Y:S01]  /*1470*/  LDG.E.CONSTANT R2, desc[UR6][R2.64] ;  /* 0x0000000602027981 */ /* 0x000e62000c1e9900 */
[----:B------:R-:W-:Y:S02]  /*1480*/  IADD3 R5, PT, PT, R5, 0x1, RZ ;  /* 0x0000000105057810 */ /* 0x000fe40007ffe0ff */
[----:B------:R-:W-:Y:S02]  /*1490*/  IADD3 R7, P1, PT, R7, 0x4, RZ ;  /* 0x0000000407077810 */ /* 0x000fe40007f3e0ff */
[----:B------:R-:W-:Y:S02]  /*14a0*/  ISETP.NE.AND P0, PT, R5, RZ, PT ;  /* 0x000000ff0500720c */ /* 0x000fe40003f05270 */
[----:B0-----:R-:W-:Y:S02]  /*14b0*/  IADD3 R4, PT, PT, R4, 0x4, RZ ;  /* 0x0000000404047810 */ /* 0x001fe40007ffe0ff */
[----:B------:R-:W-:Y:S01]  /*14c0*/  IADD3.X R62, PT, PT, RZ, R62, RZ, P1, !PT ;  /* 0x0000003eff3e7210 */ /* 0x000fe20000ffe4ff */
[----:B-1----:R-:W-:-:S08]  /*14d0*/  FFMA R49, R2, R6, R49 ;  /* 0x0000000602317223 */ /* 0x002fd00000000031 */
[----:B------:R-:W-:Y:S05]  /*14e0*/  @P0 BRA `(.L_x_13) ;  /* 0xfffffffc00d40947 */ /* 0x000fea000383ffff */
.L_x_8:
[----:B------:R-:W1:Y:S01]  /*14f0*/  LDC.64 R2, c[0x0][0x390] ;  /* 0x0000e400ff027b82 */ /* 0x000e620000000a00 */
[----:B------:R-:W-:Y:S01]  /*1500*/  IMAD R59, R59, R0, UR5 ;  /* 0x000000053b3b7e24 */ /* 0x000fe2000f8e0200 */
[----:B------:R-:W2:Y:S06]  /*1510*/  LDCU UR4, c[0x0][0x3ac] ;  /* 0x00007580ff0477ac */ /* 0x000eac0008000800 */
[----:B------:R-:W3:Y:S01]  /*1520*/  LDC.64 R4, c[0x0][0x398] ;  /* 0x0000e600ff047b82 */ /* 0x000ee20000000a00 */
[----:B-1----:R-:W-:-:S05]  /*1530*/  IMAD.WIDE.U32 R2, R59, 0x2, R2 ;  /* 0x000000023b027825 */ /* 0x002fca00078e0002 */
[----:B------:R-:W4:Y:S01]  /*1540*/  LDG.E.U16 R0, desc[UR6][R2.64] ;  /* 0x0000000602007981 */ /* 0x000f22000c1e1500 */
[----:B---3--:R-:W-:-:S04]  /*1550*/  IMAD.WIDE.U32 R4, R59, 0x4, R4 ;  /* 0x000000043b047825 */ /* 0x008fc800078e0004 */
[----:B----4-:R-:W-:-:S05]  /*1560*/  HADD2.F32 R0, -RZ, R0.H0_H0 ;  /* 0x20000000ff007230 */ /* 0x010fca0000004100 */
[----:B------:R-:W-:-:S05]  /*1570*/  FADD R0, R0, R49 ;  /* 0x0000003100007221 */ /* 0x000fca0000000000 */
[C---:B--2---:R-:W-:Y:S02]  /*1580*/  FSETP.GE.AND P0, PT, R0.reuse, UR4, PT ;  /* 0x0000000400007c0b */ /* 0x044fe4000bf06000 */
[C---:B0-----:R-:W-:Y:S02]  /*1590*/  FSET.BF.GE.AND R7, R0.reuse, UR4, PT ;  /* 0x0000000400077c0a */ /* 0x041fe4000b806000 */
[----:B------:R-:W-:-:S04]  /*15a0*/  FSEL R6, R0, RZ, !P0 ;  /* 0x000000ff00067208 */ /* 0x000fc80004000000 */
[----:B------:R-:W-:-:S05]  /*15b0*/  F2FP.F16.F32.PACK_AB R6, RZ, R6 ;  /* 0x00000006ff06723e */ /* 0x000fca00000000ff */
[----:B------:R-:W-:Y:S04]  /*15c0*/  STG.E.U16 desc[UR6][R2.64], R6 ;  /* 0x0000000602007986 */ /* 0x000fe8000c101506 */
[----:B------:R-:W-:Y:S01]  /*15d0*/  STG.E desc[UR6][R4.64], R7 ;  /* 0x0000000704007986 */ /* 0x000fe2000c101906 */
[----:B------:R-:W-:Y:S05]  /*15e0*/  EXIT ;  /* 0x000000000000794d */ /* 0x000fea0003800000 */
.L_x_14:
[----:B------:R-:W-:-:S00]  /*15f0*/  BRA `(.L_x_14) ;  /* 0xfffffffc00fc7947 */ /* 0x000fc0000383ffff */
[----:B------:R-:W-:-:S00]  /*1600*/  NOP ;  /* 0x0000000000007918 */ /* 0x000fc00000000000 */
[----:B------:R-:W-:-:S00]  /*1610*/  NOP ;  /* 0x0000000000007918 */ /* 0x000fc00000000000 */
[----:B------:R-:W-:-:S00]  /*1620*/  NOP ;  /* 0x0000000000007918 */ /* 0x000fc00000000000 */
[----:B------:R-:W-:-:S00]  /*1630*/  NOP ;  /* 0x0000000000007918 */ /* 0x000fc00000000000 */
[----:B------:R-:W-:-:S00]  /*1640*/  NOP ;  /* 0x0000000000007918 */ /* 0x000fc00000000000 */
[----:B------:R-:W-:-:S00]  /*1650*/  NOP ;  /* 0x0000000000007918 */ /* 0x000fc00000000000 */
[----:B------:R-:W-:-:S00]  /*1660*/  NOP ;  /* 0x0000000000007918 */ /* 0x000fc00000000000 */
[----:B------:R-:W-:-:S00]  /*1670*/  NOP ;  /* 0x0000000000007918 */ /* 0x000fc00000000000 */
.L_x_62:


//--------------------- .text._Z33linear_if_fp16W_cached_kernel_fc1ILi384EEvPKfPK6__halfPS2_Pfiiif --------------------------
	.section	.text._Z33linear_if_fp16W_cached_kernel_fc1ILi384EEvPKfPK6__halfPS2_Pfiiif,"ax",@progbits
	.align	128
        .global         _Z33linear_if_fp16W_cached_kernel_fc1ILi384EEvPKfPK6__halfPS2_Pfiiif
        .type           _Z33linear_if_fp16W_cached_kernel_fc1ILi384EEvPKfPK6__halfPS2_Pfiiif,@function
        .size           _Z33linear_if_fp16W_cached_kernel_fc1ILi384EEvPKfPK6__halfPS2_Pfiiif,(.L_x_63 - _Z33linear_if_fp16W_cached_kernel_fc1ILi384EEvPKfPK6__halfPS2_Pfiiif)
        .other          _Z33linear_if_fp16W_cached_kernel_fc1ILi384EEvPKfPK6__halfPS2_Pfiiif,@"STO_CUDA_ENTRY STV_DEFAULT"
_Z33linear_if_fp16W_cached_kernel_fc1ILi384EEvPKfPK6__halfPS2_Pfiiif:
.text._Z33linear_if_fp16W_cached_kernel_fc1ILi384EEvPKfPK6__halfPS2_Pfiiif:
        /* <DEDUP_REMOVED lines=21> */
.L_x_17:
        /* <DEDUP_REMOVED lines=12> */
.L_x_16:
[----:B------:R-:W-:Y:S05]  /*0210*/  BSYNC.RECONVERGENT B0 ;  /* 0x0000000000007941 */ /* 0x000fea0003800200 */
.L_x_15:
        /* <DEDUP_REMOVED lines=29> */
.L_x_20:
        /* <DEDUP_REMOVED lines=56> */
.L_x_19:
        /* <DEDUP_REMOVED lines=46> */
.L_x_21:
        /* <DEDUP_REMOVED lines=26> */
.L_x_22:
        /* <DEDUP_REMOVED lines=13> */
.L_x_18:
        /* <DEDUP_REMOVED lines=19> */
.L_x_25:
        /* <DEDUP_REMOVED lines=43> */
.L_x_24:
        /* <DEDUP_REMOVED lines=29> */
.L_x_26:
        /* <DEDUP_REMOVED lines=20> */
.L_x_27:
        /* <DEDUP_REMOVED lines=9> */
.L_x_28:
        /* <DEDUP_REMOVED lines=11> */
.L_x_23:
        /* <DEDUP_REMOVED lines=16> */
.L_x_29:
        /* <DEDUP_REMOVED lines=9> */
.L_x_63:


//--------------------- .text._Z18fc2_wmma_if_kernelPK6__halfS1_PS_Pfi --------------------------
	.section	.text._Z18fc2_wmma_if_kernelPK6__halfS1_PS_Pfi,"ax",@progbits
	.align	128
        .global         _Z18fc2_wmma_if_kernelPK6__halfS1_PS_Pfi
        .type           _Z18fc2_wmma_if_kernelPK6__halfS1_PS_Pfi,@function
        .size           _Z18fc2_wmma_if_kernelPK6__halfS1_PS_Pfi,(.L_x_64 - _Z18fc2_wmma_if_kernelPK6__halfS1_PS_Pfi)
        .other          _Z18fc2_wmma_if_kernelPK6__halfS1_PS_Pfi,@"STO_CUDA_ENTRY STV_DEFAULT"
_Z18fc2_wmma_if_kernelPK6__halfS1_PS_Pfi:
.text._Z18fc2_wmma_if_kernelPK6__halfS1_PS_Pfi:
[----:B------:R-:W-:Y:S01]  /*0000*/  LDC R1, c[0x0][0x37c] ;  /* 0x0000df00ff017b82 */ /* 0x000fe20000000800 */
[----:B------:R-:W0:Y:S07]  /*0010*/  S2R R11, SR_CTAID.X ;  /* 0x00000000000b7919 */ /* 0x000e2e0000002500 */
[----:B------:R-:W1:Y:S01]  /*0020*/  LDC R3, c[0x0][0x3a0] ;  /* 0x0000e800ff037b82 */ /* 0x000e620000000800 */
[----:B------:R-:W2:Y:S01]  /*0030*/  S2R R2, SR_CTAID.Y ;  /* 0x0000000000027919 */ /* 0x000ea20000002600 */
[----:B0-----:R-:W-:-:S02]  /*0040*/  IMAD.SHL.U32 R0, R11, 0x10, RZ ;  /* 0x000000100b007824 */ /* 0x001fc400078e00ff */
[----:B--2---:R-:W-:-:S03]  /*0050*/  IMAD.SHL.U32 R16, R2, 0x10, RZ ;  /* 0x0000001002107824 */ /* 0x004fc600078e00ff */
[----:B------:R-:W-:-:S04]  /*0060*/  ISETP.GT.U32.AND P0, PT, R0, 0x5f, PT ;  /* 0x0000005f0000780c */ /* 0x000fc80003f04070 */
[----:B-1----:R-:W-:-:S13]  /*0070*/  ISETP.GE.OR P0, PT, R16, R3, P0 ;  /* 0x000000031000720c */ /* 0x002fda0000706670 */
[----:B------:R-:W-:Y:S05]  /*0080*/  @P0 EXIT ;  /* 0x000000000000094d */ /* 0x000fea0003800000 */
[----:B------:R-:W0:Y:S01]  /*0090*/  S2R R3, SR_LANEID ;  /* 0x0000000000037919 */ /* 0x000e220000000000 */
[----:B------:R-:W1:Y:S01]  /*00a0*/  LDC.64 R4, c[0x0][0x380] ;  /* 0x0000e000ff047b82 */ /* 0x000e620000000a00 */
[----:B------:R-:W-:Y:S01]  /*00b0*/  IMAD R9, R2, 0xa00, RZ ;  /* 0x00000a0002097824 */ /* 0x000fe200078e02ff */
[----:B------:R-:W2:Y:S01]  /*00c0*/  LDCU.64 UR6, c[0x0][0x358] ;  /* 0x00006b00ff0677ac */ /* 0x000ea20008000a00 */
[----:B------:R-:W-:Y:S02]  /*00d0*/  IMAD R11, R11, 0xa00, RZ ;  /* 0x00000a000b0b7824 */ /* 0x000fe400078e02ff */
[----:B------:R-:W-:-:S03]  /*00e0*/  IMAD.MOV.U32 R23, RZ, RZ, RZ ;  /* 0x000000ffff177224 */ /* 0x000fc600078e00ff */
[----:B------:R-:W3:Y:S01]  /*00f0*/  LDC.64 R6, c[0x0][0x388] ;  /* 0x0000e200ff067b82 */ /* 0x000ee20000000a00 */
[----:B------:R-:W4:Y:S07]  /*0100*/  S2R R17, SR_TID.X ;  /* 0x0000000000117919 */ /* 0x000f2e0000002100 */
[----:B------:R-:W5:Y:S01]  /*0110*/  S2UR UR5, SR_CgaCtaId ;  /* 0x00000000000579c3 */ /* 0x000f620000008800 */
[----:B------:R-:W-:Y:S01]  /*0120*/  UMOV UR4, 0x400 ;  /* 0x0000040000047882 */ /* 0x000fe20000000000 */
[----:B------:R-:W0:Y:S01]  /*0130*/  LDCU UR8, c[0x0][0x3a0] ;  /* 0x00007400ff0877ac */ /* 0x000e220008000800 */
[----:B-1----:R-:W-:Y:S01]  /*0140*/  IMAD.WIDE.U32 R4, R9, 0x2, R4 ;  /* 0x0000000209047825 */ /* 0x002fe200078e0004 */
[----:B0-----:R-:W-:-:S03]  /*0150*/  LOP3.LUT R22, R3, 0x3, RZ, 0xc0, !PT ;  /* 0x0000000303167812 */ /* 0x001fc600078ec0ff */
[----:B---3--:R-:W-:Y:S01]  /*0160*/  IMAD.WIDE.U32 R6, R11, 0x2, R6 ;  /* 0x000000020b067825 */ /* 0x008fe200078e0006 */
[----:B------:R-:W-:-:S05]  /*0170*/  SHF.R.U32.HI R3, RZ, 0x2, R3 ;  /* 0x00000002ff037819 */ /* 0x000fca0000011603 */
[----:B------:R-:W-:-:S03]  /*0180*/  IMAD.WIDE.U32 R8, R3, 0x50, R22 ;  /* 0x0000005003087825 */ /* 0x000fc600078e0016 */
[C---:B------:R-:W-:Y:S02]  /*0190*/  LEA R26, P0, R8.reuse, R4, 0x2 ;  /* 0x00000004081a7211 */ /* 0x040fe400078010ff */
[C---:B------:R-:W-:Y:S02]  /*01a0*/  LEA R24, P1, R8.reuse, R6, 0x2 ;  /* 0x0000000608187211 */ /* 0x040fe400078210ff */
[C-C-:B------:R-:W-:Y:S02]  /*01b0*/  LEA.HI.X R27, R8.reuse, R5, R9.reuse, 0x2, P0 ;  /* 0x00000005081b7211 */ /* 0x140fe400000f1409 */
[----:B------:R-:W-:-:S03]  /*01c0*/  LEA.HI.X R25, R8, R7, R9, 0x2, P1 ;  /* 0x0000000708197211 */ /* 0x000fc600008f1409 */
[----:B--2---:R-:W2:Y:S04]  /*01d0*/  LDG.E R8, desc[UR6][R26.64] ;  /* 0x000000061a087981 */ /* 0x004ea8000c1e1900 */
[----:B------:R-:W2:Y:S04]  /*01e0*/  LDG.E R12, desc[UR6][R24.64] ;  /* 0x00000006180c7981 */ /* 0x000ea8000c1e1900 */
[----:B------:R-:W2:Y:S04]  /*01f0*/  LDG.E R13, desc[UR6][R24.64+0x10] ;  /* 0x00001006180d7981 */ /* 0x000ea8000c1e1900 */
[----:B------:R-:W2:Y:S04]  /*0200*/  LDG.E R9, desc[UR6][R26.64+0xa00] ;  /* 0x000a00061a097981 */ /* 0x000ea8000c1e1900 */
[----:B------:R-:W2:Y:S04]  /*0210*/  LDG.E R10, desc[UR6][R26.64+0x10] ;  /* 0x000010061a0a7981 */ /* 0x000ea8000c1e1900 */
[----:B------:R-:W2:Y:S04]  /*0220*/  LDG.E R11, desc[UR6][R26.64+0xa10] ;  /* 0x000a10061a0b7981 */ /* 0x000ea8000c1e1900 */
[----:B------:R-:W3:Y:S04]  /*0230*/  LDG.E R4, desc[UR6][R24.64+0xa00] ;  /* 0x000a000618047981 */ /* 0x000ee8000c1e1900 */
[----:B------:R-:W3:Y:S04]  /*0240*/  LDG.E R5, desc[UR6][R24.64+0xa10] ;  /* 0x000a100618057981 */ /* 0x000ee8000c1e1900 */
[----:B------:R-:W5:Y:S04]  /*0250*/  LDG.E R18, desc[UR6][R24.64+0x20] ;  /* 0x0000200618127981 */ /* 0x000f68000c1e1900 */
[----:B------:R-:W5:Y:S04]  /*0260*/  LDG.E R19, desc[UR6][R24.64+0x30] ;  /* 0x0000300618137981 */ /* 0x000f68000c1e1900 */
[----:B------:R-:W4:Y:S04]  /*0270*/  LDG.E R20, desc[UR6][R24.64+0xa20] ;  /* 0x000a200618147981 */ /* 0x000f28000c1e1900 */
[----:B------:R-:W5:Y:S04]  /*0280*/  LDG.E R6, desc[UR6][R26.64+0x30] ;  /* 0x000030061a067981 */ /* 0x000f68000c1e1900 */
[----:B------:R-:W5:Y:S04]  /*0290*/  LDG.E R7, desc[UR6][R26.64+0xa30] ;  /* 0x000a30061a077981 */ /* 0x000f68000c1e1900 */
[----:B------:R-:W4:Y:S01]  /*02a0*/  LDG.E R21, desc[UR6][R24.64+0xa30] ;  /* 0x000a300618157981 */ /* 0x000f22000c1e1900 */
[C---:B--2---:R-:W-:Y:S08]  /*02b0*/  HMMA.16816.F32 R12, R8.reuse, R12, RZ ;  /* 0x0000000c080c723c */ /* 0x044ff000000018ff */
[----:B---3--:R-:W-:Y:S01]  /*02c0*/  HMMA.16816.F32 R8, R8, R4, RZ ;  /* 0x000000040808723c */ /* 0x008fe200000018ff */
[----:B------:R-:W5:Y:S04]  /*02d0*/  LDG.E R4, desc[UR6][R26.64+0x20] ;  /* 0x000020061a047981 */ /* 0x000f68000c1e1900 */
[----:B------:R-:W5:Y:S07]  /*02e0*/  LDG.E R5, desc[UR6][R26.64+0xa20] ;  /* 0x000a20061a057981 */ /* 0x000f6e000c1e1900 */
[C---:B-----5:R-:W-:Y:S01]  /*02f0*/  HMMA.16816.F32 R12, R4.reuse, R18, R12 ;  /* 0x00000012040c723c */ /* 0x060fe2000000180c */
[----:B------:R-:W2:Y:S04]  /*0300*/  LDG.E R18, desc[UR6][R24.64+0xa40] ;  /* 0x000a400618127981 */ /* 0x000ea8000c1e1900 */
[----:B------:R-:W2:Y:S03]  /*0310*/  LDG.E R19, desc[UR6][R24.64+0xa50] ;  /* 0x000a500618137981 */ /* 0x000ea6000c1e1900 */
[----:B----4-:R-:W-:Y:S01]  /*0320*/  HMMA.16816.F32 R8, R4, R20, R8 ;  /* 0x000000140408723c */ /* 0x010fe20000001808 */
[----:B------:R-:W3:Y:S04]  /*0330*/  LDG.E R20, desc[UR6][R24.64+0x40] ;  /* 0x0000400618147981 */ /* 0x000ee8000c1e1900 */
[----:B------:R-:W3:Y:S04]  /*0340*/  LDG.E R21, desc[UR6][R24.64+0x50] ;  /* 0x0000500618157981 */ /* 0x000ee8000c1e1900 */
[----:B------:R-:W3:Y:S04]  /*0350*/  LDG.E R4, desc[UR6][R26.64+0x40] ;  /* 0x000040061a047981 */ /* 0x000ee8000c1e1900 */
[----:B------:R-:W3:Y:S04]  /*0360*/  LDG.E R5, desc[UR6][R26.64+0xa40] ;  /* 0x000a40061a057981 */ /* 0x000ee8000c1e1900 */
[----:B------:R-:W3:Y:S04]  /*0370*/  LDG.E R6, desc[UR6][R26.64+0x50] ;  /* 0x000050061a067981 */ /* 0x000ee8000c1e1900 */
[----:B------:R-:W3:Y:S02]  /*0380*/  LDG.E R7, desc[UR6][R26.64+0xa50] ;  /* 0x000a50061a077981 */ /* 0x000ee4000c1e1900 */
[C---:B---3--:R-:W-:Y:S02]  /*0390*/  HMMA.16816.F32 R12, R4.reuse, R20, R12 ;  /* 0x00000014040c723c */ /* 0x048fe4000000180c */
[----:B------:R-:W3:Y:S04]  /*03a0*/  LDG.E R20, desc[UR6][R24.64+0x60] ;  /* 0x0000600618147981 */ /* 0x000ee8000c1e1900 */
[----:B------:R-:W3:Y:S02]  /*03b0*/  LDG.E R21, desc[UR6][R24.64+0x70] ;  /* 0x0000700618157981 */ /* 0x000ee4000c1e1900 */
[----:B--2---:R-:W-:Y:S02]  /*03c0*/  HMMA.16816.F32 R8, R4, R18, R8 ;  /* 0x000000120408723c */ /* 0x004fe40000001808 */
[----:B------:R-:W2:Y:S04]  /*03d0*/  LDG.E R18, desc[UR6][R24.64+0xa60] ;  /* 0x000a600618127981 */ /* 0x000ea8000c1e1900 */
[----:B------:R-:W3:Y:S04]  /*03e0*/  LDG.E R4, desc[UR6][R26.64+0x60] ;  /* 0x000060061a047981 */ /* 0x000ee8000c1e1900 */
[----:B------:R-:W3:Y:S04]  /*03f0*/  LDG.E R5, desc[UR6][R26.64+0xa60] ;  /* 0x000a60061a057981 */ /* 0x000ee8000c1e1900 */
[----:B------:R-:W3:Y:S04]  /*0400*/  LDG.E R6, desc[UR6][R26.64+0x70] ;  /* 0x000070061a067981 */ /* 0x000ee8000c1e1900 */
[----:B------:R-:W3:Y:S04]  /*0410*/  LDG.E R7, desc[UR6][R26.64+0xa70] ;  /* 0x000a70061a077981 */ /* 0x000ee8000c1e1900 */
[----:B------:R-:W2:Y:S01]  /*0420*/  LDG.E R19, desc[UR6][R24.64+0xa70] ;  /* 0x000a700618137981 */ /* 0x000ea2000c1e1900 */
[C---:B---3--:R-:W-:Y:S03]  /*0430*/  HMMA.16816.F32 R12, R4.reuse, R20, R12 ;  /* 0x00000014040c723c */ /* 0x048fe6000000180c */
[----:B------:R-:W3:Y:S04]  /*0440*/  LDG.E R20, desc[UR6][R24.64+0x80] ;  /* 0x0000800618147981 */ /* 0x000ee8000c1e1900 */
[----:B------:R-:W3:Y:S01]  /*0450*/  LDG.E R21, desc[UR6][R24.64+0x90] ;  /* 0x0000900618157981 */ /* 0x000ee2000c1e1900 */
[----:B--2---:R-:W-:Y:S03]  /*0460*/  HMMA.16816.F32 R8, R4, R18, R8 ;  /* 0x000000120408723c */ /* 0x004fe60000001808 */
        /* <DEDUP_REMOVED lines=50> */
[----:B------:R-:W3:Y:S04]  /*0790*/  LDG.E R4, desc[UR6][R26.64+0x120] ;  /* 0x000120061a047981 */ /* 0x000ee8000c1e1900 */
[----:B------:R-:W3:Y:S04]  /*07a0*/  LDG.E R5, desc[UR6][R26.64+0xb20] ;  /* 0x000b20061a057981 */ /* 0x000ee8000c1e1900 */
[----:B------:R-:W3:Y:S04]  /*07b0*/  LDG.E R6, desc[UR6][R26.64+0x130] ;  /* 0x000130061a067981 */ /* 0x000ee8000c1e1900 */
[----:B------:R-:W3:Y:S04]  /*07c0*/  LDG.E R7, desc[UR6][R26.64+0xb30] ;  /* 0x000b30061a077981 */ /* 0x000ee8000c1e1900 */
[----:B------:R-:W2:Y:S04]  /*07d0*/  LDG.E R18, desc[UR6][R24.64+0xb20] ;  /* 0x000b200618127981 */ /* 0x000ea8000c1e1900 */
[----:B------:R-:W2:Y:S01]  /*07e0*/  LDG.E R19, desc[UR6][R24.64+0xb30] ;  /* 0x000b300618137981 */ /* 0x000ea2000c1e1900 */
[----:B------:R-:W-:Y:S01]  /*07f0*/  ULEA UR4, UR5, UR4, 0x18 ;  /* 0x0000000405047291 */ /* 0x000fe2000f8ec0ff */
[----:B------:R-:W-:-:S02]  /*0800*/  IMAD R3, R3, 0x8, R22 ;  /* 0x0000000803037824 */ /* 0x000fc400078e0216 */
[----:B------:R-:W-:Y:S01]  /*0810*/  UMOV UR5, 0x2ba0 ;  /* 0x00002ba000057882 */ /* 0x000fe20000000000 */
[C---:B---3--:R-:W-:Y:S08]  /*0820*/  HMMA.16816.F32 R12, R4.reuse, R20, R12 ;  /* 0x00000014040c723c */ /* 0x048ff0000000180c */
[----:B--2---:R-:W-:Y:S01]  /*0830*/  HMMA.16816.F32 R8, R4, R18, R8 ;  /* 0x000000120408723c */ /* 0x004fe20000001808 */
[----:B------:R-:W-:-:S02]  /*0840*/  LEA R6, R3, UR4, 0x3 ;  /* 0x0000000403067c11 */ /* 0x000fc4000f8e18ff */
[----:B------:R-:W-:-:S08]  /*0850*/  LOP3.LUT R3, R17, 0x1f, RZ, 0xc0, !PT ;  /* 0x0000001f11037812 */ /* 0x000fd000078ec0ff */
[----:B------:R-:W-:Y:S04]  /*0860*/  STS.64 [R6], R12 ;  /* 0x0000000c06007388 */ /* 0x000fe80000000a00 */
[----:B------:R-:W-:Y:S04]  /*0870*/  STS.64 [R6+0x200], R14 ;  /* 0x0002000e06007388 */ /* 0x000fe80000000a00 */
[----:B------:R0:W-:Y:S04]  /*0880*/  STS.64 [R6+0x20], R8 ;  /* 0x0000200806007388 */ /* 0x0001e80000000a00 */
[----:B------:R1:W-:Y:S01]  /*0890*/  STS.64 [R6+0x220], R10 ;  /* 0x0002200a06007388 */ /* 0x0003e20000000a00 */
[----:B------:R-:W-:-:S02]  /*08a0*/  SHF.R.U32.HI R7, RZ, 0x4, R3 ;  /* 0x00000004ff077819 */ /* 0x000fc40000011603 */
[C---:B------:R-:W-:Y:S02]  /*08b0*/  LOP3.LUT R5, R17.reuse, 0xf, RZ, 0xc0, !PT ;  /* 0x0000000f11057812 */ /* 0x040fe400078ec0ff */
[----:B------:R-:W-:Y:S01]  /*08c0*/  SHF.L.U32 R17, R17, 0x2, RZ ;  /* 0x0000000211117819 */ /* 0x000fe200000006ff */
[----:B------:R-:W-:Y:S02]  /*08d0*/  IMAD R4, R2, 0x10, R7 ;  /* 0x0000001002047824 */ /* 0x000fe400078e0207 */
[----:B------:R-:W-:Y:S01]  /*08e0*/  IMAD.IADD R2, R0, 0x1, R5 ;  /* 0x0000000100027824 */ /* 0x000fe200078e0205 */
[----:B------:R-:W-:Y:S01]  /*08f0*/  LOP3.LUT R17, R17, 0x7c, RZ, 0xc0, !PT ;  /* 0x0000007c11117812 */ /* 0x000fe200078ec0ff */
[----:B------:R-:W-:Y:S02]  /*0900*/  IMAD R4, R4, 0x60, RZ ;  /* 0x0000006004047824 */ /* 0x000fe400078e02ff */
[----:B------:R-:W-:Y:S01]  /*0910*/  IMAD.IADD R16, R16, 0x1, R7 ;  /* 0x0000000110107824 */ /* 0x000fe200078e0207 */
[----:B------:R-:W-:Y:S01]  /*0920*/  BAR.SYNC.DEFER_BLOCKING 0x0 ;  /* 0x0000000000007b1d */ /* 0x000fe20000010000 */
[----:B------:R-:W-:Y:S01]  /*0930*/  ISETP.GT.U32.AND P0, PT, R2, 0x5f, PT ;  /* 0x0000005f0200780c */ /* 0x000fe20003f04070 */
[----:B------:R-:W-:Y:S01]  /*0940*/  VIADD R17, R17, UR4 ;  /* 0x0000000411117c36 */ /* 0x000fe20008000000 */
[----:B0-----:R-:W-:-:S02]  /*0950*/  IADD3 R9, PT, PT, R5, R4, R0 ;  /* 0x0000000405097210 */ /* 0x001fc40007ffe000 */
[----:B-1----:R-:W-:-:S09]  /*0960*/  LEA R2, R2, UR5, 0x2 ;  /* 0x0000000502027c11 */ /* 0x002fd2000f8e10ff */
.L_x_30:
[----:B------:R-:W0:Y:S01]  /*0970*/  LDC.64 R4, c[0x0][0x390] ;  /* 0x0000e400ff047b82 */ /* 0x000e220000000a00 */
[----:B------:R-:W-:-:S07]  /*0980*/  ISETP.GE.OR P1, PT, R16, UR8, P0 ;  /* 0x0000000810007c0c */ /* 0x000fce0008726670 */
[----:B------:R-:W1:Y:S06]  /*0990*/  LDC.64 R6, c[0x0][0x398] ;  /* 0x0000e600ff067b82 */ /* 0x000e6c0000000a00 */
[----:B------:R2:W3:Y:S01]  /*09a0*/  @!P1 LDS R0, [R17] ;  /* 0x0000000011009984 */ /* 0x0004e20000000800 */
[----:B0-----:R-:W-:-:S05]  /*09b0*/  @!P1 IMAD.WIDE.U32 R4, R9, 0x2, R4 ;  /* 0x0000000209049825 */ /* 0x001fca00078e0004 */
[----:B------:R-:W4:Y:S01]  /*09c0*/  @!P1 LDG.E.U16 R8, desc[UR6][R4.64] ;  /* 0x0000000604089981 */ /* 0x000f22000c1e1500 */
[----:B------:R-:W3:Y:S01]  /*09d0*/  @!P1 LDC R11, c[0x3][R2] ;  /* 0x00c00000020b9b82 */ /* 0x000ee20000000800 */
[----:B------:R-:W-:Y:S02]  /*09e0*/  VIADD R16, R16, 0x2 ;  /* 0x0000000210107836 */ /* 0x000fe40000000000 */
[----:B-1----:R-:W-:-:S04]  /*09f0*/  @!P1 IMAD.WIDE.U32 R6, R9, 0x4, R6 ;  /* 0x0000000409069825 */ /* 0x002fc800078e0006 */
[----:B--2---:R-:W-:Y:S02]  /*0a00*/  VIADD R17, R17, 0x80 ;  /* 0x0000008011117836 */ /* 0x004fe40000000000 */
[----:B------:R-:W-:Y:S02]  /*0a10*/  VIADD R9, R9, 0xc0 ;  /* 0x000000c009097836 */ /* 0x000fe40000000000 */
[----:B---3--:R-:W-:Y:S01]  /*0a20*/  @!P1 FADD R0, R0, R11 ;  /* 0x0000000b00009221 */ /* 0x008fe20000000000 */
[----:B----4-:R-:W-:-:S05]  /*0a30*/  @!P1 HADD2.F32 R13, -RZ, R8.H0_H0 ;  /* 0x20000008ff0d9230 */ /* 0x010fca0000004100 */
[----:B------:R-:W-:-:S05]  /*0a40*/  @!P1 FADD R0, R0, R13 ;  /* 0x0000000d00009221 */ /* 0x000fca0000000000 */
[C---:B------:R-:W-:Y:S02]  /*0a50*/  @!P1 FSETP.GE.AND P2, PT, R0.reuse, 1, PT ;  /* 0x3f8000000000980b */ /* 0x040fe40003f46000 */
[C---:B------:R-:W-:Y:S02]  /*0a60*/  @!P1 FSET.BF.GE.AND R11, R0.reuse, 1, PT ;  /* 0x3f800000000b980a */ /* 0x040fe40003806000 */
[----:B------:R-:W-:-:S04]  /*0a70*/  @!P1 FSEL R8, R0, RZ, !P2 ;  /* 0x000000ff00089208 */ /* 0x000fc80005000000 */
[----:B------:R-:W-:-:S05]  /*0a80*/  @!P1 F2FP.F16.F32.PACK_AB R8, RZ, R8 ;  /* 0x00000008ff08923e */ /* 0x000fca00000000ff */
[----:B------:R0:W-:Y:S04]  /*0a90*/  @!P1 STG.E.U16 desc[UR6][R4.64], R8 ;  /* 0x0000000804009986 */ /* 0x0001e8000c101506 */
[----:B------:R0:W-:Y:S01]  /*0aa0*/  @!P1 STG.E desc[UR6][R6.64], R11 ;  /* 0x0000000b06009986 */ /* 0x0001e2000c101906 */
[C---:B------:R-:W-:Y:S02]  /*0ab0*/  ISETP.GE.U32.AND P1, PT, R3.reuse, 0xe0, PT ;  /* 0x000000e00300780c */ /* 0x040fe40003f26070 */
[----:B------:R-:W-:-:S11]  /*0ac0*/  IADD3 R3, PT, PT, R3, 0x20, RZ ;  /* 0x0000002003037810 */ /* 0x000fd60007ffe0ff */
[----:B0-----:R-:W-:Y:S05]  /*0ad0*/  @!P1 BRA `(.L_x_30) ;  /* 0xfffffffc00a49947 */ /* 0x001fea000383ffff */
[----:B------:R-:W-:Y:S05]  /*0ae0*/  EXIT ;  /* 0x000000000000794d */ /* 0x000fea0003800000 */
.L_x_31:
        /* <DEDUP_REMOVED lines=9> */
.L_x_64:


//--------------------- .text._Z18fc1_wmma_if_kernelPK6__halfS1_PS_PfS2_i --------------------------
	.section	.text._Z18fc1_wmma_if_kernelPK6__halfS1_PS_PfS2_i,"ax",@progbits
	.align	128
        .global         _Z18fc1_wmma_if_kernelPK6__halfS1_PS_PfS2_i
        .type           _Z18fc1_wmma_if_kernelPK6__halfS1_PS_PfS2_i,@function
        .size           _Z18fc1_wmma_if_kernelPK6__halfS1_PS_PfS2_i,(.L_x_65 - _Z18fc1_wmma_if_kernelPK6__halfS1_PS_PfS2_i)
        .other          _Z18fc1_wmma_if_kernelPK6__halfS1_PS_PfS2_i,@"STO_CUDA_ENTRY STV_DEFAULT"
_Z18fc1_wmma_if_kernelPK6__halfS1_PS_PfS2_i:
.text._Z18fc1_wmma_if_kernelPK6__halfS1_PS_PfS2_i:
        /* <DEDUP_REMOVED lines=15> */
[----:B------:R-:W3:Y:S08]  /*00f0*/  LDC.64 R6, c[0x0][0x388] ;  /* 0x0000e200ff067b82 */ /* 0x000ef00000000a00 */
[----:B------:R-:W4:Y:S01]  /*0100*/  S2UR UR5, SR_CgaCtaId ;  /* 0x00000000000579c3 */ /* 0x000f220000008800 */
[----:B------:R-:W-:Y:S01]  /*0110*/  UMOV UR4, 0x400 ;  /* 0x0000040000047882 */ /* 0x000fe20000000000 */
[----:B------:R-:W5:Y:S01]  /*0120*/  LDCU.64 UR8, c[0x0][0x3a0] ;  /* 0x00007400ff0877ac */ /* 0x000f620008000a00 */
        /* <DEDUP_REMOVED lines=248> */
[----:B------:R-:W-:Y:S01]  /*10b0*/  IMAD R3, R3, 0x8, R22 ;  /* 0x0000000803037824 */ /* 0x000fe200078e0216 */
[----:B------:R-:W-:-:S04]  /*10c0*/  UISETP.NE.U32.AND UP0, UPT, UR8, URZ, UPT ;  /* 0x000000ff0800728c */ /* 0x000fc8000bf05070 */
[----:B------:R-:W-:Y:S01]  /*10d0*/  UISETP.NE.AND.EX UP0, UPT, UR9, URZ, UPT, UP0 ;  /* 0x000000ff0900728c */ /* 0x000fe2000bf05300 */
[C---:B---3--:R-:W-:Y:S08]  /*10e0*/  HMMA.16816.F32 R12, R4.reuse, R20, R12 ;  /* 0x00000014040c723c */ /* 0x048ff0000000180c */
[----:B--2---:R-:W-:Y:S01]  /*10f0*/  HMMA.16816.F32 R8, R4, R18, R8 ;  /* 0x000000120408723c */ /* 0x004fe20000001808 */
[----:B------:R-:W0:Y:S01]  /*1100*/  S2R R5, SR_TID.X ;  /* 0x0000000000057919 */ /* 0x000e220000002100 */
[----:B------:R-:W-:-:S09]  /*1110*/  LEA R4, R3, UR4, 0x3 ;  /* 0x0000000403047c11 */ /* 0x000fd2000f8e18ff */
[----:B------:R1:W-:Y:S04]  /*1120*/  STS.64 [R4], R12 ;  /* 0x0000000c04007388 */ /* 0x0003e80000000a00 */
[----:B------:R1:W-:Y:S04]  /*1130*/  STS.64 [R4+0x200], R14 ;  /* 0x0002000e04007388 */ /* 0x0003e80000000a00 */
[----:B------:R1:W-:Y:S04]  /*1140*/  STS.64 [R4+0x20], R8 ;  /* 0x0000200804007388 */ /* 0x0003e80000000a00 */
[----:B------:R1:W-:Y:S01]  /*1150*/  STS.64 [R4+0x220], R10 ;  /* 0x0002200a04007388 */ /* 0x0003e20000000a00 */
[----:B0-----:R-:W-:Y:S01]  /*1160*/  LOP3.LUT R3, R5, 0x1f, RZ, 0xc0, !PT ;  /* 0x0000001f05037812 */ /* 0x001fe200078ec0ff */
[----:B------:R-:W-:Y:S06]  /*1170*/  BAR.SYNC.DEFER_BLOCKING 0x0 ;  /* 0x0000000000007b1d */ /* 0x000fec0000010000 */
[----:B-1----:R-:W-:Y:S05]  /*1180*/  BRA.U UP0, `(.L_x_32) ;  /* 0x0000000100947547 */ /* 0x002fea000b800000 */
[----:B------:R-:W-:Y:S01]  /*1190*/  SHF.R.U32.HI R7, RZ, 0x4, R3 ;  /* 0x00000004ff077819 */ /* 0x000fe20000011603 */
[----:B------:R-:W-:Y:S01]  /*11a0*/  IMAD R4, R0, 0xa00, RZ ;  /* 0x00000a0000047824 */ /* 0x000fe200078e02ff */
[----:B------:R-:W-:Y:S01]  /*11b0*/  LOP3.LUT R5, R5, 0xf, RZ, 0xc0, !PT ;  /* 0x0000000f05057812 */ /* 0x000fe200078ec0ff */
[----:B------:R-:W-:Y:S01]  /*11c0*/  UMOV UR5, 0x2920 ;  /* 0x0000292000057882 */ /* 0x000fe20000000000 */
[----:B------:R-:W0:Y:S01]  /*11d0*/  LDCU UR8, c[0x0][0x3a8] ;  /* 0x00007500ff0877ac */ /* 0x000e220008000800 */
[----:B------:R-:W-:Y:S02]  /*11e0*/  IMAD R9, R7, 0xa0, RZ ;  /* 0x000000a007097824 */ /* 0x000fe400078e02ff */
[----:B------:R-:W-:Y:S02]  /*11f0*/  IMAD.IADD R0, R2, 0x1, R5 ;  /* 0x0000000102007824 */ /* 0x000fe400078e0205 */
[----:B------:R-:W-:Y:S01]  /*1200*/  IMAD.IADD R16, R16, 0x1, R7 ;  /* 0x0000000110107824 */ /* 0x000fe200078e0207 */
[----:B------:R-:W-:-:S02]  /*1210*/  LOP3.LUT R4, R4, R9, RZ, 0xfc, !PT ;  /* 0x0000000904047212 */ /* 0x000fc400078efcff */
[C---:B------:R-:W-:Y:S02]  /*1220*/  ISETP.GT.U32.AND P0, PT, R0.reuse, 0x9f, PT ;  /* 0x0000009f0000780c */ /* 0x040fe40003f04070 */
[----:B------:R-:W-:Y:S02]  /*1230*/  IADD3 R9, PT, PT, R5, R4, R2 ;  /* 0x0000000405097210 */ /* 0x000fe40007ffe002 */
[----:B------:R-:W-:Y:S02]  /*1240*/  LEA R2, R3, UR4, 0x2 ;  /* 0x0000000403027c11 */ /* 0x000fe4000f8e10ff */
[----:B------:R-:W-:-:S07]  /*1250*/  LEA R0, R0, UR5, 0x2 ;  /* 0x0000000500007c11 */ /* 0x000fce000f8e10ff */
.L_x_33:
[----:B------:R-:W1:Y:S01]  /*1260*/  LDC.64 R4, c[0x0][0x390] ;  /* 0x0000e400ff047b82 */ /* 0x000e620000000a00 */
[----:B0-----:R-:W-:-:S07]  /*1270*/  ISETP.GE.OR P1, PT, R16, UR8, P0 ;  /* 0x0000000810007c0c */ /* 0x001fce0008726670 */
[----:B------:R-:W0:Y:S06]  /*1280*/  LDC.64 R6, c[0x0][0x398] ;  /* 0x0000e600ff067b82 */ /* 0x000e2c0000000a00 */
[----:B------:R2:W3:Y:S01]  /*1290*/  @!P1 LDS R8, [R2] ;  /* 0x0000000002089984 */ /* 0x0004e20000000800 */
[----:B-1----:R-:W-:-:S05]  /*12a0*/  @!P1 IMAD.WIDE.U32 R4, R9, 0x2, R4 ;  /* 0x0000000209049825 */ /* 0x002fca00078e0004 */
[----:B------:R-:W4:Y:S01]  /*12b0*/  @!P1 LDG.E.U16 R10, desc[UR6][R4.64] ;  /* 0x00000006040a9981 */ /* 0x000f22000c1e1500 */
[----:B------:R-:W3:Y:S01]  /*12c0*/  @!P1 LDC R11, c[0x3][R0] ;  /* 0x00c00000000b9b82 */ /* 0x000ee20000000800 */
[----:B------:R-:W-:Y:S02]  /*12d0*/  VIADD R16, R16, 0x2 ;  /* 0x0000000210107836 */ /* 0x000fe40000000000 */
[----:B0-----:R-:W-:-:S04]  /*12e0*/  @!P1 IMAD.WIDE.U32 R6, R9, 0x4, R6 ;  /* 0x0000000409069825 */ /* 0x001fc800078e0006 */
        /* <DEDUP_REMOVED lines=11> */
[C---:B------:R-:W-:Y:S01]  /*13a0*/  ISETP.GE.U32.AND P1, PT, R3.reuse, 0xe0, PT ;  /* 0x000000e00300780c */ /* 0x040fe20003f26070 */
[----:B------:R-:W-:-:S12]  /*13b0*/  VIADD R3, R3, 0x20 ;  /* 0x0000002003037836 */ /* 0x000fd80000000000 */
[----:B-1----:R-:W-:Y:S05]  /*13c0*/  @!P1 BRA `(.L_x_33) ;  /* 0xfffffffc00a49947 */ /* 0x002fea000383ffff */
[----:B------:R-:W-:Y:S05]  /*13d0*/  EXIT ;  /* 0x000000000000794d */ /* 0x000fea0003800000 */
.L_x_32:
        /* <DEDUP_REMOVED lines=13> */
.L_x_34:
[----:B------:R-:W1:Y:S01]  /*14b0*/  LDC.64 R4, c[0x0][0x390] ;  /* 0x0000e400ff047b82 */ /* 0x000e620000000a00 */
[----:B0-----:R-:W-:-:S07]  /*14c0*/  ISETP.GE.OR P1, PT, R16, UR8, P0 ;  /* 0x0000000810007c0c */ /* 0x001fce0008726670 */
[----:B------:R-:W0:Y:S06]  /*14d0*/  LDC.64 R8, c[0x0][0x398] ;  /* 0x0000e600ff087b82 */ /* 0x000e2c0000000a00 */
[----:B------:R2:W3:Y:S02]  /*14e0*/  @!P1 LDS R10, [R0] ;  /* 0x00000000000a9984 */ /* 0x0004e40000000800 */
[----:B------:R-:W4:Y:S01]  /*14f0*/  @!P1 LDC.64 R6, c[0x0][0x3a0] ;  /* 0x0000e800ff069b82 */ /* 0x000f220000000a00 */
[----:B-1----:R-:W-:-:S05]  /*1500*/  @!P1 IMAD.WIDE.U32 R4, R11, 0x2, R4 ;  /* 0x000000020b049825 */ /* 0x002fca00078e0004 */
[----:B------:R-:W5:Y:S02]  /*1510*/  @!P1 LDG.E.U16 R12, desc[UR6][R4.64] ;  /* 0x00000006040c9981 */ /* 0x000f64000c1e1500 */
[----:B------:R-:W3:Y:S01]  /*1520*/  @!P1 LDC R15, c[0x3][R2] ;  /* 0x00c00000020f9b82 */ /* 0x000ee20000000800 */
[----:B------:R-:W-:Y:S02]  /*1530*/  VIADD R16, R16, 0x2 ;  /* 0x0000000210107836 */ /* 0x000fe40000000000 */
[----:B0-----:R-:W-:-:S04]  /*1540*/  @!P1 IMAD.WIDE.U32 R8, R11, 0x4, R8 ;  /* 0x000000040b089825 */ /* 0x001fc800078e0008 */
[----:B--2---:R-:W-:Y:S02]  /*1550*/  VIADD R0, R0, 0x80 ;  /* 0x0000008000007836 */ /* 0x004fe40000000000 */
[----:B----4-:R-:W-:-:S04]  /*1560*/  @!P1 IMAD.WIDE.U32 R6, R11, 0x2, R6 ;  /* 0x000000020b069825 */ /* 0x010fc800078e0006 */
[----:B------:R-:W-:Y:S02]  /*1570*/  VIADD R11, R11, 0x140 ;  /* 0x000001400b0b7836 */ /* 0x000fe40000000000 */
[----:B---3--:R-:W-:Y:S01]  /*1580*/  @!P1 FADD R10, R15, R10 ;  /* 0x0000000a0f0a9221 */ /* 0x008fe20000000000 */
[----:B-----5:R-:W-:-:S05]  /*1590*/  @!P1 HADD2.F32 R13, -RZ, R12.H0_H0 ;  /* 0x2000000cff0d9230 */ /* 0x020fca0000004100 */
[----:B------:R-:W-:-:S05]  /*15a0*/  @!P1 FADD R10, R10, R13 ;  /* 0x0000000d0a0a9221 */ /* 0x000fca0000000000 */
[C---:B------:R-:W-:Y:S02]  /*15b0*/  @!P1 FSETP.GE.AND P2, PT, R10.reuse, 1, PT ;  /* 0x3f8000000a00980b */ /* 0x040fe40003f46000 */
[C---:B------:R-:W-:Y:S02]  /*15c0*/  @!P1 FSET.BF.GE.AND R13, R10.reuse, 1, PT ;  /* 0x3f8000000a0d980a */ /* 0x040fe40003806000 */
[----:B------:R-:W-:Y:S02]  /*15d0*/  @!P1 FSEL R12, R10, RZ, !P2 ;  /* 0x000000ff0a0c9208 */ /* 0x000fe40005000000 */
[----:B------:R-:W-:Y:S02]  /*15e0*/  @!P1 F2FP.F16.F32.PACK_AB R10, RZ, R13 ;  /* 0x0000000dff0a923e */ /* 0x000fe400000000ff */
[----:B------:R-:W-:-:S05]  /*15f0*/  @!P1 F2FP.F16.F32.PACK_AB R12, RZ, R12 ;  /* 0x0000000cff0c923e */ /* 0x000fca00000000ff */
[----:B------:R1:W-:Y:S04]  /*1600*/  @!P1 STG.E.U16 desc[UR6][R4.64], R12 ;  /* 0x0000000c04009986 */ /* 0x0003e8000c101506 */
[----:B------:R1:W-:Y:S04]  /*1610*/  @!P1 STG.E desc[UR6][R8.64], R13 ;  /* 0x0000000d08009986 */ /* 0x0003e8000c101906 */
[----:B------:R1:W-:Y:S01]  /*1620*/  @!P1 STG.E.U16 desc[UR6][R6.64], R10 ;  /* 0x0000000a06009986 */ /* 0x0003e2000c101506 */
[C---:B------:R-:W-:Y:S01]  /*1630*/  ISETP.GE.U32.AND P1, PT, R3.reuse, 0xe0, PT ;  /* 0x000000e00300780c */ /* 0x040fe20003f26070 */
[----:B------:R-:W-:-:S12]  /*1640*/  VIADD R3, R3, 0x20 ;  /* 0x0000002003037836 */ /* 0x000fd80000000000 */
[----:B-1----:R-:W-:Y:S05]  /*1650*/  @!P1 BRA `(.L_x_34) ;  /* 0xfffffffc00949947 */ /* 0x002fea000383ffff */
[----:B------:R-:W-:Y:S05]  /*1660*/  EXIT ;  /* 0x000000000000794d */ /* 0x000fea0003800000 */
.L_x_35:
        /* <DEDUP_REMOVED lines=9> */
.L_x_65:


//--------------------- .text._Z26fc2_transpose_pad_colmajorPK6__halfPS_iiii --------------------------
	.section	.text._Z26fc2_transpose_pad_colmajorPK6__halfPS_iiii,"ax",@progbits
	.align	128
        .global         _Z26fc2_transpose_pad_colmajorPK6__halfPS_iiii
        .type           _Z26fc2_transpose_pad_colmajorPK6__halfPS_iiii,@function
        .size           _Z26fc2_transpose_pad_colmajorPK6__halfPS_iiii,(.L_x_66 - _Z26fc2_transpose_pad_colmajorPK6__halfPS_iiii)
        .other          _Z26fc2_transpose_pad_colmajorPK6__halfPS_iiii,@"STO_CUDA_ENTRY STV_DEFAULT"
_Z26fc2_transpose_pad_colmajorPK6__halfPS_iiii:
.text._Z26fc2_transpose_pad_colmajorPK6__halfPS_iiii:
[----:B------:R-:W-:Y:S01]  /*0000*/  LDC R1, c[0x0][0x37c] ;  /* 0x0000df00ff017b82 */ /* 0x000fe20000000800 */
[----:B------:R-:W0:Y:S07]  /*0010*/  S2R R2, SR_TID.X ;  /* 0x0000000000027919 */ /* 0x000e2e0000002100 */
[----:B------:R-:W1:Y:S01]  /*0020*/  LDC R0, c[0x0][0x364] ;  /* 0x0000d900ff007b82 */ /* 0x000e620000000800 */
[----:B------:R-:W2:Y:S01]  /*0030*/  LDCU.64 UR6, c[0x0][0x398] ;  /* 0x00007300ff0677ac */ /* 0x000ea20008000a00 */
[----:B------:R-:W1:Y:S06]  /*0040*/  S2R R3, SR_TID.Y ;  /* 0x0000000000037919 */ /* 0x000e6c0000002200 */
[----:B------:R-:W0:Y:S08]  /*0050*/  S2UR UR5, SR_CTAID.X ;  /* 0x00000000000579c3 */ /* 0x000e300000002500 */
[----:B------:R-:W0:Y:S08]  /*0060*/  LDC R7, c[0x0][0x360] ;  /* 0x0000d800ff077b82 */ /* 0x000e300000000800 */
[----:B------:R-:W1:Y:S01]  /*0070*/  S2UR UR4, SR_CTAID.Y ;  /* 0x00000000000479c3 */ /* 0x000e620000002600 */
[----:B0-----:R-:W-:-:S05]  /*0080*/  IMAD R7, R7, UR5, R2 ;  /* 0x0000000507077c24 */ /* 0x001fca000f8e0202 */
[----:B--2---:R-:W-:Y:S01]  /*0090*/  ISETP.GE.AND P0, PT, R7, UR7, PT ;  /* 0x0000000707007c0c */ /* 0x004fe2000bf06270 */
[----:B-1----:R-:W-:-:S05]  /*00a0*/  IMAD R0, R0, UR4, R3 ;  /* 0x0000000400007c24 */ /* 0x002fca000f8e0203 */
[----:B------:R-:W-:-:S13]  /*00b0*/  ISETP.GE.OR P0, PT, R0, UR6, P0 ;  /* 0x0000000600007c0c */ /* 0x000fda0008706670 */
[----:B------:R-:W-:Y:S05]  /*00c0*/  @P0 EXIT ;  /* 0x000000000000094d */ /* 0x000fea0003800000 */
[----:B------:R-:W0:Y:S01]  /*00d0*/  LDCU.64 UR8, c[0x0][0x390] ;  /* 0x00007200ff0877ac */ /* 0x000e220008000a00 */
[----:B------:R-:W1:Y:S01]  /*00e0*/  LDC.64 R4, c[0x0][0x388] ;  /* 0x0000e200ff047b82 */ /* 0x000e620000000a00 */
[----:B------:R-:W-:Y:S01]  /*00f0*/  IMAD R3, R7, UR6, R0 ;  /* 0x0000000607037c24 */ /* 0x000fe2000f8e0200 */
[----:B------:R-:W-:Y:S01]  /*0100*/  BSSY.RECONVERGENT B0, `(.L_x_36) ;  /* 0x000000b000007945 */ /* 0x000fe20003800200 */
[----:B------:R-:W2:Y:S01]  /*0110*/  LDCU.64 UR4, c[0x0][0x358] ;  /* 0x00006b00ff0477ac */ /* 0x000ea20008000a00 */
[----:B0-----:R-:W-:-:S04]  /*0120*/  ISETP.GE.AND P0, PT, R0, UR9, PT ;  /* 0x0000000900007c0c */ /* 0x001fc8000bf06270 */
[----:B------:R-:W-:Y:S01]  /*0130*/  ISETP.GE.OR P0, PT, R7, UR8, P0 ;  /* 0x0000000807007c0c */ /* 0x000fe20008706670 */
[----:B-1----:R-:W-:Y:S01]  /*0140*/  IMAD.WIDE R4, R3, 0x2, R4 ;  /* 0x0000000203047825 */ /* 0x002fe200078e0204 */
[----:B------:R-:W-:-:S11]  /*0150*/  PRMT R3, RZ, 0x7610, R3 ;  /* 0x00007610ff037816 */ /* 0x000fd60000000003 */
[----:B--2---:R-:W-:Y:S05]  /*0160*/  @P0 BRA `(.L_x_37) ;  /* 0x0000000000100947 */ /* 0x004fea0003800000 */
[----:B------:R-:W0:Y:S01]  /*0170*/  LDC.64 R2, c[0x0][0x380] ;  /* 0x0000e000ff027b82 */ /* 0x000e220000000a00 */
[----:B------:R-:W-:-:S04]  /*0180*/  IMAD R7, R7, UR9, R0 ;  /* 0x0000000907077c24 */ /* 0x000fc8000f8e0200 */
[----:B0-----:R-:W-:-:S06]  /*0190*/  IMAD.WIDE R2, R7, 0x2, R2 ;  /* 0x0000000207027825 */ /* 0x001fcc00078e0202 */
[----:B------:R0:W5:Y:S02]  /*01a0*/  LDG.E.U16.CONSTANT R3, desc[UR4][R2.64] ;  /* 0x0000000402037981 */ /* 0x000164000c1e9500 */
.L_x_37:
[----:B------:R-:W-:Y:S05]  /*01b0*/  BSYNC.RECONVERGENT B0 ;  /* 0x0000000000007941 */ /* 0x000fea0003800200 */
.L_x_36:
[----:B-----5:R-:W-:Y:S01]  /*01c0*/  STG.E.U16 desc[UR4][R4.64], R3 ;  /* 0x0000000304007986 */ /* 0x020fe2000c101504 */
[----:B------:R-:W-:Y:S05]  /*01d0*/  EXIT ;  /* 0x000000000000794d */ /* 0x000fea0003800000 */
.L_x_38:
        /* <DEDUP_REMOVED lines=10> */
.L_x_66:


//--------------------- .text._Z29fc1_transpose_pad_colmajor_v2PK6__halfPS_iii --------------------------
	.section	.text._Z29fc1_transpose_pad_colmajor_v2PK6__halfPS_iii,"ax",@progbits
	.align	128
        .global         _Z29fc1_transpose_pad_colmajor_v2PK6__halfPS_iii
        .type           _Z29fc1_transpose_pad_colmajor_v2PK6__halfPS_iii,@function
        .size           _Z29fc1_transpose_pad_colmajor_v2PK6__halfPS_iii,(.L_x_67 - _Z29fc1_transpose_pad_colmajor_v2PK6__halfPS_iii)
        .other          _Z29fc1_transpose_pad_colmajor_v2PK6__halfPS_iii,@"STO_CUDA_ENTRY STV_DEFAULT"
_Z29fc1_transpose_pad_colmajor_v2PK6__halfPS_iii:
.text._Z29fc1_transpose_pad_colmajor_v2PK6__halfPS_iii:
[----:B------:R-:W-:Y:S01]  /*0000*/  LDC R1, c[0x0][0x37c] ;  /* 0x0000df00ff017b82 */ /* 0x000fe20000000800 */
[----:B------:R-:W0:Y:S07]  /*0010*/  S2R R2, SR_TID.X ;  /* 0x0000000000027919 */ /* 0x000e2e0000002100 */
[----:B------:R-:W1:Y:S01]  /*0020*/  LDC R0, c[0x0][0x364] ;  /* 0x0000d900ff007b82 */ /* 0x000e620000000800 */
[----:B------:R-:W2:Y:S01]  /*0030*/  LDCU UR6, c[0x0][0x398] ;  /* 0x00007300ff0677ac */ /* 0x000ea20008000800 */
[----:B------:R-:W1:Y:S01]  /*0040*/  S2R R3, SR_TID.Y ;  /* 0x0000000000037919 */ /* 0x000e620000002200 */
[----:B------:R-:W3:Y:S05]  /*0050*/  LDCU UR7, c[0x0][0x394] ;  /* 0x00007280ff0777ac */ /* 0x000eea0008000800 */
[----:B------:R-:W0:Y:S08]  /*0060*/  S2UR UR5, SR_CTAID.X ;  /* 0x00000000000579c3 */ /* 0x000e300000002500 */
[----:B------:R-:W0:Y:S08]  /*0070*/  LDC R7, c[0x0][0x360] ;  /* 0x0000d800ff077b82 */ /* 0x000e300000000800 */
[----:B------:R-:W1:Y:S01]  /*0080*/  S2UR UR4, SR_CTAID.Y ;  /* 0x00000000000479c3 */ /* 0x000e620000002600 */
[----:B0-----:R-:W-:-:S05]  /*0090*/  IMAD R7, R7, UR5, R2 ;  /* 0x0000000507077c24 */ /* 0x001fca000f8e0202 */
[----:B--2---:R-:W-:Y:S01]  /*00a0*/  ISETP.GE.AND P0, PT, R7, UR6, PT ;  /* 0x0000000607007c0c */ /* 0x004fe2000bf06270 */
[----:B-1----:R-:W-:-:S05]  /*00b0*/  IMAD R0, R0, UR4, R3 ;  /* 0x0000000400007c24 */ /* 0x002fca000f8e0203 */
[----:B---3--:R-:W-:-:S13]  /*00c0*/  ISETP.GE.OR P0, PT, R0, UR7, P0 ;  /* 0x0000000700007c0c */ /* 0x008fda0008706670 */
[----:B------:R-:W-:Y:S05]  /*00d0*/  @P0 EXIT ;  /* 0x000000000000094d */ /* 0x000fea0003800000 */
[----:B------:R-:W0:Y:S01]  /*00e0*/  LDCU UR6, c[0x0][0x390] ;  /* 0x00007200ff0677ac */ /* 0x000e220008000800 */
[----:B------:R-:W1:Y:S01]  /*00f0*/  LDC.64 R4, c[0x0][0x388] ;  /* 0x0000e200ff047b82 */ /* 0x000e620000000a00 */
[C---:B------:R-:W-:Y:S01]  /*0100*/  IMAD R3, R7.reuse, UR7, R0 ;  /* 0x0000000707037c24 */ /* 0x040fe2000f8e0200 */
[----:B------:R-:W-:Y:S01]  /*0110*/  BSSY.RECONVERGENT B0, `(.L_x_39) ;  /* 0x000000a000007945 */ /* 0x000fe20003800200 */
[----:B------:R-:W2:Y:S01]  /*0120*/  LDCU.64 UR4, c[0x0][0x358] ;  /* 0x00006b00ff0477ac */ /* 0x000ea20008000a00 */
[----:B0-----:R-:W-:Y:S01]  /*0130*/  ISETP.GE.AND P0, PT, R7, UR6, PT ;  /* 0x0000000607007c0c */ /* 0x001fe2000bf06270 */
[----:B-1----:R-:W-:Y:S01]  /*0140*/  IMAD.WIDE R4, R3, 0x2, R4 ;  /* 0x0000000203047825 */ /* 0x002fe200078e0204 */
[----:B------:R-:W-:-:S11]  /*0150*/  PRMT R3, RZ, 0x7610, R3 ;  /* 0x00007610ff037816 */ /* 0x000fd60000000003 */
[----:B--2---:R-:W-:Y:S05]  /*0160*/  @P0 BRA `(.L_x_40) ;  /* 0x0000000000100947 */ /* 0x004fea0003800000 */
[----:B------:R-:W0:Y:S01]  /*0170*/  LDC.64 R2, c[0x0][0x380] ;  /* 0x0000e000ff027b82 */ /* 0x000e220000000a00 */
[----:B------:R-:W-:-:S04]  /*0180*/  IMAD R7, R7, UR7, R0 ;  /* 0x0000000707077c24 */ /* 0x000fc8000f8e0200 */
[----:B0-----:R-:W-:-:S06]  /*0190*/  IMAD.WIDE R2, R7, 0x2, R2 ;  /* 0x0000000207027825 */ /* 0x001fcc00078e0202 */
[----:B------:R0:W5:Y:S02]  /*01a0*/  LDG.E.U16.CONSTANT R3, desc[UR4][R2.64] ;  /* 0x0000000402037981 */ /* 0x000164000c1e9500 */
.L_x_40:
[----:B------:R-:W-:Y:S05]  /*01b0*/  BSYNC.RECONVERGENT B0 ;  /* 0x0000000000007941 */ /* 0x000fea0003800200 */
.L_x_39:
[----:B-----5:R-:W-:Y:S01]  /*01c0*/  STG.E.U16 desc[UR4][R4.64], R3 ;  /* 0x0000000304007986 */ /* 0x020fe2000c101504 */
[----:B------:R-:W-:Y:S05]  /*01d0*/  EXIT ;  /* 0x000000000000794d */ /* 0x000fea0003800000 */
.L_x_41:
        /* <DEDUP_REMOVED lines=10> */
.L_x_67:


//--------------------- .text._Z20half_to_float_kernelPK6__halfPfi --------------------------
	.section	.text._Z20half_to_float_kernelPK6__halfPfi,"ax",@progbits
	.align	128
        .global         _Z20half_to_float_kernelPK6__halfPfi
        .type           _Z20half_to_float_kernelPK6__halfPfi,@function
        .size           _Z20half_to_float_kernelPK6__halfPfi,(.L_x_68 - _Z20half_to_float_kernelPK6__halfPfi)
        .other          _Z20half_to_float_kernelPK6__halfPfi,@"STO_CUDA_ENTRY STV_DEFAULT"
_Z20half_to_float_kernelPK6__halfPfi:
.text._Z20half_to_float_kernelPK6__halfPfi:
[----:B------:R-:W-:Y:S01]  /*0000*/  LDC R1, c[0x0][0x37c] ;  /* 0x0000df00ff017b82 */ /* 0x000fe20000000800 */
[----:B------:R-:W0:Y:S07]  /*0010*/  S2R R0, SR_TID.X ;  /* 0x0000000000007919 */ /* 0x000e2e0000002100 */
[----:B------:R-:W0:Y:S01]  /*0020*/  S2UR UR4, SR_CTAID.X ;  /* 0x00000000000479c3 */ /* 0x000e220000002500 */
[----:B------:R-:W1:Y:S07]  /*0030*/  LDCU UR5, c[0x0][0x390] ;  /* 0x00007200ff0577ac */ /* 0x000e6e0008000800 */
[----:B------:R-:W0:Y:S02]  /*0040*/  LDC R7, c[0x0][0x360] ;  /* 0x0000d800ff077b82 */ /* 0x000e240000000800 */
[----:B0-----:R-:W-:-:S05]  /*0050*/  IMAD R7, R7, UR4, R0 ;  /* 0x0000000407077c24 */ /* 0x001fca000f8e0200 */
[----:B-1----:R-:W-:-:S13]  /*0060*/  ISETP.GE.AND P0, PT, R7, UR5, PT ;  /* 0x0000000507007c0c */ /* 0x002fda000bf06270 */
[----:B------:R-:W-:Y:S05]  /*0070*/  @P0 EXIT ;  /* 0x000000000000094d */ /* 0x000fea0003800000 */
[----:B------:R-:W0:Y:S01]  /*0080*/  LDC.64 R2, c[0x0][0x380] ;  /* 0x0000e000ff027b82 */ /* 0x000e220000000a00 */
[----:B------:R-:W1:Y:S07]  /*0090*/  LDCU.64 UR4, c[0x0][0x358] ;  /* 0x00006b00ff0477ac */ /* 0x000e6e0008000a00 */
[----:B------:R-:W2:Y:S01]  /*00a0*/  LDC.64 R4, c[0x0][0x388] ;  /* 0x0000e200ff047b82 */ /* 0x000ea20000000a00 */
[----:B0-----:R-:W-:-:S06]  /*00b0*/  IMAD.WIDE R2, R7, 0x2, R2 ;  /* 0x0000000207027825 */ /* 0x001fcc00078e0202 */
[----:B-1----:R-:W3:Y:S01]  /*00c0*/  LDG.E.U16.CONSTANT R2, desc[UR4][R2.64] ;  /* 0x0000000402027981 */ /* 0x002ee2000c1e9500 */
[----:B--2---:R-:W-:-:S04]  /*00d0*/  IMAD.WIDE R4, R7, 0x4, R4 ;  /* 0x0000000407047825 */ /* 0x004fc800078e0204 */
[----:B---3--:R-:W-:-:S05]  /*00e0*/  HADD2.F32 R7, -RZ, R2.H0_H0 ;  /* 0x20000002ff077230 */ /* 0x008fca0000004100 */
[----:B------:R-:W-:Y:S01]  /*00f0*/  STG.E desc[UR4][R4.64], R7 ;  /* 0x0000000704007986 */ /* 0x000fe2000c101904 */
[----:B------:R-:W-:Y:S05]  /*0100*/  EXIT ;  /* 0x000000000000794d */ /* 0x000fea0003800000 */
.L_x_42:
        /* <DEDUP_REMOVED lines=15> */
.L_x_68:


//--------------------- .text._Z20float_to_half_kernelPKfP6__halfi --------------------------
	.section	.text._Z20float_to_half_kernelPKfP6__halfi,"ax",@progbits
	.align	128
        .global         _Z20float_to_half_kernelPKfP6__halfi
        .type           _Z20float_to_half_kernelPKfP6__halfi,@function
        .size           _Z20float_to_half_kernelPKfP6__halfi,(.L_x_69 - _Z20float_to_half_kernelPKfP6__halfi)
        .other          _Z20float_to_half_kernelPKfP6__halfi,@"STO_CUDA_ENTRY STV_DEFAULT"
_Z20float_to_half_kernelPKfP6__halfi:
.text._Z20float_to_half_kernelPKfP6__halfi:
        /* <DEDUP_REMOVED lines=12> */
[----:B-1----:R-:W3:Y:S01]  /*00c0*/  LDG.E.CONSTANT R2, desc[UR4][R2.64] ;  /* 0x0000000402027981 */ /* 0x002ee2000c1e9900 */
[----:B--2---:R-:W-:Y:S01]  /*00d0*/  IMAD.WIDE R4, R7, 0x2, R4 ;  /* 0x0000000207047825 */ /* 0x004fe200078e0204 */
[----:B---3--:R-:W-:-:S05]  /*00e0*/  F2FP.F16.F32.PACK_AB R0, RZ, R2 ;  /* 0x00000002ff00723e */ /* 0x008fca00000000ff */
[----:B------:R-:W-:Y:S01]  /*00f0*/  STG.E.U16 desc[UR4][R4.64], R0 ;  /* 0x0000000004007986 */ /* 0x000fe2000c101504 */
[----:B------:R-:W-:Y:S05]  /*0100*/  EXIT ;  /* 0x000000000000794d */ /* 0x000fea0003800000 */
.L_x_43:
        /* <DEDUP_REMOVED lines=15> */
.L_x_69:


//--------------------- .text._Z13argmax_kernelPKfPiii --------------------------
	.section	.text._Z13argmax_kernelPKfPiii,"ax",@progbits
	.align	128
        .global         _Z13argmax_kernelPKfPiii
        .type           _Z13argmax_kernelPKfPiii,@function
        .size           _Z13argmax_kernelPKfPiii,(.L_x_70 - _Z13argmax_kernelPKfPiii)
        .other          _Z13argmax_kernelPKfPiii,@"STO_CUDA_ENTRY STV_DEFAULT"
_Z13argmax_kernelPKfPiii:
.text._Z13argmax_kernelPKfPiii:
        /* <DEDUP_REMOVED lines=8> */
[----:B------:R-:W0:Y:S01]  /*0080*/  LDCU UR5, c[0x0][0x394] ;  /* 0x00007280ff0577ac */ /* 0x000e220008000800 */
[----:B------:R-:W-:Y:S01]  /*0090*/  IMAD.MOV.U32 R8, RZ, RZ, RZ ;  /* 0x000000ffff087224 */ /* 0x000fe200078e00ff */
[----:B------:R-:W1:Y:S01]  /*00a0*/  LDCU.64 UR8, c[0x0][0x358] ;  /* 0x00006b00ff0877ac */ /* 0x000e620008000a00 */
[----:B0-----:R-:W-:-:S09]  /*00b0*/  UISETP.GE.AND UP0, UPT, UR5, 0x2, UPT ;  /* 0x000000020500788c */ /* 0x001fd2000bf06270 */
[----:B-1----:R-:W-:Y:S05]  /*00c0*/  BRA.U !UP0, `(.L_x_44) ;  /* 0x0000000908a07547 */ /* 0x002fea000b800000 */
[----:B------:R-:W0:Y:S01]  /*00d0*/  LDCU.64 UR10, c[0x0][0x380] ;  /* 0x00007000ff0a77ac */ /* 0x000e220008000a00 */
[----:B------:R-:W-:-:S04]  /*00e0*/  IMAD R2, R0, UR5, RZ ;  /* 0x0000000500027c24 */ /* 0x000fc8000f8e02ff */
[----:B------:R-:W-:-:S03]  /*00f0*/  IMAD.WIDE R2, R2, 0x4, RZ ;  /* 0x0000000402027825 */ /* 0x000fc600078e02ff */
[----:B0-----:R-:W-:-:S04]  /*0100*/  IADD3 R4, P0, PT, R2, UR10, RZ ;  /* 0x0000000a02047c10 */ /* 0x001fc8000ff1e0ff */
[----:B------:R-:W-:-:S05]  /*0110*/  IADD3.X R5, PT, PT, R3, UR11, RZ, P0, !PT ;  /* 0x0000000b03057c10 */ /* 0x000fca00087fe4ff */
[----:B------:R0:W5:Y:S01]  /*0120*/  LDG.E.CONSTANT R9, desc[UR8][R4.64] ;  /* 0x0000000804097981 */ /* 0x000162000c1e9900 */
[----:B------:R-:W-:Y:S01]  /*0130*/  UIADD3 UR4, UPT, UPT, UR5, -0x1, URZ ;  /* 0xffffffff05047890 */ /* 0x000fe2000fffe0ff */
[----:B------:R-:W-:Y:S01]  /*0140*/  IMAD.MOV.U32 R8, RZ, RZ, RZ ;  /* 0x000000ffff087224 */ /* 0x000fe200078e00ff */
[----:B------:R-:W-:Y:S01]  /*0150*/  UIADD3 UR5, UPT, UPT, UR5, -0x2, URZ ;  /* 0xfffffffe05057890 */ /* 0x000fe2000fffe0ff */
[----:B------:R-:W-:Y:S01]  /*0160*/  IMAD.MOV.U32 R7, RZ, RZ, 0x1 ;  /* 0x00000001ff077424 */ /* 0x000fe200078e00ff */
[----:B------:R-:W-:Y:S02]  /*0170*/  ULOP3.LUT UR6, UR4, 0xf, URZ, 0xc0, !UPT ;  /* 0x0000000f04067892 */ /* 0x000fe4000f8ec0ff */
[----:B------:R-:W-:-:S09]  /*0180*/  UISETP.GE.U32.AND UP0, UPT, UR5, 0xf, UPT ;  /* 0x0000000f0500788c */ /* 0x000fd2000bf06070 */
[----:B0-----:R-:W-:Y:S05]  /*0190*/  BRA.U !UP0, `(.L_x_45) ;  /* 0x00000005082c7547 */ /* 0x001fea000b800000 */
[----:B------:R-:W-:Y:S01]  /*01a0*/  IADD3 R6, P0, PT, R4, 0x20, RZ ;  /* 0x0000002004067810 */ /* 0x000fe20007f1e0ff */
[----:B------:R-:W-:Y:S01]  /*01b0*/  IMAD.MOV.U32 R10, RZ, RZ, RZ ;  /* 0x000000ffff0a7224 */ /* 0x000fe200078e00ff */
[----:B------:R-:W-:Y:S01]  /*01c0*/  ULOP3.LUT UR5, UR4, 0xfffffff0, URZ, 0xc0, !UPT ;  /* 0xfffffff004057892 */ /* 0x000fe2000f8ec0ff */
[----:B------:R-:W-:Y:S02]  /*01d0*/  IMAD.MOV.U32 R8, RZ, RZ, RZ ;  /* 0x000000ffff087224 */ /* 0x000fe400078e00ff */
[----:B------:R-:W-:-:S09]  /*01e0*/  IMAD.X R7, RZ, RZ, R5, P0 ;  /* 0x000000ffff077224 */ /* 0x000fd200000e0605 */
.L_x_46:
[----:B------:R-:W2:Y:S04]  /*01f0*/  LDG.E.CONSTANT R24, desc[UR8][R6.64+-0x1c] ;  /* 0xffffe40806187981 */ /* 0x000ea8000c1e9900 */
[----:B------:R-:W3:Y:S04]  /*0200*/  LDG.E.CONSTANT R26, desc[UR8][R6.64+-0x18] ;  /* 0xffffe808061a7981 */ /* 0x000ee8000c1e9900 */
[----:B------:R-:W4:Y:S04]  /*0210*/  LDG.E.CONSTANT R28, desc[UR8][R6.64+-0x14] ;  /* 0xffffec08061c7981 */ /* 0x000f28000c1e9900 */
        /* <DEDUP_REMOVED lines=12> */
[----:B------:R0:W4:Y:S01]  /*02e0*/  LDG.E.CONSTANT R20, desc[UR8][R6.64+0x20] ;  /* 0x0000200806147981 */ /* 0x000122000c1e9900 */
[----:B--2--5:R-:W-:-:S04]  /*02f0*/  FSETP.GT.AND P2, PT, R24, R9, PT ;  /* 0x000000091800720b */ /* 0x024fc80003f44000 */
[----:B------:R-:W-:-:S04]  /*0300*/  FSEL R9, R24, R9, P2 ;  /* 0x0000000918097208 */ /* 0x000fc80001000000 */
[----:B---3--:R-:W-:-:S04]  /*0310*/  FSETP.GT.AND P3, PT, R26, R9, PT ;  /* 0x000000091a00720b */ /* 0x008fc80003f64000 */
[----:B------:R-:W-:Y:S01]  /*0320*/  FSEL R9, R26, R9, P3 ;  /* 0x000000091a097208 */ /* 0x000fe20001800000 */
[----:B------:R-:W-:-:S03]  /*0330*/  @P2 VIADD R8, R10, 0x1 ;  /* 0x000000010a082836 */ /* 0x000fc60000000000 */
[----:B----4-:R-:W-:-:S04]  /*0340*/  FSETP.GT.AND P1, PT, R28, R9, PT ;  /* 0x000000091c00720b */ /* 0x010fc80003f24000 */
[----:B------:R-:W-:Y:S01]  /*0350*/  FSEL R9, R28, R9, P1 ;  /* 0x000000091c097208 */ /* 0x000fe20000800000 */
[----:B------:R-:W-:-:S03]  /*0360*/  @P3 VIADD R8, R10, 0x2 ;  /* 0x000000020a083836 */ /* 0x000fc60000000000 */
[----:B------:R-:W-:-:S04]  /*0370*/  FSETP.GT.AND P6, PT, R23, R9, PT ;  /* 0x000000091700720b */ /* 0x000fc80003fc4000 */
        /* <DEDUP_REMOVED lines=34> */
[----:B------:R-:W-:Y:S01]  /*05a0*/  @P2 VIADD R8, R10, 0xe ;  /* 0x0000000e0a082836 */ /* 0x000fe20000000000 */
[----:B0-----:R-:W-:Y:S02]  /*05b0*/  IADD3 R6, P2, PT, R6, 0x40, RZ ;  /* 0x0000004006067810 */ /* 0x001fe40007f5e0ff */
[----:B------:R-:W-:-:S03]  /*05c0*/  FSETP.GT.AND P0, PT, R20, R9, PT ;  /* 0x000000091400720b */ /* 0x000fc60003f04000 */
[----:B------:R-:W-:Y:S01]  /*05d0*/  IMAD.X R7, RZ, RZ, R7, P2 ;  /* 0x000000ffff077224 */ /* 0x000fe200010e0607 */
[----:B------:R-:W-:Y:S01]  /*05e0*/  FSEL R9, R20, R9, P0 ;  /* 0x0000000914097208 */ /* 0x000fe20000000000 */
[C---:B------:R-:W-:Y:S02]  /*05f0*/  @P1 VIADD R8, R10.reuse, 0xf ;  /* 0x0000000f0a081836 */ /* 0x040fe40000000000 */
[----:B------:R-:W-:-:S05]  /*0600*/  VIADD R10, R10, 0x10 ;  /* 0x000000100a0a7836 */ /* 0x000fca0000000000 */
[C---:B------:R-:W-:Y:S02]  /*0610*/  ISETP.NE.AND P1, PT, R10.reuse, UR5, PT ;  /* 0x000000050a007c0c */ /* 0x040fe4000bf25270 */
[----:B------:R-:W-:-:S11]  /*0620*/  SEL R8, R10, R8, P0 ;  /* 0x000000080a087207 */ /* 0x000fd60000000000 */
[----:B------:R-:W-:Y:S05]  /*0630*/  @P1 BRA `(.L_x_46) ;  /* 0xfffffff800ec1947 */ /* 0x000fea000383ffff */
[----:B------:R-:W-:-:S07]  /*0640*/  VIADD R7, R10, 0x1 ;  /* 0x000000010a077836 */ /* 0x000fce0000000000 */
.L_x_45:
[----:B------:R-:W-:-:S09]  /*0650*/  UISETP.NE.AND UP0, UPT, UR6, URZ, UPT ;  /* 0x000000ff0600728c */ /* 0x000fd2000bf05270 */
[----:B------:R-:W-:Y:S05]  /*0660*/  BRA.U !UP0, `(.L_x_44) ;  /* 0x0000000508387547 */ /* 0x000fea000b800000 */
[----:B------:R-:W-:Y:S02]  /*0670*/  UISETP.GE.U32.AND UP0, UPT, UR6, 0x8, UPT ;  /* 0x000000080600788c */ /* 0x000fe4000bf06070 */
[----:B------:R-:W-:-:S04]  /*0680*/  ULOP3.LUT UR5, UR4, 0x7, URZ, 0xc0, !UPT ;  /* 0x0000000704057892 */ /* 0x000fc8000f8ec0ff */
[----:B------:R-:W-:-:S03]  /*0690*/  UISETP.NE.AND UP1, UPT, UR5, URZ, UPT ;  /* 0x000000ff0500728c */ /* 0x000fc6000bf25270 */
[----:B------:R-:W-:Y:S08]  /*06a0*/  BRA.U !UP0, `(.L_x_47) ;  /* 0x0000000108887547 */ /* 0x000ff0000b800000 */
[----:B------:R-:W-:-:S05]  /*06b0*/  IMAD.WIDE.U32 R10, R7, 0x4, R4 ;  /* 0x00000004070a7825 */ /* 0x000fca00078e0004 */
[----:B------:R-:W2:Y:S04]  /*06c0*/  LDG.E.CONSTANT R6, desc[UR8][R10.64] ;  /* 0x000000080a067981 */ /* 0x000ea8000c1e9900 */
[----:B------:R-:W3:Y:S04]  /*06d0*/  LDG.E.CONSTANT R13, desc[UR8][R10.64+0x4] ;  /* 0x000004080a0d7981 */ /* 0x000ee8000c1e9900 */
[----:B------:R-:W4:Y:S04]  /*06e0*/  LDG.E.CONSTANT R15, desc[UR8][R10.64+0x8] ;  /* 0x000008080a0f7981 */ /* 0x000f28000c1e9900 */
[----:B------:R-:W4:Y:S04]  /*06f0*/  LDG.E.CONSTANT R17, desc[UR8][R10.64+0xc] ;  /* 0x00000c080a117981 */ /* 0x000f28000c1e9900 */
[----:B------:R-:W4:Y:S04]  /*0700*/  LDG.E.CONSTANT R19, desc[UR8][R10.64+0x10] ;  /* 0x000010080a137981 */ /* 0x000f28000c1e9900 */
[----:B------:R-:W4:Y:S04]  /*0710*/  LDG.E.CONSTANT R21, desc[UR8][R10.64+0x14] ;  /* 0x000014080a157981 */ /* 0x000f28000c1e9900 */
[----:B------:R-:W4:Y:S04]  /*0720*/  LDG.E.CONSTANT R23, desc[UR8][R10.64+0x18] ;  /* 0x000018080a177981 */ /* 0x000f28000c1e9900 */
[----:B------:R-:W4:Y:S01]  /*0730*/  LDG.E.CONSTANT R25, desc[UR8][R10.64+0x1c] ;  /* 0x00001c080a197981 */ /* 0x000f22000c1e9900 */
[----:B--2--5:R-:W-:-:S04]  /*0740*/  FSETP.GT.AND P2, PT, R6, R9, PT ;  /* 0x000000090600720b */ /* 0x024fc80003f44000 */
[----:B------:R-:W-:Y:S02]  /*0750*/  FSEL R6, R6, R9, P2 ;  /* 0x0000000906067208 */ /* 0x000fe40001000000 */
[----:B------:R-:W-:Y:S02]  /*0760*/  SEL R8, R7, R8, P2 ;  /* 0x0000000807087207 */ /* 0x000fe40001000000 */
[----:B---3--:R-:W-:-:S04]  /*0770*/  FSETP.GT.AND P3, PT, R13, R6, PT ;  /* 0x000000060d00720b */ /* 0x008fc80003f64000 */
[----:B------:R-:W-:-:S04]  /*0780*/  FSEL R6, R13, R6, P3 ;  /* 0x000000060d067208 */ /* 0x000fc80001800000 */
        /* <DEDUP_REMOVED lines=17> */
[----:B------:R-:W-:-:S08]  /*08a0*/  @P2 VIADD R8, R7, 0x6 ;  /* 0x0000000607082836 */ /* 0x000fd00000000000 */
[C---:B------:R-:W-:Y:S02]  /*08b0*/  @P3 VIADD R8, R7.reuse, 0x7 ;  /* 0x0000000707083836 */ /* 0x040fe40000000000 */
[----:B------:R-:W-:-:S07]  /*08c0*/  VIADD R7, R7, 0x8 ;  /* 0x0000000807077836 */ /* 0x000fce0000000000 */
.L_x_47:
        /* <DEDUP_REMOVED lines=20> */
[----:B------:R-:W-:-:S08]  /*0a10*/  @P2 VIADD R8, R7, 0x2 ;  /* 0x0000000207082836 */ /* 0x000fd00000000000 */
[C---:B------:R-:W-:Y:S02]  /*0a20*/  @P3 VIADD R8, R7.reuse, 0x3 ;  /* 0x0000000307083836 */ /* 0x040fe40000000000 */
[----:B------:R-:W-:-:S07]  /*0a30*/  VIADD R7, R7, 0x4 ;  /* 0x0000000407077836 */ /* 0x000fce0000000000 */
.L_x_48:
[----:B------:R-:W-:Y:S05]  /*0a40*/  BRA.U !UP1, `(.L_x_44) ;  /* 0x0000000109407547 */ /* 0x000fea000b800000 */
[----:B------:R-:W-:Y:S01]  /*0a50*/  IMAD.WIDE.U32 R2, R7, 0x4, R2 ;  /* 0x0000000407027825 */ /* 0x000fe200078e0002 */
[----:B------:R-:W-:Y:S02]  /*0a60*/  UIADD3 UR4, UPT, UPT, -UR4, URZ, URZ ;  /* 0x000000ff04047290 */ /* 0x000fe4000fffe1ff */
[----:B------:R-:W-:-:S04]  /*0a70*/  IADD3 R4, P0, PT, R2, UR10, RZ ;  /* 0x0000000a02047c10 */ /* 0x000fc8000ff1e0ff */
[----:B------:R-:W-:-:S09]  /*0a80*/  IADD3.X R5, PT, PT, R3, UR11, RZ, P0, !PT ;  /* 0x0000000b03057c10 */ /* 0x000fd200087fe4ff */
.L_x_49:
[----:B------:R-:W-:Y:S02]  /*0a90*/  IMAD.MOV.U32 R2, RZ, RZ, R4 ;  /* 0x000000ffff027224 */ /* 0x000fe400078e0004 */
[----:B------:R-:W-:-:S05]  /*0aa0*/  IMAD.MOV.U32 R3, RZ, RZ, R5 ;  /* 0x000000ffff037224 */ /* 0x000fca00078e0005 */
[----:B------:R-:W2:Y:S01]  /*0ab0*/  LDG.E.CONSTANT R2, desc[UR8][R2.64] ;  /* 0x0000000802027981 */ /* 0x000ea2000c1e9900 */
[----:B------:R-:W-:Y:S01]  /*0ac0*/  UIADD3 UR4, UPT, UPT, UR4, 0x1, URZ ;  /* 0x0000000104047890 */ /* 0x000fe2000fffe0ff */
[----:B------:R-:W-:-:S03]  /*0ad0*/  IADD3 R4, P1, PT, R4, 0x4, RZ ;  /* 0x0000000404047810 */ /* 0x000fc60007f3e0ff */
[----:B------:R-:W-:Y:S02]  /*0ae0*/  UISETP.NE.AND UP0, UPT, UR4, URZ, UPT ;  /* 0x000000ff0400728c */ /* 0x000fe4000bf05270 */
[----:B------:R-:W-:Y:S01]  /*0af0*/  IMAD.X R5, RZ, RZ, R5, P1 ;  /* 0x000000ffff057224 */ /* 0x000fe200008e0605 */
[----:B--2--5:R-:W-:-:S04]  /*0b00*/  FSETP.GT.AND P0, PT, R2, R9, PT ;  /* 0x000000090200720b */ /* 0x024fc80003f04000 */
[C---:B------:R-:W-:Y:S01]  /*0b10*/  SEL R8, R7.reuse, R8, P0 ;  /* 0x0000000807087207 */ /* 0x040fe20000000000 */
[----:B------:R-:W-:Y:S01]  /*0b20*/  VIADD R7, R7, 0x1 ;  /* 0x0000000107077836 */ /* 0x000fe20000000000 */
[----:B------:R-:W-:Y:S01]  /*0b30*/  FSEL R9, R2, R9, P0 ;  /* 0x0000000902097208 */ /* 0x000fe20000000000 */
[----:B------:R-:W-:Y:S06]  /*0b40*/  BRA.U UP0, `(.L_x_49) ;  /* 0xfffffffd00d07547 */ /* 0x000fec000b83ffff */
.L_x_44:
[----:B------:R-:W0:Y:S02]  /*0b50*/  LDC.64 R2, c[0x0][0x388] ;  /* 0x0000e200ff027b82 */ /* 0x000e240000000a00 */
[----:B0-----:R-:W-:-:S05]  /*0b60*/  IMAD.WIDE R2, R0, 0x4, R2 ;  /* 0x0000000400027825 */ /* 0x001fca00078e0202 */
[----:B------:R-:W-:Y:S01]  /*0b70*/  STG.E desc[UR8][R2.64], R8 ;  /* 0x0000000802007986 */ /* 0x000fe2000c101908 */
[----:B------:R-:W-:Y:S05]  /*0b80*/  EXIT ;  /* 0x000000000000794d */ /* 0x000fea0003800000 */
.L_x_50:
        /* <DEDUP_REMOVED lines=15> */
.L_x_70:


//--------------------- .text._Z23fc3_accum_kernel_floatWPKfS0_Pfif --------------------------
	.section	.text._Z23fc3_accum_kernel_floatWPKfS0_Pfif,"ax",@progbits
	.align	128
        .global         _Z23fc3_accum_kernel_floatWPKfS0_Pfif
        .type           _Z23fc3_accum_kernel_floatWPKfS0_Pfif,@function
        .size           _Z23fc3_accum_kernel_floatWPKfS0_Pfif,(.L_x_71 - _Z23fc3_accum_kernel_floatWPKfS0_Pfif)
        .other          _Z23fc3_accum_kernel_floatWPKfS0_Pfif,@"STO_CUDA_ENTRY STV_DEFAULT"
_Z23fc3_accum_kernel_floatWPKfS0_Pfif:
.text._Z23fc3_accum_kernel_floatWPKfS0_Pfif:
[----:B------:R-:W-:Y:S01]  /*0000*/  LDC R1, c[0x0][0x37c] ;  /* 0x0000df00ff017b82 */ /* 0x000fe20000000800 */
[----:B------:R-:W0:Y:S07]  /*0010*/  S2R R2, SR_TID.Y ;  /* 0x0000000000027919 */ /* 0x000e2e0000002200 */
[----:B------:R-:W1:Y:S01]  /*0020*/  LDC R0, c[0x0][0x360] ;  /* 0x0000d800ff007b82 */ /* 0x000e620000000800 */
[----:B------:R-:W2:Y:S01]  /*0030*/  LDCU UR6, c[0x0][0x398] ;  /* 0x00007300ff0677ac */ /* 0x000ea20008000800 */
[----:B------:R-:W1:Y:S06]  /*0040*/  S2R R5, SR_TID.X ;  /* 0x0000000000057919 */ /* 0x000e6c0000002100 */
[----:B------:R-:W0:Y:S08]  /*0050*/  S2UR UR5, SR_CTAID.Y ;  /* 0x00000000000579c3 */ /* 0x000e300000002600 */
[----:B------:R-:W0:Y:S08]  /*0060*/  LDC R3, c[0x0][0x364] ;  /* 0x0000d900ff037b82 */ /* 0x000e300000000800 */
[----:B------:R-:W1:Y:S01]  /*0070*/  S2UR UR4, SR_CTAID.X ;  /* 0x00000000000479c3 */ /* 0x000e620000002500 */
[----:B0-----:R-:W-:-:S05]  /*0080*/  IMAD R3, R3, UR5, R2 ;  /* 0x0000000503037c24 */ /* 0x001fca000f8e0202 */
[----:B--2---:R-:W-:Y:S01]  /*0090*/  ISETP.GE.AND P0, PT, R3, UR6, PT ;  /* 0x0000000603007c0c */ /* 0x004fe2000bf06270 */
[----:B-1----:R-:W-:-:S05]  /*00a0*/  IMAD R0, R0, UR4, R5 ;  /* 0x0000000400007c24 */ /* 0x002fca000f8e0205 */
[----:B------:R-:W-:-:S13]  /*00b0*/  ISETP.GT.OR P0, PT, R0, 0x9, P0 ;  /* 0x000000090000780c */ /* 0x000fda0000704670 */
[----:B------:R-:W-:Y:S05]  /*00c0*/  @P0 EXIT ;  /* 0x000000000000094d */ /* 0x000fea0003800000 */
[----:B------:R-:W0:Y:S01]  /*00d0*/  LDC.64 R118, c[0x0][0x380] ;  /* 0x0000e000ff767b82 */ /* 0x000e220000000a00 */
[----:B------:R-:W1:Y:S01]  /*00e0*/  LDCU.64 UR4, c[0x0][0x358] ;  /* 0x00006b00ff0477ac */ /* 0x000e620008000a00 */
[----:B------:R-:W-:Y:S02]  /*00f0*/  IMAD R5, R3, 0x60, RZ ;  /* 0x0000006003057824 */ /* 0x000fe400078e02ff */
[----:B------:R-:W-:-:S04]  /*0100*/  IMAD R7, R0, 0x60, RZ ;  /* 0x0000006000077824 */ /* 0x000fc800078e02ff */
[----:B------:R-:W2:Y:S01]  /*0110*/  LDC.64 R116, c[0x0][0x388] ;  /* 0x0000e200ff747b82 */ /* 0x000ea20000000a00 */
[----:B------:R-:W3:Y:S07]  /*0120*/  LDCU.64 UR6, c[0x0][0x120] ;  /* 0x00002400ff0677ac */ /* 0x000eee0008000a00 */
[----:B------:R-:W4:Y:S01]  /*0130*/  LDC.64 R124, c[0x0][0x390] ;  /* 0x0000e400ff7c7b82 */ /* 0x000f220000000a00 */
[----:B0-----:R-:W-:-:S05]  /*0140*/  IMAD.WIDE.U32 R118, R5, 0x4, R118 ;  /* 0x0000000405767825 */ /* 0x001fca00078e0076 */
[----:B-1----:R-:W5:Y:S01]  /*0150*/  LDG.E.128.STRONG.SM R76, desc[UR4][R118.64] ;  /* 0x00000004764c7981 */ /* 0x002f62000c1ebd00 */
[----:B--2---:R-:W-:-:S03]  /*0160*/  IMAD.WIDE R116, R7, 0x4, R116 ;  /* 0x0000000407747825 */ /* 0x004fc600078e0274 */
[----:B------:R-:W2:Y:S04]  /*0170*/  LDG.E.128.STRONG.SM R68, desc[UR4][R118.64+0x10] ;  /* 0x0000100476447981 */ /* 0x000ea8000c1ebd00 */
[----:B------:R-:W5:Y:S04]  /*0180*/  LDG.E.128.STRONG.SM R80, desc[UR4][R116.64] ;  /* 0x0000000474507981 */ /* 0x000f68000c1ebd00 */
[----:B------:R-:W2:Y:S04]  /*0190*/  LDG.E.128.STRONG.SM R72, desc[UR4][R116.64+0x10] ;  /* 0x0000100474487981 */ /* 0x000ea8000c1ebd00 */
        /* <DEDUP_REMOVED lines=15> */
[----:B------:R-:W2:Y:S01]  /*0290*/  LDG.E.128.STRONG.SM R20, desc[UR4][R116.64+0x90] ;  /* 0x0000900474147981 */ /* 0x000ea2000c1ebd00 */
[----:B---3--:R-:W-:-:S03]  /*02a0*/  UIADD3 UR7, UPT, UPT, UR6, 0x2d20, URZ ;  /* 0x00002d2006077890 */ /* 0x008fc6000fffe0ff */
[----:B------:R-:W3:Y:S03]  /*02b0*/  LDG.E.128.STRONG.SM R16, desc[UR4][R118.64+0xa0] ;  /* 0x0000a00476107981 */ /* 0x000ee6000c1ebd00 */
[----:B------:R-:W-:Y:S01]  /*02c0*/  LEA R2, R0, UR7, 0x2 ;  /* 0x0000000700027c11 */ /* 0x000fe2000f8e10ff */
[----:B------:R-:W3:Y:S03]  /*02d0*/  LDG.E.128.STRONG.SM R24, desc[UR4][R116.64+0xa0] ;  /* 0x0000a00474187981 */ /* 0x000ee6000c1ebd00 */
[----:B------:R-:W-:Y:S01]  /*02e0*/  IADD3 R2, PT, PT, R2, -UR6, RZ ;  /* 0x8000000602027c10 */ /* 0x000fe2000fffe0ff */
[----:B------:R-:W3:Y:S04]  /*02f0*/  LDG.E.128.STRONG.SM R32, desc[UR4][R118.64+0xb0] ;  /* 0x0000b00476207981 */ /* 0x000ee8000c1ebd00 */
[----:B------:R-:W3:Y:S01]  /*0300*/  LDG.E.128.STRONG.SM R28, desc[UR4][R116.64+0xb0] ;  /* 0x0000b004741c7981 */ /* 0x000ee2000c1ebd00 */
[----:B------:R-:W5:Y:S03]  /*0310*/  LDC R85, c[0x3][R2] ;  /* 0x00c0000002557b82 */ /* 0x000f660000000800 */
[----:B------:R-:W3:Y:S04]  /*0320*/  LDG.E.128.STRONG.SM R92, desc[UR4][R118.64+0xc0] ;  /* 0x0000c004765c7981 */ /* 0x000ee8000c1ebd00 */
[----:B------:R-:W3:Y:S04]  /*0330*/  LDG.E.128.STRONG.SM R96, desc[UR4][R116.64+0xc0] ;  /* 0x0000c00474607981 */ /* 0x000ee8000c1ebd00 */
[----:B------:R-:W3:Y:S01]  /*0340*/  LDG.E.128.STRONG.SM R88, desc[UR4][R116.64+0xd0] ;  /* 0x0000d00474587981 */ /* 0x000ee2000c1ebd00 */
[----:B------:R-:W-:Y:S01]  /*0350*/  IMAD R0, R3, 0xa, R0 ;  /* 0x0000000a03007824 */ /* 0x000fe200078e0200 */
[----:B------:R-:W0:Y:S03]  /*0360*/  LDCU UR6, c[0x0][0x39c] ;  /* 0x00007380ff0677ac */ /* 0x000e260008000800 */
[----:B----4-:R-:W-:-:S05]  /*0370*/  IMAD.WIDE R124, R0, 0x4, R124 ;  /* 0x00000004007c7825 */ /* 0x010fca00078e027c */
[----:B------:R-:W0:Y:S01]  /*0380*/  LDG.E R0, desc[UR4][R124.64] ;  /* 0x000000047c007981 */ /* 0x000e22000c1e1900 */
[----:B-----5:R-:W-:-:S03]  /*0390*/  FFMA R76, R76, R80, R85 ;  /* 0x000000504c4c7223 */ /* 0x020fc60000000055 */
[----:B------:R-:W4:Y:S01]  /*03a0*/  LDG.E.128.STRONG.SM R84, desc[UR4][R118.64+0xd0] ;  /* 0x0000d00476547981 */ /* 0x000f22000c1ebd00 */
[----:B------:R-:W-:-:S04]  /*03b0*/  FFMA R77, R77, R81, R76 ;  /* 0x000000514d4d7223 */ /* 0x000fc8000000004c */
[----:B------:R-:W-:-:S04]  /*03c0*/  FFMA R78, R78, R82, R77 ;  /* 0x000000524e4e7223 */ /* 0x000fc8000000004d */
[----:B------:R-:W-:Y:S02]  /*03d0*/  FFMA R79, R79, R83, R78 ;  /* 0x000000534f4f7223 */ /* 0x000fe4000000004e */
[----:B------:R-:W5:Y:S02]  /*03e0*/  LDG.E.128.STRONG.SM R80, desc[UR4][R116.64+0xe0] ;  /* 0x0000e00474507981 */ /* 0x000f64000c1ebd00 */
[----:B--2---:R-:W-:Y:S02]  /*03f0*/  FFMA R68, R68, R72, R79 ;  /* 0x0000004844447223 */ /* 0x004fe4000000004f */
[----:B------:R-:W5:Y:S02]  /*0400*/  LDG.E.128.STRONG.SM R76, desc[UR4][R118.64+0xe0] ;  /* 0x0000e004764c7981 */ /* 0x000f64000c1ebd00 */
[----:B------:R-:W-:-:S04]  /*0410*/  FFMA R69, R69, R73, R68 ;  /* 0x0000004945457223 */ /* 0x000fc80000000044 */
[----:B------:R-:W-:-:S04]  /*0420*/  FFMA R70, R70, R74, R69 ;  /* 0x0000004a46467223 */ /* 0x000fc80000000045 */
[----:B------:R-:W-:Y:S02]  /*0430*/  FFMA R71, R71, R75, R70 ;  /* 0x0000004b47477223 */ /* 0x000fe40000000046 */
[----:B------:R-:W2:Y:S02]  /*0440*/  LDG.E.128.STRONG.SM R72, desc[UR4][R116.64+0xf0] ;  /* 0x0000f00474487981 */ /* 0x000ea4000c1ebd00 */
[----:B------:R-:W-:Y:S02]  /*0450*/  FFMA R60, R60, R64, R71 ;  /* 0x000000403c3c7223 */ /* 0x000fe40000000047 */
[----:B------:R-:W2:Y:S02]  /*0460*/  LDG.E.128.STRONG.SM R68, desc[UR4][R118.64+0xf0] ;  /* 0x0000f00476447981 */ /* 0x000ea4000c1ebd00 */
        /* <DEDUP_REMOVED lines=39> */
[----:B------:R-:W2:Y:S04]  /*06e0*/  LDG.E.128.STRONG.SM R36, desc[UR4][R118.64+0x160] ;  /* 0x0001600476247981 */ /* 0x000ea8000c1ebd00 */
[----:B------:R-:W2:Y:S01]  /*06f0*/  LDG.E.128.STRONG.SM R40, desc[UR4][R116.64+0x160] ;  /* 0x0001600474287981 */ /* 0x000ea2000c1ebd00 */
[----:B------:R-:W-:-:S03]  /*0700*/  FFMA R12, R12, R20, R121 ;  /* 0x000000140c0c7223 */ /* 0x000fc60000000079 */
[----:B------:R-:W2:Y:S04]  /*0710*/  LDG.E.128.STRONG.SM R120, desc[UR4][R118.64+0x170] ;  /* 0x0001700476787981 */ /* 0x000ea8000c1ebd00 */
[----:B------:R-:W2:Y:S01]  /*0720*/  LDG.E.128.STRONG.SM R116, desc[UR4][R116.64+0x170] ;  /* 0x0001700474747981 */ /* 0x000ea2000c1ebd00 */
[----:B------:R-:W-:-:S04]  /*0730*/  FFMA R13, R13, R21, R12 ;  /* 0x000000150d0d7223 */ /* 0x000fc8000000000c */
[----:B------:R-:W-:-:S04]  /*0740*/  FFMA R14, R14, R22, R13 ;  /* 0x000000160e0e7223 */ /* 0x000fc8000000000d */
[----:B------:R-:W-:-:S04]  /*0750*/  FFMA R15, R15, R23, R14 ;  /* 0x000000170f0f7223 */ /* 0x000fc8000000000e */
[----:B---3--:R-:W-:-:S04]  /*0760*/  FFMA R16, R16, R24, R15 ;  /* 0x0000001810107223 */ /* 0x008fc8000000000f */
[----:B------:R-:W-:-:S04]  /*0770*/  FFMA R17, R17, R25, R16 ;  /* 0x0000001911117223 */ /* 0x000fc80000000010 */
        /* <DEDUP_REMOVED lines=17> */
[----:B------:R-:W-:-:S04]  /*0890*/  FFMA R79, R79, R83, R78 ;  /* 0x000000534f4f7223 */ /* 0x000fc8000000004e */
[----:B--2---:R-:W-:-:S04]  /*08a0*/  FFMA R68, R68, R72, R79 ;  /* 0x0000004844447223 */ /* 0x004fc8000000004f */
        /* <DEDUP_REMOVED lines=35> */
[----:B0-----:R-:W-:-:S05]  /*0ae0*/  FFMA R119, R119, UR6, R0 ;  /* 0x0000000677777c23 */ /* 0x001fca0008000000 */
[----:B------:R-:W-:Y:S01]  /*0af0*/  STG.E desc[UR4][R124.64], R119 ;  /* 0x000000777c007986 */ /* 0x000fe2000c101904 */
[----:B------:R-:W-:Y:S05]  /*0b00*/  EXIT ;  /* 0x000000000000794d */ /* 0x000fea0003800000 */
.L_x_51:
        /* <DEDUP_REMOVED lines=15> */
.L_x_71:


//--------------------- .text._Z14flatten_kernelPKfPfiiii --------------------------
	.section	.text._Z14flatten_kernelPKfPfiiii,"ax",@progbits
	.align	128
        .global         _Z14flatten_kernelPKfPfiiii
        .type           _Z14flatten_kernelPKfPfiiii,@function
        .size           _Z14flatten_kernelPKfPfiiii,(.L_x_72 - _Z14flatten_kernelPKfPfiiii)
        .other          _Z14flatten_kernelPKfPfiiii,@"STO_CUDA_ENTRY STV_DEFAULT"
_Z14flatten_kernelPKfPfiiii:
.text._Z14flatten_kernelPKfPfiiii:
[----:B------:R-:W-:Y:S01]  /*0000*/  LDC R1, c[0x0][0x37c] ;  /* 0x0000df00ff017b82 */ /* 0x000fe20000000800 */
[----:B------:R-:W0:Y:S07]  /*0010*/  S2R R9, SR_TID.X ;  /* 0x0000000000097919 */ /* 0x000e2e0000002100 */
[----:B------:R-:W1:Y:S08]  /*0020*/  LDC.64 R2, c[0x0][0x390] ;  /* 0x0000e400ff027b82 */ /* 0x000e700000000a00 */
[----:B------:R-:W1:Y:S08]  /*0030*/  LDC.64 R4, c[0x0][0x398] ;  /* 0x0000e600ff047b82 */ /* 0x000e700000000a00 */
[----:B------:R-:W0:Y:S08]  /*0040*/  S2UR UR4, SR_CTAID.X ;  /* 0x00000000000479c3 */ /* 0x000e300000002500 */
[----:B------:R-:W0:Y:S01]  /*0050*/  LDC R6, c[0x0][0x360] ;  /* 0x0000d800ff067b82 */ /* 0x000e220000000800 */
[----:B-1----:R-:W-:-:S04]  /*0060*/  IMAD R0, R4, R3, RZ ;  /* 0x0000000304007224 */ /* 0x002fc800078e02ff */
[----:B------:R-:W-:Y:S02]  /*0070*/  IMAD R7, R0, R5, RZ ;  /* 0x0000000500077224 */ /* 0x000fe400078e02ff */
[----:B0-----:R-:W-:Y:S02]  /*0080*/  IMAD R0, R6, UR4, R9 ;  /* 0x0000000406007c24 */ /* 0x001fe4000f8e0209 */
[----:B------:R-:W-:-:S05]  /*0090*/  IMAD R9, R7, R2, RZ ;  /* 0x0000000207097224 */ /* 0x000fca00078e02ff */
[----:B------:R-:W-:-:S13]  /*00a0*/  ISETP.GE.AND P0, PT, R0, R9, PT ;  /* 0x000000090000720c */ /* 0x000fda0003f06270 */
[----:B------:R-:W-:Y:S05]  /*00b0*/  @P0 EXIT ;  /* 0x000000000000094d */ /* 0x000fea0003800000 */
[----:B------:R-:W-:Y:S01]  /*00c0*/  IABS R10, R7 ;  /* 0x00000007000a7213 */ /* 0x000fe20000000000 */
[----:B------:R-:W-:Y:S01]  /*00d0*/  IMAD R2, R4, R5, RZ ;  /* 0x0000000504027224 */ /* 0x000fe200078e02ff */
[----:B------:R-:W-:Y:S01]  /*00e0*/  IABS R12, R0 ;  /* 0x00000000000c7213 */ /* 0x000fe20000000000 */
[----:B------:R-:W0:Y:S01]  /*00f0*/  LDCU.64 UR4, c[0x0][0x358] ;  /* 0x00006b00ff0477ac */ /* 0x000e220008000a00 */
[----:B------:R-:W1:Y:S01]  /*0100*/  I2F.RP R6, R10 ;  /* 0x0000000a00067306 */ /* 0x000e620000209400 */
[----:B------:R-:W-:-:S04]  /*0110*/  IABS R13, R7 ;  /* 0x00000007000d7213 */ /* 0x000fc80000000000 */
[----:B------:R-:W-:-:S03]  /*0120*/  IADD3 R13, PT, PT, RZ, -R13, RZ ;  /* 0x8000000dff0d7210 */ /* 0x000fc60007ffe0ff */
[----:B-1----:R-:W1:Y:S02]  /*0130*/  MUFU.RCP R6, R6 ;  /* 0x0000000600067308 */ /* 0x002e640000001000 */
[----:B-1----:R-:W-:-:S06]  /*0140*/  VIADD R8, R6, 0xffffffe ;  /* 0x0ffffffe06087836 */ /* 0x002fcc0000000000 */
[----:B------:R1:W2:Y:S02]  /*0150*/  F2I.FTZ.U32.TRUNC.NTZ R9, R8 ;  /* 0x0000000800097305 */ /* 0x0002a4000021f000 */
[----:B-1----:R-:W-:Y:S02]  /*0160*/  HFMA2 R8, -RZ, RZ, 0, 0 ;  /* 0x00000000ff087431 */ /* 0x002fe400000001ff */
[----:B--2---:R-:W-:-:S04]  /*0170*/  IMAD.MOV R11, RZ, RZ, -R9 ;  /* 0x000000ffff0b7224 */ /* 0x004fc800078e0a09 */
[----:B------:R-:W-:-:S04]  /*0180*/  IMAD R11, R11, R10, RZ ;  /* 0x0000000a0b0b7224 */ /* 0x000fc800078e02ff */
[----:B------:R-:W-:Y:S01]  /*0190*/  IMAD.HI.U32 R9, R9, R11, R8 ;  /* 0x0000000b09097227 */ /* 0x000fe200078e0008 */
[----:B------:R-:W-:-:S03]  /*01a0*/  IABS R8, R2 ;  /* 0x0000000200087213 */ /* 0x000fc60000000000 */
[----:B------:R-:W-:Y:S02]  /*01b0*/  IMAD.MOV.U32 R11, RZ, RZ, R12 ;  /* 0x000000ffff0b7224 */ /* 0x000fe400078e000c */
[----:B------:R-:W1:Y:S02]  /*01c0*/  I2F.RP R12, R8 ;  /* 0x00000008000c7306 */ /* 0x000e640000209400 */
[----:B------:R-:W-:-:S04]  /*01d0*/  IMAD.HI.U32 R6, R9, R11, RZ ;  /* 0x0000000b09067227 */ /* 0x000fc800078e00ff */
[----:B------:R-:W-:-:S05]  /*01e0*/  IMAD R9, R6, R13, R11 ;  /* 0x0000000d06097224 */ /* 0x000fca00078e020b */
[----:B------:R-:W-:Y:S01]  /*01f0*/  ISETP.GT.U32.AND P2, PT, R10, R9, PT ;  /* 0x000000090a00720c */ /* 0x000fe20003f44070 */
[----:B-1----:R-:W1:-:S12]  /*0200*/  MUFU.RCP R12, R12 ;  /* 0x0000000c000c7308 */ /* 0x002e580000001000 */
[----:B------:R-:W-:Y:S02]  /*0210*/  @!P2 IMAD.IADD R9, R9, 0x1, -R10 ;  /* 0x000000010909a824 */ /* 0x000fe400078e0a0a */
[----:B------:R-:W-:Y:S01]  /*0220*/  @!P2 VIADD R6, R6, 0x1 ;  /* 0x000000010606a836 */ /* 0x000fe20000000000 */
[----:B------:R-:W-:Y:S02]  /*0230*/  ISETP.NE.AND P2, PT, R7, RZ, PT ;  /* 0x000000ff0700720c */ /* 0x000fe40003f45270 */
[----:B------:R-:W-:Y:S02]  /*0240*/  ISETP.GE.U32.AND P0, PT, R9, R10, PT ;  /* 0x0000000a0900720c */ /* 0x000fe40003f06070 */
[----:B------:R-:W-:Y:S02]  /*0250*/  LOP3.LUT R9, R0, R7, RZ, 0x3c, !PT ;  /* 0x0000000700097212 */ /* 0x000fe400078e3cff */
[----:B-1----:R-:W-:Y:S02]  /*0260*/  IADD3 R10, PT, PT, R12, 0xffffffe, RZ ;  /* 0x0ffffffe0c0a7810 */ /* 0x002fe40007ffe0ff */
[----:B------:R-:W-:-:S02]  /*0270*/  ISETP.GE.AND P1, PT, R9, RZ, PT ;  /* 0x000000ff0900720c */ /* 0x000fc40003f26270 */
[----:B------:R1:W2:Y:S05]  /*0280*/  F2I.FTZ.U32.TRUNC.NTZ R11, R10 ;  /* 0x0000000a000b7305 */ /* 0x0002aa000021f000 */
[----:B------:R-:W-:Y:S02]  /*0290*/  @P0 IADD3 R6, PT, PT, R6, 0x1, RZ ;  /* 0x0000000106060810 */ /* 0x000fe40007ffe0ff */
[----:B-1----:R-:W-:-:S04]  /*02a0*/  MOV R10, RZ ;  /* 0x000000ff000a7202 */ /* 0x002fc80000000f00 */
[----:B------:R-:W-:Y:S01]  /*02b0*/  @!P1 IMAD.MOV R6, RZ, RZ, -R6 ;  /* 0x000000ffff069224 */ /* 0x000fe200078e0a06 */
[----:B------:R-:W-:Y:S02]  /*02c0*/  @!P2 LOP3.LUT R6, RZ, R7, RZ, 0x33, !PT ;  /* 0x00000007ff06a212 */ /* 0x000fe400078e33ff */
[----:B--2---:R-:W-:-:S03]  /*02d0*/  IADD3 R13, PT, PT, RZ, -R11, RZ ;  /* 0x8000000bff0d7210 */ /* 0x004fc60007ffe0ff */
[----:B------:R-:W-:-:S04]  /*02e0*/  IMAD.MOV R9, RZ, RZ, -R6 ;  /* 0x000000ffff097224 */ /* 0x000fc800078e0a06 */
[----:B------:R-:W-:Y:S02]  /*02f0*/  IMAD R9, R7, R9, R0 ;  /* 0x0000000907097224 */ /* 0x000fe400078e0200 */
[----:B------:R-:W-:Y:S01]  /*0300*/  IMAD R7, R13, R8, RZ ;  /* 0x000000080d077224 */ /* 0x000fe200078e02ff */
[----:B------:R-:W-:Y:S02]  /*0310*/  IABS R13, R2 ;  /* 0x00000002000d7213 */ /* 0x000fe40000000000 */
[----:B------:R-:W-:Y:S01]  /*0320*/  IABS R12, R9 ;  /* 0x00000009000c7213 */ /* 0x000fe20000000000 */
[----:B------:R-:W-:Y:S01]  /*0330*/  IMAD.HI.U32 R10, R11, R7, R10 ;  /* 0x000000070b0a7227 */ /* 0x000fe200078e000a */
[----:B------:R-:W-:Y:S02]  /*0340*/  IABS R7, R5 ;  /* 0x0000000500077213 */ /* 0x000fe40000000000 */
[----:B------:R-:W-:Y:S01]  /*0350*/  MOV R11, R12 ;  /* 0x0000000c000b7202 */ /* 0x000fe20000000f00 */
[----:B------:R-:W-:Y:S01]  /*0360*/  IMAD.MOV R13, RZ, RZ, -R13 ;  /* 0x000000ffff0d7224 */ /* 0x000fe200078e0a0d */
[----:B------:R-:W1:Y:S03]  /*0370*/  I2F.RP R12, R7 ;  /* 0x00000007000c7306 */ /* 0x000e660000209400 */
        /* <DEDUP_REMOVED lines=10> */
[----:B------:R-:W-:-:S04]  /*0420*/  ISETP.GE.AND P1, PT, R8, RZ, PT ;  /* 0x000000ff0800720c */ /* 0x000fc80003f26270 */
[----:B------:R-:W1:Y:S03]  /*0430*/  F2I.FTZ.U32.TRUNC.NTZ R11, R11 ;  /* 0x0000000b000b7305 */ /* 0x000e66000021f000 */
[----:B------:R-:W-:-:S05]  /*0440*/  @P0 IADD3 R10, PT, PT, R10, 0x1, RZ ;  /* 0x000000010a0a0810 */ /* 0x000fca0007ffe0ff */
[----:B------:R-:W-:-:S05]  /*0450*/  IMAD.MOV.U32 R13, RZ, RZ, R10 ;  /* 0x000000ffff0d7224 */ /* 0x000fca00078e000a */
[----:B------:R-:W-:Y:S02]  /*0460*/  @!P1 IADD3 R13, PT, PT, -R13, RZ, RZ ;  /* 0x000000ff0d0d9210 */ /* 0x000fe40007ffe1ff */
[----:B------:R-:W-:Y:S01]  /*0470*/  @!P2 LOP3.LUT R13, RZ, R2, RZ, 0x33, !PT ;  /* 0x00000002ff0da212 */ /* 0x000fe200078e33ff */
[----:B-1----:R-:W-:-:S03]  /*0480*/  IMAD.MOV R10, RZ, RZ, -R11 ;  /* 0x000000ffff0a7224 */ /* 0x002fc600078e0a0b */
[----:B------:R-:W-:Y:S01]  /*0490*/  IADD3 R8, PT, PT, -R13, RZ, RZ ;  /* 0x000000ff0d087210 */ /* 0x000fe20007ffe1ff */
[----:B------:R-:W-:-:S04]  /*04a0*/  IMAD R3, R6, R3, R13 ;  /* 0x0000000306037224 */ /* 0x000fc800078e020d */
[----:B------:R-:W-:Y:S02]  /*04b0*/  IMAD R12, R2, R8, R9 ;  /* 0x00000008020c7224 */ /* 0x000fe400078e0209 */
[----:B------:R-:W-:Y:S02]  /*04c0*/  IMAD R9, R10, R7, RZ ;  /* 0x000000070a097224 */ /* 0x000fe400078e02ff */
[----:B------:R-:W-:Y:S01]  /*04d0*/  IMAD.MOV.U32 R10, RZ, RZ, RZ ;  /* 0x000000ffff0a7224 */ /* 0x000fe200078e00ff */
[----:B------:R-:W-:-:S03]  /*04e0*/  IABS R2, R12 ;  /* 0x0000000c00027213 */ /* 0x000fc60000000000 */
[----:B------:R-:W-:-:S06]  /*04f0*/  IMAD.HI.U32 R10, R11, R9, R10 ;  /* 0x000000090b0a7227 */ /* 0x000fcc00078e000a */
[----:B------:R-:W-:-:S05]  /*0500*/  IMAD.HI.U32 R10, R10, R2, RZ ;  /* 0x000000020a0a7227 */ /* 0x000fca00078e00ff */
[----:B------:R-:W-:-:S05]  /*0510*/  IADD3 R8, PT, PT, -R10, RZ, RZ ;  /* 0x000000ff0a087210 */ /* 0x000fca0007ffe1ff */
[C---:B------:R-:W-:Y:S02]  /*0520*/  IMAD R2, R7.reuse, R8, R2 ;  /* 0x0000000807027224 */ /* 0x040fe400078e0202 */
[----:B------:R-:W1:Y:S03]  /*0530*/  LDC.64 R8, c[0x0][0x380] ;  /* 0x0000e000ff087b82 */ /* 0x000e660000000a00 */
[----:B------:R-:W-:-:S13]  /*0540*/  ISETP.GT.U32.AND P2, PT, R7, R2, PT ;  /* 0x000000020700720c */ /* 0x000fda0003f44070 */
[----:B------:R-:W-:Y:S01]  /*0550*/  @!P2 IMAD.IADD R2, R2, 0x1, -R7 ;  /* 0x000000010202a824 */ /* 0x000fe200078e0a07 */
[----:B------:R-:W-:Y:S02]  /*0560*/  @!P2 IADD3 R10, PT, PT, R10, 0x1, RZ ;  /* 0x000000010a0aa810 */ /* 0x000fe40007ffe0ff */
[----:B------:R-:W-:Y:S02]  /*0570*/  ISETP.NE.AND P2, PT, R5, RZ, PT ;  /* 0x000000ff0500720c */ /* 0x000fe40003f45270 */
[----:B------:R-:W-:Y:S02]  /*0580*/  ISETP.GE.U32.AND P0, PT, R2, R7, PT ;  /* 0x000000070200720c */ /* 0x000fe40003f06070 */
[----:B------:R-:W-:-:S04]  /*0590*/  LOP3.LUT R2, R12, R5, RZ, 0x3c, !PT ;  /* 0x000000050c027212 */ /* 0x000fc800078e3cff */
[----:B------:R-:W-:-:S07]  /*05a0*/  ISETP.GE.AND P1, PT, R2, RZ, PT ;  /* 0x000000ff0200720c */ /* 0x000fce0003f26270 */
[----:B------:R-:W-:-:S06]  /*05b0*/  @P0 VIADD R10, R10, 0x1 ;  /* 0x000000010a0a0836 */ /* 0x000fcc0000000000 */
[----:B------:R-:W-:Y:S02]  /*05c0*/  @!P1 IADD3 R10, PT, PT, -R10, RZ, RZ ;  /* 0x000000ff0a0a9210 */ /* 0x000fe40007ffe1ff */
[----:B------:R-:W-:-:S05]  /*05d0*/  @!P2 LOP3.LUT R10, RZ, R5, RZ, 0x33, !PT ;  /* 0x00000005ff0aa212 */ /* 0x000fca00078e33ff */
[--C-:B------:R-:W-:Y:S02]  /*05e0*/  IMAD.MOV R2, RZ, RZ, -R10.reuse ;  /* 0x000000ffff027224 */ /* 0x100fe400078e0a0a */
[----:B------:R-:W-:Y:S02]  /*05f0*/  IMAD R3, R3, R4, R10 ;  /* 0x0000000403037224 */ /* 0x000fe400078e020a */
[----:B------:R-:W-:-:S04]  /*0600*/  IMAD R2, R5, R2, R12 ;  /* 0x0000000205027224 */ /* 0x000fc800078e020c */
[----:B------:R-:W-:Y:S02]  /*0610*/  IMAD R3, R3, R5, R2 ;  /* 0x0000000503037224 */ /* 0x000fe400078e0202 */
[----:B------:R-:W2:Y:S02]  /*0620*/  LDC.64 R4, c[0x0][0x388] ;  /* 0x0000e200ff047b82 */ /* 0x000ea40000000a00 */
[----:B-1----:R-:W-:-:S06]  /*0630*/  IMAD.WIDE R2, R3, 0x4, R8 ;  /* 0x0000000403027825 */ /* 0x002fcc00078e0208 */
[----:B0-----:R-:W3:Y:S01]  /*0640*/  LDG.E.CONSTANT R3, desc[UR4][R2.64] ;  /* 0x0000000402037981 */ /* 0x001ee2000c1e9900 */
[----:B--2---:R-:W-:-:S05]  /*0650*/  IMAD.WIDE R4, R0, 0x4, R4 ;  /* 0x0000000400047825 */ /* 0x004fca00078e0204 */
[----:B---3--:R-:W-:Y:S01]  /*0660*/  STG.E desc[UR4][R4.64], R3 ;  /* 0x0000000304007986 */ /* 0x008fe2000c101904 */
[----:B------:R-:W-:Y:S05]  /*0670*/  EXIT ;  /* 0x000000000000794d */ /* 0x000fea0003800000 */
.L_x_52:
        /* <DEDUP_REMOVED lines=16> */
.L_x_72:


//--------------------- .text._Z40conv2_if_pool2_fused_const_smem_flat_oc2PK6__halfPS_S2_iiif --------------------------
	.section	.text._Z40conv2_if_pool2_fused_const_smem_flat_oc2PK6__halfPS_S2_iiif,"ax",@progbits
	.align	128
        .global         _Z40conv2_if_pool2_fused_const_smem_flat_oc2PK6__halfPS_S2_iiif
        .type           _Z40conv2_if_pool2_fused_const_smem_flat_oc2PK6__halfPS_S2_iiif,@function
        .size           _Z40conv2_if_pool2_fused_const_smem_flat_oc2PK6__halfPS_S2_iiif,(.L_x_73 - _Z40conv2_if_pool2_fused_const_smem_flat_oc2PK6__halfPS_S2_iiif)
        .other          _Z40conv2_if_pool2_fused_const_smem_flat_oc2PK6__halfPS_S2_iiif,@"STO_CUDA_ENTRY STV_DEFAULT"
_Z40conv2_if_pool2_fused_const_smem_flat_oc2PK6__halfPS_S2_iiif:
.text._Z40conv2_if_pool2_fused_const_smem_flat_oc2PK6__halfPS_S2_iiif:
[----:B------:R-:W-:Y:S01]  /*0000*/  LDC R1, c[0x0][0x37c] ;  /* 0x0000df00ff017b82 */ /* 0x000fe20000000800 */
[----:B------:R-:W0:Y:S01]  /*0010*/  S2R R5, SR_TID.Y ;  /* 0x0000000000057919 */ /* 0x000e220000002200 */
[----:B------:R-:W1:Y:S06]  /*0020*/  LDCU.64 UR8, c[0x0][0x398] ;  /* 0x00007300ff0877ac */ /* 0x000e6c0008000a00 */
[----:B------:R-:W2:Y:S01]  /*0030*/  LDC R13, c[0x0][0x360] ;  /* 0x0000d800ff0d7b82 */ /* 0x000ea20000000800 */
[----:B------:R-:W2:Y:S01]  /*0040*/  S2R R0, SR_TID.X ;  /* 0x0000000000007919 */ /* 0x000ea20000002100 */
[----:B------:R-:W3:Y:S06]  /*0050*/  LDCU UR16, c[0x0][0x3a0] ;  /* 0x00007400ff1077ac */ /* 0x000eec0008000800 */
[----:B------:R-:W0:Y:S08]  /*0060*/  S2UR UR6, SR_CTAID.Y ;  /* 0x00000000000679c3 */ /* 0x000e300000002600 */
[----:B------:R-:W0:Y:S01]  /*0070*/  LDC R14, c[0x0][0x364] ;  /* 0x0000d900ff0e7b82 */ /* 0x000e220000000800 */
[----:B-1----:R-:W-:-:S02]  /*0080*/  UIADD3 UR4, UPT, UPT, UR9, -0x4, URZ ;  /* 0xfffffffc09047890 */ /* 0x002fc4000fffe0ff */
[----:B---3--:R-:W-:Y:S02]  /*0090*/  UIADD3 UR5, UPT, UPT, UR16, -0x4, URZ ;  /* 0xfffffffc10057890 */ /* 0x008fe4000fffe0ff */
[----:B------:R-:W-:-:S03]  /*00a0*/  ULEA.HI UR4, UR4, UR4, URZ, 0x1 ;  /* 0x0000000404047291 */ /* 0x000fc6000f8f08ff */
[----:B------:R-:W2:Y:S01]  /*00b0*/  S2UR UR10, SR_CTAID.X ;  /* 0x00000000000a79c3 */ /* 0x000ea20000002500 */
[----:B------:R-:W-:Y:S02]  /*00c0*/  ULEA.HI UR5, UR5, UR5, URZ, 0x1 ;  /* 0x0000000505057291 */ /* 0x000fe4000f8f08ff */
[----:B------:R-:W-:Y:S02]  /*00d0*/  USHF.R.S32.HI UR4, URZ, 0x1, UR4 ;  /* 0x00000001ff047899 */ /* 0x000fe40008011404 */
[----:B------:R-:W-:-:S03]  /*00e0*/  USHF.R.S32.HI UR5, URZ, 0x1, UR5 ;  /* 0x00000001ff057899 */ /* 0x000fc60008011405 */
[----:B------:R-:W1:Y:S01]  /*00f0*/  S2UR UR7, SR_CTAID.Z ;  /* 0x00000000000779c3 */ /* 0x000e620000002700 */
[----:B0-----:R-:W-:Y:S01]  /*0100*/  IMAD R16, R14, UR6, R5 ;  /* 0x000000060e107c24 */ /* 0x001fe2000f8e0205 */
[----:B------:R-:W-:-:S04]  /*0110*/  UIMAD UR6, UR8, 0x6, URZ ;  /* 0x00000006080678a4 */ /* 0x000fc8000f8e02ff */
[----:B------:R-:W-:Y:S02]  /*0120*/  ISETP.GE.AND P0, PT, R16, UR4, PT ;  /* 0x0000000410007c0c */ /* 0x000fe4000bf06270 */
[----:B------:R-:W-:Y:S01]  /*0130*/  MOV R2, UR6 ;  /* 0x0000000600027c02 */ /* 0x000fe20008000f00 */
[----:B--2---:R-:W-:-:S05]  /*0140*/  IMAD R15, R13, UR10, R0 ;  /* 0x0000000a0d0f7c24 */ /* 0x004fca000f8e0200 */
[----:B------:R-:W-:-:S04]  /*0150*/  ISETP.GE.OR P0, PT, R15, UR5, P0 ;  /* 0x000000050f007c0c */ /* 0x000fc80008706670 */
[----:B-1----:R-:W-:-:S13]  /*0160*/  ISETP.LE.OR P0, PT, R2, UR7, P0 ;  /* 0x0000000702007c0c */ /* 0x002fda0008703670 */
[----:B------:R-:W-:Y:S05]  /*0170*/  @P0 EXIT ;  /* 0x000000000000094d */ /* 0x000fea0003800000 */
[C---:B------:R-:W-:Y:S01]  /*0180*/  IMAD R14, R13.reuse, R14, RZ ;  /* 0x0000000e0d0e7224 */ /* 0x040fe200078e02ff */
[----:B------:R-:W-:Y:S01]  /*0190*/  UIMAD UR10, UR9, UR16, URZ ;  /* 0x00000010090a72a4 */ /* 0x000fe2000f8e02ff */
[----:B------:R-:W-:Y:S01]  /*01a0*/  IMAD R13, R13, R5, R0 ;  /* 0x000000050d0d7224 */ /* 0x000fe200078e0200 */
[----:B------:R-:W-:Y:S01]  /*01b0*/  ULOP3.LUT UR4, UR7, 0xffff, URZ, 0xc0, !UPT ;  /* 0x0000ffff07047892 */ /* 0x000fe2000f8ec0ff */
[----:B------:R-:W0:Y:S01]  /*01c0*/  I2F.U32.RP R4, R14 ;  /* 0x0000000e00047306 */ /* 0x000e220000209000 */
[----:B------:R-:W-:Y:S01]  /*01d0*/  USHF.R.S32.HI UR14, URZ, 0x1, UR10 ;  /* 0x00000001ff0e7899 */ /* 0x000fe2000801140a */
[-C--:B------:R-:W-:Y:S01]  /*01e0*/  IADD3 R7, PT, PT, RZ, -R14.reuse, RZ ;  /* 0x8000000eff077210 */ /* 0x080fe20007ffe0ff */
[----:B------:R-:W-:Y:S01]  /*01f0*/  UIMAD UR4, UR4, 0xaaab, URZ ;  /* 0x0000aaab040478a4 */ /* 0x000fe2000f8e02ff */
[----:B------:R-:W-:Y:S01]  /*0200*/  IADD3 R0, PT, PT, R13, R14, RZ ;  /* 0x0000000e0d007210 */ /* 0x000fe20007ffe0ff */
[----:B------:R-:W1:Y:S01]  /*0210*/  S2UR UR11, SR_CgaCtaId ;  /* 0x00000000000b79c3 */ /* 0x000e620000008800 */
[----:B------:R-:W-:Y:S01]  /*0220*/  ISETP.NE.U32.AND P2, PT, R14, RZ, PT ;  /* 0x000000ff0e00720c */ /* 0x000fe20003f45070 */
[----:B------:R-:W-:Y:S01]  /*0230*/  USHF.R.U32.HI UR8, URZ, 0x12, UR4 ;  /* 0x00000012ff087899 */ /* 0x000fe20008011604 */
[C---:B------:R-:W-:Y:S01]  /*0240*/  ISETP.GE.AND P0, PT, R0.reuse, UR14, PT ;  /* 0x0000000e00007c0c */ /* 0x040fe2000bf06270 */
[----:B------:R-:W-:Y:S01]  /*0250*/  ULOP3.LUT UR15, UR10, 0x1, URZ, 0xc0, !UPT ;  /* 0x000000010a0f7892 */ /* 0x000fe2000f8ec0ff */
[----:B------:R-:W-:Y:S01]  /*0260*/  VIMNMX R5, PT, PT, R0, UR14, !PT ;  /* 0x0000000e00057c48 */ /* 0x000fe2000ffe0100 */
[----:B------:R-:W-:Y:S01]  /*0270*/  UPRMT UR6, UR8, 0x9910, URZ ;  /* 0x0000991008067896 */ /* 0x000fe200080000ff */
[----:B------:R-:W-:-:S02]  /*0280*/  SEL R11, RZ, 0x1, P0 ;  /* 0x00000001ff0b7807 */ /* 0x000fc40000000000 */
[----:B------:R-:W2:Y:S01]  /*0290*/  LDCU.64 UR4, c[0x0][0x120] ;  /* 0x00002400ff0477ac */ /* 0x000ea20008000a00 */
[----:B0-----:R-:W0:Y:S01]  /*02a0*/  MUFU.RCP R4, R4 ;  /* 0x0000000400047308 */ /* 0x001e220000001000 */
[----:B------:R-:W-:Y:S01]  /*02b0*/  IADD3 R5, PT, PT, R5, -R0, -R11 ;  /* 0x8000000005057210 */ /* 0x000fe20007ffe80b */
[----:B------:R-:W-:-:S04]  /*02c0*/  UIMAD UR6, UR6, 0x6, URZ ;  /* 0x00000006060678a4 */ /* 0x000fc8000f8e02ff */
[----:B--2---:R-:W-:-:S04]  /*02d0*/  UIADD3 UR5, UPT, UPT, URZ, -UR6, URZ ;  /* 0x80000006ff057290 */ /* 0x004fc8000fffe0ff */
[----:B------:R-:W-:-:S04]  /*02e0*/  UPRMT UR5, UR5, 0x7710, URZ ;  /* 0x0000771005057896 */ /* 0x000fc800080000ff */
[----:B------:R-:W-:Y:S01]  /*02f0*/  UIADD3 UR5, UPT, UPT, UR5, UR7, URZ ;  /* 0x0000000705057290 */ /* 0x000fe2000fffe0ff */
[----:B0-----:R-:W-:Y:S01]  /*0300*/  IADD3 R2, PT, PT, R4, 0xffffffe, RZ ;  /* 0x0ffffffe04027810 */ /* 0x001fe20007ffe0ff */
[----:B------:R-:W-:Y:S01]  /*0310*/  UIADD3 UR6, UPT, UPT, UR4, 0x28c0, URZ ;  /* 0x000028c004067890 */ /* 0x000fe2000fffe0ff */
[----:B------:R-:W-:Y:S01]  /*0320*/  MOV R4, UR15 ;  /* 0x0000000f00047c02 */ /* 0x000fe20008000f00 */
[----:B------:R-:W-:Y:S01]  /*0330*/  USHF.L.U32 UR5, UR5, 0x2, URZ ;  /* 0x0000000205057899 */ /* 0x000fe200080006ff */
[----:B------:R0:W2:Y:S01]  /*0340*/  F2I.FTZ.U32.TRUNC.NTZ R3, R2 ;  /* 0x0000000200037305 */ /* 0x0000a2000021f000 */
[----:B------:R-:W-:Y:S02]  /*0350*/  UMOV UR7, 0x400 ;  /* 0x0000040000077882 */ /* 0x000fe40000000000 */
[----:B------:R-:W-:Y:S02]  /*0360*/  ULOP3.LUT UR5, UR5, 0xffff, URZ, 0xc0, !UPT ;  /* 0x0000ffff05057892 */ /* 0x000fe4000f8ec0ff */
[----:B-1----:R-:W-:-:S02]  /*0370*/  ULEA UR11, UR11, UR7, 0x18 ;  /* 0x000000070b0b7291 */ /* 0x002fc4000f8ec0ff */
[----:B------:R-:W-:Y:S01]  /*0380*/  ULEA UR6, UR5, UR6, 0x2 ;  /* 0x0000000605067291 */ /* 0x000fe2000f8e10ff */
[----:B0-----:R-:W-:-:S03]  /*0390*/  HFMA2 R2, -RZ, RZ, 0, 0 ;  /* 0x00000000ff027431 */ /* 0x001fc600000001ff */
[----:B------:R-:W-:Y:S01]  /*03a0*/  UIADD3 UR12, UPT, UPT, -UR4, 0x4, UR6 ;  /* 0x00000004040c7890 */ /* 0x000fe2000fffe106 */
[----:B------:R-:W-:Y:S01]  /*03b0*/  LEA R9, R13, UR11, 0x3 ;  /* 0x0000000b0d097c11 */ /* 0x000fe2000f8e18ff */
[----:B------:R-:W-:Y:S01]  /*03c0*/  UIADD3 UR7, UPT, UPT, -UR4, 0x8, UR6 ;  /* 0x0000000804077890 */ /* 0x000fe2000fffe106 */
[----:B--2---:R-:W-:Y:S01]  /*03d0*/  IMAD R7, R7, R3, RZ ;  /* 0x0000000307077224 */ /* 0x004fe200078e02ff */
[----:B------:R-:W-:Y:S02]  /*03e0*/  UIADD3 UR9, UPT, UPT, -UR4, 0xc, UR6 ;  /* 0x0000000c04097890 */ /* 0x000fe4000fffe106 */
[----:B------:R-:W-:Y:S01]  /*03f0*/  UIADD3 UR13, UPT, UPT, UR6, -UR4, URZ ;  /* 0x80000004060d7290 */ /* 0x000fe2000fffe0ff */
[----:B------:R-:W-:Y:S01]  /*0400*/  IMAD.HI.U32 R2, R3, R7, R2 ;  /* 0x0000000703027227 */ /* 0x000fe200078e0002 */
[----:B------:R-:W-:-:S04]  /*0410*/  SHF.L.U32 R3, R15, 0x1, RZ ;  /* 0x000000010f037819 */ /* 0x000fc800000006ff */
[----:B------:R-:W0:Y:S01]  /*0420*/  LDCU UR6, c[0x3][UR12] ;  /* 0x00c000000c0677ac */ /* 0x000e220008000800 */
[----:B------:R-:W-:Y:S01]  /*0430*/  IMAD.HI.U32 R2, R2, R5, RZ ;  /* 0x0000000502027227 */ /* 0x000fe200078e00ff */
[----:B------:R-:W1:Y:S04]  /*0440*/  LDCU UR7, c[0x3][UR7] ;  /* 0x00c00000070777ac */ /* 0x000e680008000800 */
[----:B------:R-:W-:Y:S01]  /*0450*/  IADD3 R0, PT, PT, -R2, RZ, RZ ;  /* 0x000000ff02007210 */ /* 0x000fe20007ffe1ff */
[----:B------:R-:W2:Y:S04]  /*0460*/  LDCU UR9, c[0x3][UR9] ;  /* 0x00c00000090977ac */ /* 0x000ea80008000800 */
[----:B------:R-:W-:Y:S01]  /*0470*/  IMAD R5, R14, R0, R5 ;  /* 0x000000000e057224 */ /* 0x000fe200078e0205 */
[----:B------:R-:W-:Y:S01]  /*0480*/  SHF.L.U32 R0, R16, 0x1, RZ ;  /* 0x0000000110007819 */ /* 0x000fe200000006ff */
[----:B------:R-:W3:Y:S03]  /*0490*/  LDCU UR4, c[0x3][UR13] ;  /* 0x00c000000d0477ac */ /* 0x000ee60008000800 */
[----:B------:R-:W-:Y:S01]  /*04a0*/  ISETP.GE.U32.AND P0, PT, R5, R14, PT ;  /* 0x0000000e0500720c */ /* 0x000fe20003f06070 */
[C---:B------:R-:W-:Y:S01]  /*04b0*/  IMAD R6, R0.reuse, UR16, R3 ;  /* 0x0000001000067c24 */ /* 0x040fe2000f8e0203 */
[----:B------:R-:W-:Y:S01]  /*04c0*/  IADD3 R0, PT, PT, R0, 0x4, RZ ;  /* 0x0000000400007810 */ /* 0x000fe20007ffe0ff */
[----:B------:R-:W4:Y:S01]  /*04d0*/  LDCU.64 UR12, c[0x0][0x358] ;  /* 0x00006b00ff0c77ac */ /* 0x000f220008000a00 */
[----:B0-----:R-:W-:-:S02]  /*04e0*/  MOV R20, UR6 ;  /* 0x0000000600147c02 */ /* 0x001fc40008000f00 */
[----:B------:R-:W-:Y:S01]  /*04f0*/  IADD3 R12, PT, PT, R6, UR16, RZ ;  /* 0x00000010060c7c10 */ /* 0x000fe2000fffe0ff */
[----:B------:R-:W-:Y:S01]  /*0500*/  IMAD R0, R0, UR16, R3 ;  /* 0x0000001000007c24 */ /* 0x000fe2000f8e0203 */
[----:B------:R-:W-:Y:S02]  /*0510*/  LEA R6, R6, UR11, 0x2 ;  /* 0x0000000b06067c11 */ /* 0x000fe4000f8e10ff */
[----:B------:R-:W-:Y:S02]  /*0520*/  LEA R12, R12, UR11, 0x2 ;  /* 0x0000000b0c0c7c11 */ /* 0x000fe4000f8e10ff */
[----:B------:R-:W-:Y:S02]  /*0530*/  IADD3 R0, PT, PT, R0, UR16, RZ ;  /* 0x0000001000007c10 */ /* 0x000fe4000fffe0ff */
[----:B------:R-:W-:Y:S02]  /*0540*/  @P0 IADD3 R5, PT, PT, -R14, R5, RZ ;  /* 0x000000050e050210 */ /* 0x000fe40007ffe1ff */
[----:B------:R-:W-:-:S02]  /*0550*/  @P0 IADD3 R2, PT, PT, R2, 0x1, RZ ;  /* 0x0000000102020810 */ /* 0x000fc40007ffe0ff */
[----:B------:R-:W-:Y:S02]  /*0560*/  ISETP.GE.U32.AND P1, PT, R5, R14, PT ;  /* 0x0000000e0500720c */ /* 0x000fe40003f26070 */
[----:B------:R-:W-:Y:S02]  /*0570*/  MOV R5, UR16 ;  /* 0x0000001000057c02 */ /* 0x000fe40008000f00 */
[----:B------:R-:W-:Y:S02]  /*0580*/  ISETP.NE.AND P0, PT, R13, RZ, PT ;  /* 0x000000ff0d00720c */ /* 0x000fe40003f05270 */
[C---:B------:R-:W-:Y:S02]  /*0590*/  LEA R10, R5.reuse, R12, 0x2 ;  /* 0x0000000c050a7211 */ /* 0x040fe400078e10ff */
[----:B------:R-:W-:Y:S02]  /*05a0*/  ISETP.EQ.U32.AND P0, PT, R4, 0x1, !P0 ;  /* 0x000000010400780c */ /* 0x000fe40004702070 */
[----:B------:R-:W-:-:S02]  /*05b0*/  LEA R8, R5, R10, 0x2 ;  /* 0x0000000a05087211 */ /* 0x000fc400078e10ff */
[----:B------:R-:W-:Y:S02]  /*05c0*/  LEA R4, R14, R9, 0x3 ;  /* 0x000000090e047211 */ /* 0x000fe400078e18ff */
[----:B------:R-:W-:Y:S02]  /*05d0*/  @P1 IADD3 R2, PT, PT, R2, 0x1, RZ ;  /* 0x0000000102021810 */ /* 0x000fe40007ffe0ff */
[----:B------:R-:W-:Y:S02]  /*05e0*/  @!P2 LOP3.LUT R2, RZ, R14, RZ, 0x33, !PT ;  /* 0x0000000eff02a212 */ /* 0x000fe400078e33ff */
[----:B-1----:R-:W-:Y:S02]  /*05f0*/  MOV R3, UR7 ;  /* 0x0000000700037c02 */ /* 0x002fe40008000f00 */
[----:B------:R-:W-:Y:S02]  /*0600*/  IADD3 R11, PT, PT, R11, R2, RZ ;  /* 0x000000020b0b7210 */ /* 0x000fe40007ffe0ff */
[----:B------:R-:W-:-:S02]  /*0610*/  LEA R2, R0, UR11, 0x2 ;  /* 0x0000000b00027c11 */ /* 0x000fc4000f8e10ff */
[----:B------:R-:W-:Y:S02]  /*0620*/  LEA R0, R5, R8, 0x2 ;  /* 0x0000000805007211 */ /* 0x000fe400078e10ff */
[----:B------:R-:W-:Y:S02]  /*0630*/  MOV R5, UR6 ;  /* 0x0000000600057c02 */ /* 0x000fe40008000f00 */
[----:B--2---:R-:W-:Y:S02]  /*0640*/  MOV R35, UR9 ;  /* 0x0000000900237c02 */ /* 0x004fe40008000f00 */
[----:B------:R-:W-:Y:S02]  /*0650*/  MOV R38, UR9 ;  /* 0x0000000900267c02 */ /* 0x000fe40008000f00 */
[----:B------:R-:W-:Y:S02]  /*0660*/  MOV R18, UR7 ;  /* 0x0000000700127c02 */ /* 0x000fe40008000f00 */
[----:B------:R-:W-:-:S02]  /*0670*/  MOV R36, UR9 ;  /* 0x0000000900247c02 */ /* 0x000fc40008000f00 */
[----:B------:R-:W-:Y:S02]  /*0680*/  MOV R17, UR7 ;  /* 0x0000000700117c02 */ /* 0x000fe40008000f00 */
[----:B------:R-:W-:Y:S02]  /*0690*/  MOV R19, UR6 ;  /* 0x0000000600137c02 */ /* 0x000fe40008000f00 */
[----:B------:R-:W-:Y:S02]  /*06a0*/  MOV R34, UR9 ;  /* 0x0000000900227c02 */ /* 0x000fe40008000f00 */
[----:B------:R-:W-:Y:S02]  /*06b0*/  MOV R23, UR7 ;  /* 0x0000000700177c02 */ /* 0x000fe40008000f00 */
[----:B------:R-:W-:Y:S02]  /*06c0*/  MOV R32, UR6 ;  /* 0x0000000600207c02 */ /* 0x000fe40008000f00 */
[----:B---3--:R-:W-:-:S02]  /*06d0*/  MOV R7, UR4 ;  /* 0x0000000400077c02 */ /* 0x008fc40008000f00 */
[----:B------:R-:W-:Y:S02]  /*06e0*/  MOV R22, UR4 ;  /* 0x0000000400167c02 */ /* 0x000fe40008000f00 */
[----:B------:R-:W-:Y:S02]  /*06f0*/  MOV R21, UR4 ;  /* 0x0000000400157c02 */ /* 0x000fe40008000f00 */
[----:B------:R-:W-:Y:S01]  /*0700*/  MOV R33, UR4 ;  /* 0x0000000400217c02 */ /* 0x000fe20008000f00 */
[----:B----4-:R-:W-:-:S06]  /*0710*/  UMOV UR4, URZ ;  /* 0x000000ff00047c82 */ /* 0x010fcc0008000000 */
.L_x_58:
[----:B------:R-:W0:Y:S01]  /*0720*/  LDCU.64 UR6, c[0x0][0x380] ;  /* 0x00007000ff0677ac */ /* 0x000e220008000a00 */
[----:B------:R-:W-:Y:S01]  /*0730*/  ISETP.GE.AND P1, PT, R13, UR14, PT ;  /* 0x0000000e0d007c0c */ /* 0x000fe2000bf26270 */
[----:B------:R-:W-:Y:S01]  /*0740*/  BSSY.RECONVERGENT B0, `(.L_x_53) ;  /* 0x0000050000007945 */ /* 0x000fe20003800200 */
[----:B------:R-:W-:-:S04]  /*0750*/  ULEA UR9, UR8, UR4, 0x3 ;  /* 0x0000000408097291 */ /* 0x000fc8000f8e18ff */
[----:B------:R-:W-:-:S04]  /*0760*/  UIMAD UR9, UR10, UR9, URZ ;  /* 0x000000090a0972a4 */ /* 0x000fc8000f8e02ff */
[----:B0-----:R-:W-:-:S03]  /*0770*/  UIMAD.WIDE UR6, UR9, 0x2, UR6 ;  /* 0x00000002090678a5 */ /* 0x001fc6000f8e0206 */
[----:B------:R-:W-:Y:S09]  /*0780*/  @P1 BRA `(.L_x_54) ;  /* 0x00000004002c1947 */ /* 0x000ff20003800000 */
[C---:B------:R-:W-:Y:S01]  /*0790*/  LOP3.LUT R28, R11.reuse, 0x3, RZ, 0xc0, !PT ;  /* 0x000000030b1c7812 */ /* 0x040fe200078ec0ff */
[----:B------:R-:W-:Y:S01]  /*07a0*/  BSSY.RECONVERGENT B1, `(.L_x_55) ;  /* 0x000001c000017945 */ /* 0x000fe20003800200 */
[----:B------:R-:W-:Y:S02]  /*07b0*/  ISETP.GE.U32.AND P1, PT, R11, 0x3, PT ;  /* 0x000000030b00780c */ /* 0x000fe40003f26070 */
[----:B------:R-:W-:Y:S02]  /*07c0*/  ISETP.NE.AND P2, PT, R28, 0x3, PT ;  /* 0x000000031c00780c */ /* 0x000fe40003f45270 */
[----:B------:R-:W-:-:S11]  /*07d0*/  MOV R45, R13 ;  /* 0x0000000d002d7202 */ /* 0x000fd60000000f00 */
[----:B------:R-:W-:Y:S05]  /*07e0*/  @!P2 BRA `(.L_x_56) ;  /* 0x00000000005ca947 */ /* 0x000fea0003800000 */
[----:B------:R-:W-:-:S05]  /*07f0*/  HFMA2 R26, -RZ, RZ, 0, 2.384185791015625e-07 ;  /* 0x00000004ff1a7431 */ /* 0x000fca00000001ff */
[----:B------:R-:W-:-:S05]  /*0800*/  IMAD.WIDE.U32 R26, R13, R26, UR6 ;  /* 0x000000060d1a7e25 */ /* 0x000fca000f8e001a */
[----:B------:R-:W2:Y:S01]  /*0810*/  LDG.E.CONSTANT R25, desc[UR12][R26.64] ;  /* 0x0000000c1a197981 */ /* 0x000ea2000c1e9900 */
[----:B------:R-:W-:Y:S02]  /*0820*/  ISETP.NE.AND P2, PT, R28, RZ, PT ;  /* 0x000000ff1c00720c */ /* 0x000fe40003f45270 */
[----:B------:R-:W-:Y:S01]  /*0830*/  IADD3 R45, PT, PT, R13, R14, RZ ;  /* 0x0000000e0d2d7210 */ /* 0x000fe20007ffe0ff */
[--C-:B--2---:R-:W-:Y:S02]  /*0840*/  HADD2.F32 R24, -RZ, R25.reuse.H0_H0 ;  /* 0x20000019ff187230 */ /* 0x104fe40000004100 */
[----:B------:R-:W-:-:S05]  /*0850*/  HADD2.F32 R25, -RZ, R25.H1_H1 ;  /* 0x30000019ff197230 */ /* 0x000fca0000004100 */
[----:B------:R0:W-:Y:S03]  /*0860*/  STS.64 [R9], R24 ;  /* 0x0000001809007388 */ /* 0x0001e60000000a00 */
[----:B------:R-:W-:Y:S05]  /*0870*/  @!P2 BRA `(.L_x_56) ;  /* 0x000000000038a947 */ /* 0x000fea0003800000 */
[----:B------:R-:W-:Y:S01]  /*0880*/  ISETP.NE.AND P2, PT, R28, 0x1, PT ;  /* 0x000000011c00780c */ /* 0x000fe20003f45270 */
[----:B------:R-:W-:-:S05]  /*0890*/  IMAD.WIDE R28, R14, 0x4, R26 ;  /* 0x000000040e1c7825 */ /* 0x000fca00078e021a */
[----:B0-----:R-:W2:Y:S07]  /*08a0*/  LDG.E.CONSTANT R25, desc[UR12][R28.64] ;  /* 0x0000000c1c197981 */ /* 0x001eae000c1e9900 */
[----:B------:R-:W-:-:S06]  /*08b0*/  @P2 IMAD.WIDE R30, R14, 0x4, R28 ;  /* 0x000000040e1e2825 */ /* 0x000fcc00078e021c */
[----:B------:R-:W3:Y:S01]  /*08c0*/  @P2 LDG.E.CONSTANT R30, desc[UR12][R30.64] ;  /* 0x0000000c1e1e2981 */ /* 0x000ee2000c1e9900 */
[C---:B------:R-:W-:Y:S02]  /*08d0*/  @P2 LEA R37, R14.reuse, R4, 0x3 ;  /* 0x000000040e252211 */ /* 0x040fe400078e18ff */
[----:B------:R-:W-:-:S04]  /*08e0*/  IADD3 R45, PT, PT, R14, R45, RZ ;  /* 0x0000002d0e2d7210 */ /* 0x000fc80007ffe0ff */
[----:B------:R-:W-:Y:S01]  /*08f0*/  @P2 IADD3 R45, PT, PT, R14, R45, RZ ;  /* 0x0000002d0e2d2210 */ /* 0x000fe20007ffe0ff */
[--C-:B--2---:R-:W-:Y:S02]  /*0900*/  HADD2.F32 R24, -RZ, R25.reuse.H0_H0 ;  /* 0x20000019ff187230 */ /* 0x104fe40000004100 */
[----:B------:R-:W-:-:S05]  /*0910*/  HADD2.F32 R25, -RZ, R25.H1_H1 ;  /* 0x30000019ff197230 */ /* 0x000fca0000004100 */
[----:B------:R1:W-:Y:S01]  /*0920*/  STS.64 [R4], R24 ;  /* 0x0000001804007388 */ /* 0x0003e20000000a00 */
[--C-:B---3--:R-:W-:Y:S02]  /*0930*/  @P2 HADD2.F32 R26, -RZ, R30.reuse.H0_H0 ;  /* 0x2000001eff1a2230 */ /* 0x108fe40000004100 */
[----:B------:R-:W-:-:S05]  /*0940*/  @P2 HADD2.F32 R27, -RZ, R30.H1_H1 ;  /* 0x3000001eff1b2230 */ /* 0x000fca0000004100 */
[----:B------:R1:W-:Y:S02]  /*0950*/  @P2 STS.64 [R37], R26 ;  /* 0x0000001a25002388 */ /* 0x0003e40000000a00 */
.L_x_56:
[----:B------:R-:W-:Y:S05]  /*0960*/  BSYNC.RECONVERGENT B1 ;  /* 0x0000000000017941 */ /* 0x000fea0003800200 */
.L_x_55:
[----:B------:R-:W-:Y:S05]  /*0970*/  @!P1 BRA `(.L_x_54) ;  /* 0x0000000000b09947 */ /* 0x000fea0003800000 */
[----:B------:R-:W2:Y:S01]  /*0980*/  S2UR UR11, SR_CgaCtaId ;  /* 0x00000000000b79c3 */ /* 0x000ea20000008800 */
[----:B------:R-:W-:Y:S01]  /*0990*/  UMOV UR9, 0x400 ;  /* 0x0000040000097882 */ /* 0x000fe20000000000 */
[-C--:B------:R-:W-:Y:S01]  /*09a0*/  MOV R40, R45.reuse ;  /* 0x0000002d00287202 */ /* 0x080fe20000000f00 */
[C---:B------:R-:W-:Y:S01]  /*09b0*/  IMAD R39, R14.reuse, 0x3, R45 ;  /* 0x000000030e277824 */ /* 0x040fe200078e022d */
[CC--:B------:R-:W-:Y:S02]  /*09c0*/  LEA R43, R14.reuse, R45.reuse, 0x1 ;  /* 0x0000002d0e2b7211 */ /* 0x0c0fe400078e08ff */
[----:B------:R-:W-:Y:S01]  /*09d0*/  IADD3 R41, PT, PT, R14, R45, RZ ;  /* 0x0000002d0e297210 */ /* 0x000fe20007ffe0ff */
[----:B--2---:R-:W-:-:S06]  /*09e0*/  ULEA UR9, UR11, UR9, 0x18 ;  /* 0x000000090b097291 */ /* 0x004fcc000f8ec0ff */
[----:B-1----:R-:W-:-:S07]  /*09f0*/  MOV R37, UR9 ;  /* 0x0000000900257c02 */ /* 0x002fce0008000f00 */
.L_x_57:
[----:B--2---:R-:W-:Y:S01]  /*0a00*/  HFMA2 R30, -RZ, RZ, 0, 2.384185791015625e-07 ;  /* 0x00000004ff1e7431 */ /* 0x004fe200000001ff */
[----:B0-----:R-:W-:Y:S01]  /*0a10*/  MOV R24, 0x4 ;  /* 0x0000000400187802 */ /* 0x001fe20000000f00 */
[----:B------:R-:W-:Y:S01]  /*0a20*/  HFMA2 R26, -RZ, RZ, 0, 2.384185791015625e-07 ;  /* 0x00000004ff1a7431 */ /* 0x000fe200000001ff */
[----:B------:R-:W-:-:S03]  /*0a30*/  MOV R28, 0x4 ;  /* 0x00000004001c7802 */ /* 0x000fc60000000f00 */
[----:B------:R-:W-:-:S04]  /*0a40*/  IMAD.WIDE.U32 R24, R41, R24, UR6 ;  /* 0x0000000629187e25 */ /* 0x000fc8000f8e0018 */
[----:B------:R-:W-:-:S05]  /*0a50*/  IMAD.WIDE.U32 R30, R45, R30, UR6 ;  /* 0x000000062d1e7e25 */ /* 0x000fca000f8e001e */
[----:B------:R-:W2:Y:S01]  /*0a60*/  LDG.E.CONSTANT R29, desc[UR12][R30.64] ;  /* 0x0000000c1e1d7981 */ /* 0x000ea2000c1e9900 */
[----:B------:R-:W-:-:S06]  /*0a70*/  IMAD.WIDE.U32 R26, R43, R26, UR6 ;  /* 0x000000062b1a7e25 */ /* 0x000fcc000f8e001a */
[----:B------:R-:W3:Y:S04]  /*0a80*/  LDG.E.CONSTANT R26, desc[UR12][R26.64] ;  /* 0x0000000c1a1a7981 */ /* 0x000ee8000c1e9900 */
[----:B------:R0:W4:Y:S02]  /*0a90*/  LDG.E.CONSTANT R31, desc[UR12][R24.64] ;  /* 0x0000000c181f7981 */ /* 0x000124000c1e9900 */
[----:B0-----:R-:W-:-:S05]  /*0aa0*/  IMAD.WIDE.U32 R24, R39, R28, UR6 ;  /* 0x0000000627187e25 */ /* 0x001fca000f8e001c */
[----:B------:R3:W5:Y:S01]  /*0ab0*/  LDG.E.CONSTANT R42, desc[UR12][R24.64] ;  /* 0x0000000c182a7981 */ /* 0x000762000c1e9900 */
[----:B------:R-:W-:Y:S02]  /*0ac0*/  LEA R44, R40, R37, 0x3 ;  /* 0x00000025282c7211 */ /* 0x000fe400078e18ff */
[----:B------:R-:W-:-:S04]  /*0ad0*/  IADD3 R45, PT, PT, R14, R45, R14 ;  /* 0x0000002d0e2d7210 */ /* 0x000fc80007ffe00e */
[----:B------:R-:W-:-:S04]  /*0ae0*/  IADD3 R45, PT, PT, R14, R45, R14 ;  /* 0x0000002d0e2d7210 */ /* 0x000fc80007ffe00e */
[----:B------:R-:W-:Y:S02]  /*0af0*/  ISETP.GE.AND P1, PT, R45, UR14, PT ;  /* 0x0000000e2d007c0c */ /* 0x000fe4000bf26270 */
[C---:B------:R-:W-:Y:S02]  /*0b00*/  LEA R37, R14.reuse, R37, 0x5 ;  /* 0x000000250e257211 */ /* 0x040fe400078e28ff */
[C---:B------:R-:W-:Y:S02]  /*0b10*/  LEA R43, R14.reuse, R43, 0x2 ;  /* 0x0000002b0e2b7211 */ /* 0x040fe400078e10ff */
[C---:B------:R-:W-:Y:S02]  /*0b20*/  LEA R39, R14.reuse, R39, 0x2 ;  /* 0x000000270e277211 */ /* 0x040fe400078e10ff */
[----:B------:R-:W-:Y:S01]  /*0b30*/  LEA R41, R14, R41, 0x2 ;  /* 0x000000290e297211 */ /* 0x000fe200078e10ff */
[--C-:B--2---:R-:W-:Y:S02]  /*0b40*/  HADD2.F32 R28, -RZ, R29.reuse.H0_H0 ;  /* 0x2000001dff1c7230 */ /* 0x104fe40000004100 */
[----:B------:R-:W-:-:S05]  /*0b50*/  HADD2.F32 R29, -RZ, R29.H1_H1 ;  /* 0x3000001dff1d7230 */ /* 0x000fca0000004100 */
[----:B------:R0:W-:Y:S01]  /*0b60*/  STS.64 [R44], R28 ;  /* 0x0000001c2c007388 */ /* 0x0001e20000000a00 */
[--C-:B---3--:R-:W-:Y:S02]  /*0b70*/  HADD2.F32 R24, -RZ, R26.reuse.H0_H0 ;  /* 0x2000001aff187230 */ /* 0x108fe40000004100 */
[--C-:B----4-:R-:W-:Y:S02]  /*0b80*/  HADD2.F32 R30, -RZ, R31.reuse.H0_H0 ;  /* 0x2000001fff1e7230 */ /* 0x110fe40000004100 */
[----:B------:R-:W-:Y:S02]  /*0b90*/  HADD2.F32 R31, -RZ, R31.H1_H1 ;  /* 0x3000001fff1f7230 */ /* 0x000fe40000004100 */
[----:B------:R-:W-:Y:S01]  /*0ba0*/  HADD2.F32 R25, -RZ, R26.H1_H1 ;  /* 0x3000001aff197230 */ /* 0x000fe20000004100 */
[CC--:B0-----:R-:W-:Y:S02]  /*0bb0*/  LEA R28, R14.reuse, R44.reuse, 0x3 ;  /* 0x0000002c0e1c7211 */ /* 0x0c1fe400078e18ff */
[C---:B------:R-:W-:Y:S01]  /*0bc0*/  LEA R29, R14.reuse, R44, 0x4 ;  /* 0x0000002c0e1d7211 */ /* 0x040fe200078e20ff */
[----:B------:R-:W-:-:S02]  /*0bd0*/  IMAD R44, R14, 0x18, R44 ;  /* 0x000000180e2c7824 */ /* 0x000fc400078e022c */
[--C-:B-----5:R-:W-:Y:S02]  /*0be0*/  HADD2.F32 R26, -RZ, R42.reuse.H0_H0 ;  /* 0x2000002aff1a7230 */ /* 0x120fe40000004100 */
[----:B------:R-:W-:Y:S01]  /*0bf0*/  HADD2.F32 R27, -RZ, R42.H1_H1 ;  /* 0x3000002aff1b7230 */ /* 0x000fe20000004100 */
[----:B------:R2:W-:Y:S04]  /*0c00*/  STS.64 [R28], R30 ;  /* 0x0000001e1c007388 */ /* 0x0005e80000000a00 */
[----:B------:R2:W-:Y:S04]  /*0c10*/  STS.64 [R29], R24 ;  /* 0x000000181d007388 */ /* 0x0005e80000000a00 */
[----:B------:R2:W-:Y:S01]  /*0c20*/  STS.64 [R44], R26 ;  /* 0x0000001a2c007388 */ /* 0x0005e20000000a00 */
[----:B------:R-:W-:Y:S05]  /*0c30*/  @!P1 BRA `(.L_x_57) ;  /* 0xfffffffc00709947 */ /* 0x000fea000383ffff */
.L_x_54:
[----:B------:R-:W-:Y:S05]  /*0c40*/  BSYNC.RECONVERGENT B0 ;  /* 0x0000000000007941 */ /* 0x000fea0003800200 */
.L_x_53:
[----:B------:R-:W-:-:S05]  /*0c50*/  VOTEU.ANY UP0, P0 ;  /* 0x0000000000ff7886 */ /* 0x000fca0000000100 */
[----:B------:R-:W-:-:S06]  /*0c60*/  @UP0 UIMAD.WIDE UR6, UR10, 0x2, UR6 ;  /* 0x000000020a0608a5 */ /* 0x000fcc000f8e0206 */
[----:B012---:R-:W-:Y:S02]  /*0c70*/  MOV R24, UR6 ;  /* 0x0000000600187c02 */ /* 0x007fe40008000f00 */
[----:B------:R-:W-:-:S05]  /*0c80*/  MOV R25, UR7 ;  /* 0x0000000700197c02 */ /* 0x000fca0008000f00 */
[----:B------:R-:W2:Y:S01]  /*0c90*/  @P0 LDG.E.U16.CONSTANT R24, desc[UR12][R24.64+-0x2] ;  /* 0xfffffe0c18180981 */ /* 0x000ea2000c1e9500 */
[----:B------:R-:W0:Y:S01]  /*0ca0*/  @UP0 S2UR UR9, SR_CgaCtaId ;  /* 0x00000000000909c3 */ /* 0x000e220000008800 */
[----:B------:R-:W-:Y:S01]  /*0cb0*/  ULEA UR6, UR5, UR4, 0x3 ;  /* 0x0000000405067291 */ /* 0x000fe2000f8e18ff */
[----:B------:R-:W-:Y:S01]  /*0cc0*/  UMOV UR7, 0x340 ;  /* 0x0000034000077882 */ /* 0x000fe20000000000 */
[----:B------:R-:W-:Y:S02]  /*0cd0*/  UIADD3 UR4, UPT, UPT, UR4, 0x1, URZ ;  /* 0x0000000104047890 */ /* 0x000fe4000fffe0ff */
[----:B------:R-:W-:-:S04]  /*0ce0*/  UIMAD UR6, UR6, 0x19, URZ ;  /* 0x00000019060678a4 */ /* 0x000fc8000f8e02ff */
[----:B------:R-:W-:-:S03]  /*0cf0*/  ULEA UR7, UR6, UR7, 0x1 ;  /* 0x0000000706077291 */ /* 0x000fc6000f8e08ff */
[----:B------:R-:W-:-:S03]  /*0d00*/  @UP0 UMOV UR6, 0x400 ;  /* 0x0000040000060882 */ /* 0x000fc60000000000 */
[----:B------:R-:W-:Y:S02]  /*0d10*/  MOV R40, UR7 ;  /* 0x0000000700287c02 */ /* 0x000fe40008000f00 */
[----:B------:R-:W-:Y:S02]  /*0d20*/  MOV R44, UR7 ;  /* 0x00000007002c7c02 */ /* 0x000fe40008000f00 */
[----:B------:R-:W1:Y:S01]  /*0d30*/  LDC.U16 R43, c[0x3][R40] ;  /* 0x00c00000282b7b82 */ /* 0x000e620000000400 */
[----:B------:R-:W-:Y:S02]  /*0d40*/  MOV R42, UR7 ;  /* 0x00000007002a7c02 */ /* 0x000fe40008000f00 */
[----:B------:R-:W-:Y:S01]  /*0d50*/  MOV R45, UR7 ;  /* 0x00000007002d7c02 */ /* 0x000fe20008000f00 */
[----:B0-----:R-:W-:Y:S01]  /*0d60*/  @UP0 ULEA UR6, UR9, UR6, 0x18 ;  /* 0x0000000609060291 */ /* 0x001fe2000f8ec0ff */
[----:B------:R-:W-:Y:S02]  /*0d70*/  MOV R37, UR7 ;  /* 0x0000000700257c02 */ /* 0x000fe40008000f00 */
[----:B------:R-:W-:Y:S01]  /*0d80*/  MOV R31, UR7 ;  /* 0x00000007001f7c02 */ /* 0x000fe20008000f00 */
[----:B------:R-:W-:Y:S01]  /*0d90*/  @UP0 ULEA UR6, UR10, UR6, 0x2 ;  /* 0x000000060a060291 */ /* 0x000fe2000f8e10ff */
[----:B------:R-:W0:Y:S01]  /*0da0*/  LDC.U16 R41, c[0x3][R44+0x190] ;  /* 0x00c064002c297b82 */ /* 0x000e220000000400 */
[----:B------:R-:W-:-:S07]  /*0db0*/  UISETP.NE.AND UP0, UPT, UR4, 0x8, UPT ;  /* 0x000000080400788c */ /* 0x000fce000bf05270 */
[----:B------:R-:W3:Y:S08]  /*0dc0*/  LDC.U16 R42, c[0x3][R42+0x320] ;  /* 0x00c0c8002a2a7b82 */ /* 0x000ef00000000400 */
[----:B------:R-:W4:Y:S08]  /*0dd0*/  LDC.U16 R39, c[0x3][R45+0x4b0] ;  /* 0x00c12c002d277b82 */ /* 0x000f300000000400 */
[----:B------:R-:W5:Y:S08]  /*0de0*/  LDC.U16 R37, c[0x3][R37+0x2] ;  /* 0x00c0008025257b82 */ /* 0x000f700000000400 */
[----:B------:R-:W5:Y:S01]  /*0df0*/  LDC.U16 R31, c[0x3][R31+0x192] ;  /* 0x00c064801f1f7b82 */ /* 0x000f620000000400 */
[----:B-1----:R-:W-:-:S02]  /*0e00*/  HADD2.F32 R43, -RZ, R43.H0_H0 ;  /* 0x2000002bff2b7230 */ /* 0x002fc40000004100 */
[----:B0-----:R-:W-:Y:S02]  /*0e10*/  HADD2.F32 R41, -RZ, R41.H0_H0 ;  /* 0x20000029ff297230 */ /* 0x001fe40000004100 */
[----:B----4-:R-:W-:Y:S02]  /*0e20*/  HADD2.F32 R39, -RZ, R39.H0_H0 ;  /* 0x20000027ff277230 */ /* 0x010fe40000004100 */
[----:B--2---:R-:W-:-:S05]  /*0e30*/  @P0 HADD2.F32 R26, -RZ, R24.H0_H0 ;  /* 0x20000018ff1a0230 */ /* 0x004fca0000004100 */
[----:B------:R-:W-:Y:S01]  /*0e40*/  @P0 STS [UR6+-0x4], R26 ;  /* 0xfffffc1aff000988 */ /* 0x000fe20008000806 */
[----:B------:R-:W-:Y:S06]  /*0e50*/  BAR.SYNC.DEFER_BLOCKING 0x0 ;  /* 0x0000000000007b1d */ /* 0x000fec0000010000 */
[----:B------:R-:W0:Y:S04]  /*0e60*/  LDS.64 R24, [R6] ;  /* 0x0000000006187984 */ /* 0x000e280000000a00 */
[----:B------:R-:W1:Y:S04]  /*0e70*/  LDS R28, [R12+0x4] ;  /* 0x000004000c1c7984 */ /* 0x000e680000000800 */
[----:B------:R-:W2:Y:S04]  /*0e80*/  LDS R30, [R12] ;  /* 0x000000000c1e7984 */ /* 0x000ea80000000800 */
[----:B------:R-:W4:Y:S04]  /*0e90*/  LDS.64 R26, [R6+0x8] ;  /* 0x00000800061a7984 */ /* 0x000f280000000a00 */
[----:B------:R-:W4:Y:S01]  /*0ea0*/  LDS R29, [R12+0x8] ;  /* 0x000008000c1d7984 */ /* 0x000f220000000800 */
[-C--:B0-----:R-:W-:Y:S01]  /*0eb0*/  FFMA R40, R24, R43.reuse, R7 ;  /* 0x0000002b18287223 */ /* 0x081fe20000000007 */
[-C--:B------:R-:W-:Y:S01]  /*0ec0*/  FFMA R7, R25, R43.reuse, R22 ;  /* 0x0000002b19077223 */ /* 0x080fe20000000016 */
[----:B-1----:R-:W-:Y:S01]  /*0ed0*/  FFMA R22, R28, R43, R33 ;  /* 0x0000002b1c167223 */ /* 0x002fe20000000021 */
[----:B---3--:R-:W-:-:S02]  /*0ee0*/  HADD2.F32 R33, -RZ, R42.H0_H0 ;  /* 0x2000002aff217230 */ /* 0x008fc40000004100 */
[-C--:B------:R-:W-:Y:S01]  /*0ef0*/  FFMA R42, R24, R41.reuse, R5 ;  /* 0x00000029182a7223 */ /* 0x080fe20000000005 */
[CC--:B------:R-:W-:Y:S01]  /*0f00*/  FFMA R5, R25.reuse, R41.reuse, R20 ;  /* 0x0000002919057223 */ /* 0x0c0fe20000000014 */
[-C--:B--2---:R-:W-:Y:S01]  /*0f10*/  FFMA R19, R30, R41.reuse, R19 ;  /* 0x000000291e137223 */ /* 0x084fe20000000013 */
[----:B------:R-:W-:Y:S01]  /*0f20*/  FFMA R32, R28, R41, R32 ;  /* 0x000000291c207223 */ /* 0x000fe20000000020 */
[C---:B------:R-:W-:Y:S01]  /*0f30*/  FFMA R20, R24.reuse, R33, R3 ;  /* 0x0000002118147223 */ /* 0x040fe20000000003 */
[----:B------:R-:W-:Y:S01]  /*0f40*/  FFMA R24, R24, R39, R35 ;  /* 0x0000002718187223 */ /* 0x000fe20000000023 */
[----:B------:R-:W-:Y:S01]  /*0f50*/  MOV R35, UR7 ;  /* 0x0000000700237c02 */ /* 0x000fe20008000f00 */
[----:B-----5:R-:W-:Y:S02]  /*0f60*/  HADD2.F32 R41, -RZ, R37.H0_H0 ;  /* 0x20000025ff297230 */ /* 0x020fe40000004100 */
[C---:B------:R-:W-:Y:S01]  /*0f70*/  FFMA R21, R30.reuse, R43, R21 ;  /* 0x0000002b1e157223 */ /* 0x040fe20000000015 */
[CC--:B------:R-:W-:Y:S01]  /*0f80*/  FFMA R3, R25.reuse, R33.reuse, R18 ;  /* 0x0000002119037223 */ /* 0x0c0fe20000000012 */
[-C--:B------:R-:W-:Y:S01]  /*0f90*/  FFMA R17, R30, R33.reuse, R17 ;  /* 0x000000211e117223 */ /* 0x080fe20000000011 */
[----:B------:R-:W-:Y:S01]  /*0fa0*/  FFMA R18, R28, R33, R23 ;  /* 0x000000211c127223 */ /* 0x000fe20000000017 */
[CC--:B------:R-:W-:Y:S01]  /*0fb0*/  FFMA R23, R25.reuse, R39.reuse, R38 ;  /* 0x0000002719177223 */ /* 0x0c0fe20000000026 */
[-C--:B------:R-:W-:Y:S01]  /*0fc0*/  FFMA R33, R30, R39.reuse, R36 ;  /* 0x000000271e217223 */ /* 0x080fe20000000024 */
[C---:B------:R-:W-:Y:S01]  /*0fd0*/  FFMA R36, R28.reuse, R39, R34 ;  /* 0x000000271c247223 */ /* 0x040fe20000000022 */
[-C--:B------:R-:W-:Y:S01]  /*0fe0*/  FFMA R37, R25, R41.reuse, R40 ;  /* 0x0000002919257223 */ /* 0x080fe20000000028 */
[-C--:B------:R-:W-:Y:S01]  /*0ff0*/  FFMA R38, R28, R41.reuse, R21 ;  /* 0x000000291c267223 */ /* 0x080fe20000000015 */
[----:B------:R-:W0:Y:S01]  /*1000*/  LDC.U16 R35, c[0x3][R35+0x322] ;  /* 0x00c0c88023237b82 */ /* 0x000e220000000400 */
[-C--:B----4-:R-:W-:Y:S01]  /*1010*/  FFMA R40, R26, R41.reuse, R7 ;  /* 0x000000291a287223 */ /* 0x090fe20000000007 */
[----:B------:R-:W-:Y:S01]  /*1020*/  MOV R21, UR7 ;  /* 0x0000000700157c02 */ /* 0x000fe20008000f00 */
[----:B------:R-:W-:Y:S01]  /*1030*/  HADD2.F32 R39, -RZ, R31.H0_H0 ;  /* 0x2000001fff277230 */ /* 0x000fe20000004100 */
[----:B------:R-:W-:Y:S01]  /*1040*/  MOV R7, UR7 ;  /* 0x0000000700077c02 */ /* 0x000fe20008000f00 */
[----:B------:R-:W-:-:S03]  /*1050*/  FFMA R22, R29, R41, R22 ;  /* 0x000000291d167223 */ /* 0x000fc60000000016 */
[----:B------:R-:W1:Y:S01]  /*1060*/  LDC.U16 R34, c[0x3][R45+0x4b2] ;  /* 0x00c12c802d227b82 */ /* 0x000e620000000400 */
[-C--:B------:R-:W-:Y:S01]  /*1070*/  FFMA R31, R25, R39.reuse, R42 ;  /* 0x00000027191f7223 */ /* 0x080fe2000000002a */
[-C--:B------:R-:W-:Y:S01]  /*1080*/  FFMA R44, R28, R39.reuse, R19 ;  /* 0x000000271c2c7223 */ /* 0x080fe20000000013 */
[-C--:B------:R-:W-:Y:S01]  /*1090*/  FFMA R42, R26, R39.reuse, R5 ;  /* 0x000000271a2a7223 */ /* 0x080fe20000000005 */
[----:B------:R-:W-:Y:S01]  /*10a0*/  MOV R19, UR7 ;  /* 0x0000000700137c02 */ /* 0x000fe20008000f00 */
[----:B------:R-:W-:Y:S01]  /*10b0*/  FFMA R32, R29, R39, R32 ;  /* 0x000000271d207223 */ /* 0x000fe20000000020 */
[----:B------:R-:W-:Y:S01]  /*10c0*/  MOV R5, UR7 ;  /* 0x0000000700057c02 */ /* 0x000fe20008000f00 */
[----:B------:R-:W2:Y:S01]  /*10d0*/  LDS R39, [R12+0xc] ;  /* 0x00000c000c277984 */ /* 0x000ea20000000800 */
[----:B------:R-:W3:Y:S08]  /*10e0*/  LDC.U16 R21, c[0x3][R21+0x4] ;  /* 0x00c0010015157b82 */ /* 0x000ef00000000400 */
[----:B------:R-:W4:Y:S08]  /*10f0*/  LDC.U16 R7, c[0x3][R7+0x194] ;  /* 0x00c0650007077b82 */ /* 0x000f300000000400 */
[----:B------:R-:W5:Y:S08]  /*1100*/  LDC.U16 R19, c[0x3][R19+0x324] ;  /* 0x00c0c90013137b82 */ /* 0x000f700000000400 */
[----:B------:R-:W5:Y:S01]  /*1110*/  LDC.U16 R5, c[0x3][R5+0x4b4] ;  /* 0x00c12d0005057b82 */ /* 0x000f620000000400 */
[----:B0-----:R-:W-:-:S05]  /*1120*/  HADD2.F32 R43, -RZ, R35.H0_H0 ;  /* 0x20000023ff2b7230 */ /* 0x001fca0000004100 */
[-C--:B------:R-:W-:Y:S01]  /*1130*/  FFMA R35, R25, R43.reuse, R20 ;  /* 0x0000002b19237223 */ /* 0x080fe20000000014 */
[-C--:B------:R-:W-:Y:S01]  /*1140*/  FFMA R20, R26, R43.reuse, R3 ;  /* 0x0000002b1a147223 */ /* 0x080fe20000000003 */
[-C--:B------:R-:W-:Y:S01]  /*1150*/  FFMA R18, R29, R43.reuse, R18 ;  /* 0x0000002b1d127223 */ /* 0x080fe20000000012 */
[----:B-1----:R-:W-:Y:S02]  /*1160*/  HADD2.F32 R41, -RZ, R34.H0_H0 ;  /* 0x20000022ff297230 */ /* 0x002fe40000004100 */
[----:B------:R-:W-:Y:S01]  /*1170*/  FFMA R34, R28, R43, R17 ;  /* 0x0000002b1c227223 */ /* 0x000fe20000000011 */
[----:B------:R-:W-:Y:S02]  /*1180*/  MOV R43, UR7 ;  /* 0x00000007002b7c02 */ /* 0x000fe40008000f00 */
[-C--:B------:R-:W-:Y:S01]  /*1190*/  FFMA R25, R25, R41.reuse, R24 ;  /* 0x0000002919197223 */ /* 0x080fe20000000018 */
[-C--:B------:R-:W-:Y:S01]  /*11a0*/  FFMA R24, R26, R41.reuse, R23 ;  /* 0x000000291a187223 */ /* 0x080fe20000000017 */
[-C--:B------:R-:W-:Y:S01]  /*11b0*/  FFMA R33, R28, R41.reuse, R33 ;  /* 0x000000291c217223 */ /* 0x080fe20000000021 */
[----:B---3--:R-:W-:Y:S01]  /*11c0*/  HADD2.F32 R17, -RZ, R21.H0_H0 ;  /* 0x20000015ff117230 */ /* 0x008fe20000004100 */
[----:B------:R-:W0:Y:S01]  /*11d0*/  LDS R23, [R12+0x10] ;  /* 0x000010000c177984 */ /* 0x000e220000000800 */
[----:B------:R-:W-:-:S03]  /*11e0*/  FFMA R36, R29, R41, R36 ;  /* 0x000000291d247223 */ /* 0x000fc60000000024 */
[----:B------:R-:W-:Y:S01]  /*11f0*/  FFMA R3, R17, R27, R40 ;  /* 0x0000001b11037223 */ /* 0x000fe20000000028 */
[-C--:B------:R-:W-:Y:S01]  /*1200*/  FFMA R37, R26, R17.reuse, R37 ;  /* 0x000000111a257223 */ /* 0x080fe20000000025 */
[-C--:B------:R-:W-:Y:S01]  /*1210*/  FFMA R38, R29, R17.reuse, R38 ;  /* 0x000000111d267223 */ /* 0x080fe20000000026 */
[----:B----4-:R-:W-:Y:S01]  /*1220*/  HADD2.F32 R21, -RZ, R7.H0_H0 ;  /* 0x20000007ff157230 */ /* 0x010fe20000004100 */
[----:B------:R-:W-:Y:S01]  /*1230*/  MOV R7, UR7 ;  /* 0x0000000700077c02 */ /* 0x000fe20008000f00 */
[----:B--2---:R-:W-:-:S03]  /*1240*/  FFMA R22, R39, R17, R22 ;  /* 0x0000001127167223 */ /* 0x004fc60000000016 */
[C---:B------:R-:W-:Y:S01]  /*1250*/  FFMA R40, R26.reuse, R21, R31 ;  /* 0x000000151a287223 */ /* 0x040fe2000000001f */
[----:B------:R-:W-:Y:S01]  /*1260*/  FFMA R17, R21, R27, R42 ;  /* 0x0000001b15117223 */ /* 0x000fe2000000002a */
[----:B------:R-:W1:Y:S01]  /*1270*/  LDC.U16 R7, c[0x3][R7+0x6] ;  /* 0x00c0018007077b82 */ /* 0x000e620000000400 */
[----:B-----5:R-:W-:Y:S02]  /*1280*/  HADD2.F32 R19, -RZ, R19.H0_H0 ;  /* 0x20000013ff137230 */ /* 0x020fe40000004100 */
[-C--:B------:R-:W-:Y:S01]  /*1290*/  FFMA R44, R29, R21.reuse, R44 ;  /* 0x000000151d2c7223 */ /* 0x080fe2000000002c */
[----:B------:R-:W-:Y:S02]  /*12a0*/  FFMA R32, R39, R21, R32 ;  /* 0x0000001527207223 */ /* 0x000fe40000000020 */
[----:B------:R-:W-:Y:S01]  /*12b0*/  FFMA R42, R26, R19, R35 ;  /* 0x000000131a2a7223 */ /* 0x000fe20000000023 */
[----:B------:R-:W-:Y:S01]  /*12c0*/  MOV R35, UR7 ;  /* 0x0000000700237c02 */ /* 0x000fe20008000f00 */
[----:B------:R-:W2:Y:S01]  /*12d0*/  LDC.U16 R21, c[0x3][R43+0x196] ;  /* 0x00c065802b157b82 */ /* 0x000ea20000000400 */
[----:B------:R-:W-:-:S02]  /*12e0*/  HADD2.F32 R31, -RZ, R5.H0_H0 ;  /* 0x20000005ff1f7230 */ /* 0x000fc40000004100 */
[----:B------:R-:W-:Y:S01]  /*12f0*/  FFMA R5, R19, R27, R20 ;  /* 0x0000001b13057223 */ /* 0x000fe20000000014 */
[-C--:B------:R-:W-:Y:S01]  /*1300*/  FFMA R34, R29, R19.reuse, R34 ;  /* 0x000000131d227223 */ /* 0x080fe20000000022 */
[C---:B------:R-:W-:Y:S01]  /*1310*/  FFMA R20, R39.reuse, R19, R18 ;  /* 0x0000001327147223 */ /* 0x040fe20000000012 */
[-C--:B------:R-:W-:Y:S01]  /*1320*/  FFMA R26, R26, R31.reuse, R25 ;  /* 0x0000001f1a1a7223 */ /* 0x080fe20000000019 */
[----:B------:R-:W-:Y:S01]  /*1330*/  MOV R25, UR7 ;  /* 0x0000000700197c02 */ /* 0x000fe20008000f00 */
[----:B------:R-:W3:Y:S01]  /*1340*/  LDC.U16 R35, c[0x3][R35+0x326] ;  /* 0x00c0c98023237b82 */ /* 0x000ee20000000400 */
[----:B------:R-:W4:Y:S01]  /*1350*/  LDS.64 R18, [R6+0x10] ;  /* 0x0000100006127984 */ /* 0x000f220000000a00 */
[----:B------:R-:W-:-:S06]  /*1360*/  FFMA R36, R39, R31, R36 ;  /* 0x0000001f27247223 */ /* 0x000fcc0000000024 */
[----:B------:R-:W5:Y:S01]  /*1370*/  LDC.U16 R25, c[0x3][R25+0x4b6] ;  /* 0x00c12d8019197b82 */ /* 0x000f620000000400 */
[----:B-1----:R-:W-:Y:S02]  /*1380*/  HADD2.F32 R41, -RZ, R7.H0_H0 ;  /* 0x20000007ff297230 */ /* 0x002fe40000004100 */
[----:B------:R-:W-:Y:S01]  /*1390*/  FFMA R7, R31, R27, R24 ;  /* 0x0000001b1f077223 */ /* 0x000fe20000000018 */
[----:B------:R-:W-:Y:S01]  /*13a0*/  FFMA R24, R29, R31, R33 ;  /* 0x0000001f1d187223 */ /* 0x000fe20000000021 */
[----:B------:R-:W-:Y:S01]  /*13b0*/  MOV R31, UR7 ;  /* 0x00000007001f7c02 */ /* 0x000fe20008000f00 */
[----:B------:R-:W-:Y:S01]  /*13c0*/  FFMA R37, R41, R27, R37 ;  /* 0x0000001b29257223 */ /* 0x000fe20000000025 */
[-C--:B------:R-:W-:Y:S01]  /*13d0*/  FFMA R38, R39, R41.reuse, R38 ;  /* 0x0000002927267223 */ /* 0x080fe20000000026 */
[-C--:B0-----:R-:W-:Y:S01]  /*13e0*/  FFMA R22, R23, R41.reuse, R22 ;  /* 0x0000002917167223 */ /* 0x081fe20000000016 */
[----:B--2---:R-:W-:Y:S01]  /*13f0*/  HADD2.F32 R43, -RZ, R21.H0_H0 ;  /* 0x20000015ff2b7230 */ /* 0x004fe20000004100 */
[----:B------:R-:W-:Y:S01]  /*1400*/  MOV R21, UR7 ;  /* 0x0000000700157c02 */ /* 0x000fe20008000f00 */
[C---:B----4-:R-:W-:Y:S01]  /*1410*/  FFMA R3, R18.reuse, R41, R3 ;  /* 0x0000002912037223 */ /* 0x050fe20000000003 */
[----:B------:R-:W0:Y:S02]  /*1420*/  LDC.U16 R31, c[0x3][R31+0x198] ;  /* 0x00c066001f1f7b82 */ /* 0x000e240000000400 */
[----:B------:R-:W-:Y:S01]  /*1430*/  FFMA R33, R43, R27, R40 ;  /* 0x0000001b2b217223 */ /* 0x000fe20000000028 */
[-C--:B------:R-:W-:Y:S01]  /*1440*/  FFMA R40, R18, R43.reuse, R17 ;  /* 0x0000002b12287223 */ /* 0x080fe20000000011 */
[----:B------:R-:W-:Y:S01]  /*1450*/  FFMA R44, R39, R43, R44 ;  /* 0x0000002b272c7223 */ /* 0x000fe2000000002c */
[----:B---3--:R-:W-:-:S02]  /*1460*/  HADD2.F32 R41, -RZ, R35.H0_H0 ;  /* 0x20000023ff297230 */ /* 0x008fc40000004100 */
[----:B------:R-:W-:Y:S01]  /*1470*/  FFMA R32, R23, R43, R32 ;  /* 0x0000002b17207223 */ /* 0x000fe20000000020 */
[----:B------:R-:W1:Y:S02]  /*1480*/  LDC.U16 R21, c[0x3][R21+0x8] ;  /* 0x00c0020015157b82 */ /* 0x000e640000000400 */
[----:B------:R-:W-:Y:S01]  /*1490*/  FFMA R17, R41, R27, R42 ;  /* 0x0000001b29117223 */ /* 0x000fe2000000002a */
[CC--:B------:R-:W-:Y:S01]  /*14a0*/  FFMA R42, R18.reuse, R41.reuse, R5 ;  /* 0x00000029122a7223 */ /* 0x0c0fe20000000005 */
[-C--:B------:R-:W-:Y:S01]  /*14b0*/  FFMA R34, R39, R41.reuse, R34 ;  /* 0x0000002927227223 */ /* 0x080fe20000000022 */
[----:B-----5:R-:W-:Y:S01]  /*14c0*/  HADD2.F32 R35, -RZ, R25.H0_H0 ;  /* 0x20000019ff237230 */ /* 0x020fe20000004100 */
[----:B------:R-:W2:Y:S01]  /*14d0*/  LDS R5, [R12+0x14] ;  /* 0x000014000c057984 */ /* 0x000ea20000000800 */
[----:B------:R-:W-:Y:S01]  /*14e0*/  MOV R25, UR7 ;  /* 0x0000000700197c02 */ /* 0x000fe20008000f00 */
[----:B------:R-:W-:Y:S02]  /*14f0*/  FFMA R20, R23, R41, R20 ;  /* 0x0000002917147223 */ /* 0x000fe40000000014 */
[----:B------:R-:W-:Y:S01]  /*1500*/  FFMA R27, R35, R27, R26 ;  /* 0x0000001b231b7223 */ /* 0x000fe2000000001a */
[-C--:B------:R-:W-:Y:S01]  /*1510*/  FFMA R7, R18, R35.reuse, R7 ;  /* 0x0000002312077223 */ /* 0x080fe20000000007 */
[----:B------:R-:W3:Y:S01]  /*1520*/  LDC.U16 R26, c[0x3][R45+0x328] ;  /* 0x00c0ca002d1a7b82 */ /* 0x000ee20000000400 */
[-C--:B------:R-:W-:Y:S01]  /*1530*/  FFMA R24, R39, R35.reuse, R24 ;  /* 0x0000002327187223 */ /* 0x080fe20000000018 */
[----:B------:R-:W-:-:S06]  /*1540*/  FFMA R36, R23, R35, R36 ;  /* 0x0000002317247223 */ /* 0x000fcc0000000024 */
[----:B------:R-:W4:Y:S01]  /*1550*/  LDC.U16 R25, c[0x3][R25+0x4b8] ;  /* 0x00c12e0019197b82 */ /* 0x000f220000000400 */
[----:B0-----:R-:W-:-:S05]  /*1560*/  HADD2.F32 R43, -RZ, R31.H0_H0 ;  /* 0x2000001fff2b7230 */ /* 0x001fca0000004100 */
[----:B------:R-:W-:Y:S01]  /*1570*/  FFMA R33, R18, R43, R33 ;  /* 0x0000002b12217223 */ /* 0x000fe20000000021 */
[----:B------:R-:W-:Y:S01]  /*1580*/  FFMA R31, R43, R19, R40 ;  /* 0x000000132b1f7223 */ /* 0x000fe20000000028 */
[----:B------:R-:W-:Y:S01]  /*1590*/  FFMA R35, R23, R43, R44 ;  /* 0x0000002b17237223 */ /* 0x000fe2000000002c */
[----:B-1----:R-:W-:-:S05]  /*15a0*/  HADD2.F32 R41, -RZ, R21.H0_H0 ;  /* 0x20000015ff297230 */ /* 0x002fca0000004100 */
[----:B------:R-:W-:Y:S01]  /*15b0*/  FFMA R21, R23, R41, R38 ;  /* 0x0000002917157223 */ /* 0x000fe20000000026 */
[----:B--2---:R-:W-:Y:S01]  /*15c0*/  FFMA R38, R5, R43, R32 ;  /* 0x0000002b05267223 */ /* 0x004fe20000000020 */
[----:B------:R-:W-:Y:S01]  /*15d0*/  MOV R32, UR7 ;  /* 0x0000000700207c02 */ /* 0x000fe20008000f00 */
[C---:B------:R-:W-:Y:S01]  /*15e0*/  FFMA R37, R18.reuse, R41, R37 ;  /* 0x0000002912257223 */ /* 0x040fe20000000025 */
[----:B------:R-:W-:Y:S01]  /*15f0*/  FFMA R3, R41, R19, R3 ;  /* 0x0000001329037223 */ /* 0x000fe20000000003 */
[----:B------:R-:W-:Y:S01]  /*1600*/  FFMA R22, R5, R41, R22 ;  /* 0x0000002905167223 */ /* 0x000fe20000000016 */
[----:B---3--:R-:W-:Y:S01]  /*1610*/  HADD2.F32 R43, -RZ, R26.H0_H0 ;  /* 0x2000001aff2b7230 */ /* 0x008fe20000004100 */
[----:B------:R-:W-:Y:S01]  /*1620*/  MOV R26, UR7 ;  /* 0x00000007001a7c02 */ /* 0x000fe20008000f00 */
[----:B------:R-:W0:Y:S03]  /*1630*/  LDC.U16 R32, c[0x3][R32+0xa] ;  /* 0x00c0028020207b82 */ /* 0x000e260000000400 */
[-C--:B------:R-:W-:Y:S01]  /*1640*/  FFMA R41, R23, R43.reuse, R34 ;  /* 0x0000002b17297223 */ /* 0x080fe20000000022 */
[-C--:B------:R-:W-:Y:S01]  /*1650*/  FFMA R17, R18, R43.reuse, R17 ;  /* 0x0000002b12117223 */ /* 0x080fe20000000011 */
[----:B------:R-:W-:Y:S01]  /*1660*/  FFMA R20, R5, R43, R20 ;  /* 0x0000002b05147223 */ /* 0x000fe20000000014 */
[----:B----4-:R-:W-:-:S02]  /*1670*/  HADD2.F32 R40, -RZ, R25.H0_H0 ;  /* 0x20000019ff287230 */ /* 0x010fc40000004100 */
[-C--:B------:R-:W-:Y:S01]  /*1680*/  FFMA R25, R43, R19.reuse, R42 ;  /* 0x000000132b197223 */ /* 0x080fe2000000002a */
[----:B------:R-:W1:Y:S01]  /*1690*/  LDC.U16 R26, c[0x3][R26+0x19a] ;  /* 0x00c066801a1a7b82 */ /* 0x000e620000000400 */
[----:B------:R-:W-:Y:S01]  /*16a0*/  MOV R42, UR7 ;  /* 0x00000007002a7c02 */ /* 0x000fe20008000f00 */
[-C--:B------:R-:W-:Y:S01]  /*16b0*/  FFMA R27, R18, R40.reuse, R27 ;  /* 0x00000028121b7223 */ /* 0x080fe2000000001b */
[----:B------:R-:W-:Y:S01]  /*16c0*/  FFMA R7, R40, R19, R7 ;  /* 0x0000001328077223 */ /* 0x000fe20000000007 */
[-C--:B------:R-:W-:Y:S01]  /*16d0*/  FFMA R43, R23, R40.reuse, R24 ;  /* 0x00000028172b7223 */ /* 0x080fe20000000018 */
[----:B------:R-:W2:Y:S01]  /*16e0*/  LDS.64 R18, [R10] ;  /* 0x000000000a127984 */ /* 0x000ea20000000a00 */
[----:B------:R-:W-:Y:S02]  /*16f0*/  FFMA R36, R5, R40, R36 ;  /* 0x0000002805247223 */ /* 0x000fe40000000024 */
[----:B------:R-:W3:Y:S08]  /*1700*/  LDC.U16 R34, c[0x3][R45+0x32a] ;  /* 0x00c0ca802d227b82 */ /* 0x000ef00000000400 */
[----:B------:R-:W4:Y:S01]  /*1710*/  LDC.U16 R42, c[0x3][R42+0x4ba] ;  /* 0x00c12e802a2a7b82 */ /* 0x000f220000000400 */
[----:B0-----:R-:W-:-:S05]  /*1720*/  HADD2.F32 R44, -RZ, R32.H0_H0 ;  /* 0x20000020ff2c7230 */ /* 0x001fca0000004100 */
[-C--:B------:R-:W-:Y:S01]  /*1730*/  FFMA R37, R30, R44.reuse, R37 ;  /* 0x0000002c1e257223 */ /* 0x080fe20000000025 */
[-C--:B------:R-:W-:Y:S01]  /*1740*/  FFMA R24, R28, R44.reuse, R3 ;  /* 0x0000002c1c187223 */ /* 0x080fe20000000003 */
[-C--:B--2---:R-:W-:Y:S01]  /*1750*/  FFMA R21, R18, R44.reuse, R21 ;  /* 0x0000002c12157223 */ /* 0x084fe20000000015 */
[----:B-1----:R-:W-:Y:S02]  /*1760*/  HADD2.F32 R32, -RZ, R26.H0_H0 ;  /* 0x2000001aff207230 */ /* 0x002fe40000004100 */
[----:B------:R-:W-:Y:S01]  /*1770*/  FFMA R22, R19, R44, R22 ;  /* 0x0000002c13167223 */ /* 0x000fe20000000016 */
[----:B------:R-:W0:Y:S01]  /*1780*/  LDS R3, [R10+0x8] ;  /* 0x000008000a037984 */ /* 0x000e220000000800 */
[----:B------:R-:W1:Y:S01]  /*1790*/  LDC.U16 R44, c[0x3][R45+0x19c] ;  /* 0x00c067002d2c7b82 */ /* 0x000e620000000400 */
[-C--:B------:R-:W-:Y:S01]  /*17a0*/  FFMA R26, R28, R32.reuse, R31 ;  /* 0x000000201c1a7223 */ /* 0x080fe2000000001f */
[----:B------:R-:W-:Y:S01]  /*17b0*/  MOV R31, UR7 ;  /* 0x00000007001f7c02 */ /* 0x000fe20008000f00 */
[----:B------:R-:W-:Y:S01]  /*17c0*/  FFMA R33, R30, R32, R33 ;  /* 0x000000201e217223 */ /* 0x000fe20000000021 */
[----:B---3--:R-:W-:-:S02]  /*17d0*/  HADD2.F32 R34, -RZ, R34.H0_H0 ;  /* 0x20000022ff227230 */ /* 0x008fc40000004100 */
[-C--:B------:R-:W-:Y:S01]  /*17e0*/  FFMA R35, R18, R32.reuse, R35 ;  /* 0x0000002012237223 */ /* 0x080fe20000000023 */
[C---:B------:R-:W-:Y:S01]  /*17f0*/  FFMA R38, R19.reuse, R32, R38 ;  /* 0x0000002013267223 */ /* 0x040fe20000000026 */
[----:B------:R-:W2:Y:S01]  /*1800*/  LDC.U16 R31, c[0x3][R31+0xc] ;  /* 0x00c003001f1f7b82 */ /* 0x000ea20000000400 */
[-C--:B------:R-:W-:Y:S01]  /*1810*/  FFMA R32, R28, R34.reuse, R25 ;  /* 0x000000221c207223 */ /* 0x080fe20000000019 */
[-C--:B------:R-:W-:Y:S01]  /*1820*/  FFMA R17, R30, R34.reuse, R17 ;  /* 0x000000221e117223 */ /* 0x080fe20000000011 */
[-C--:B------:R-:W-:Y:S01]  /*1830*/  FFMA R41, R18, R34.reuse, R41 ;  /* 0x0000002212297223 */ /* 0x080fe20000000029 */
[----:B----4-:R-:W-:Y:S01]  /*1840*/  HADD2.F32 R25, -RZ, R42.H0_H0 ;  /* 0x2000002aff197230 */ /* 0x010fe20000004100 */
[----:B------:R-:W-:Y:S01]  /*1850*/  MOV R42, UR7 ;  /* 0x00000007002a7c02 */ /* 0x000fe20008000f00 */
[----:B------:R-:W-:-:S03]  /*1860*/  FFMA R20, R19, R34, R20 ;  /* 0x0000002213147223 */ /* 0x000fc60000000014 */
[-C--:B------:R-:W-:Y:S01]  /*1870*/  FFMA R27, R30, R25.reuse, R27 ;  /* 0x000000191e1b7223 */ /* 0x080fe2000000001b */
[-C--:B------:R-:W-:Y:S01]  /*1880*/  FFMA R34, R28, R25.reuse, R7 ;  /* 0x000000191c227223 */ /* 0x080fe20000000007 */
[----:B------:R-:W3:Y:S01]  /*1890*/  LDC.U16 R42, c[0x3][R42+0x32c] ;  /* 0x00c0cb002a2a7b82 */ /* 0x000ee20000000400 */
[----:B------:R-:W4:Y:S01]  /*18a0*/  LDS R30, [R10+0x4] ;  /* 0x000004000a1e7984 */ /* 0x000f220000000800 */
[----:B------:R-:W-:Y:S01]  /*18b0*/  MOV R7, UR7 ;  /* 0x0000000700077c02 */ /* 0x000fe20008000f00 */
[-C--:B------:R-:W-:Y:S01]  /*18c0*/  FFMA R43, R18, R25.reuse, R43 ;  /* 0x00000019122b7223 */ /* 0x080fe2000000002b */
[----:B------:R-:W-:-:S04]  /*18d0*/  FFMA R36, R19, R25, R36 ;  /* 0x0000001913247223 */ /* 0x000fc80000000024 */
[----:B------:R-:W5:Y:S01]  /*18e0*/  LDC.U16 R7, c[0x3][R7+0x4bc] ;  /* 0x00c12f0007077b82 */ /* 0x000f620000000400 */
[----:B-1----:R-:W-:-:S05]  /*18f0*/  HADD2.F32 R44, -RZ, R44.H0_H0 ;  /* 0x2000002cff2c7230 */ /* 0x002fca0000004100 */
[-C--:B------:R-:W-:Y:S01]  /*1900*/  FFMA R26, R29, R44.reuse, R26 ;  /* 0x0000002c1d1a7223 */ /* 0x080fe2000000001a */
[-C--:B0-----:R-:W-:Y:S01]  /*1910*/  FFMA R38, R3, R44.reuse, R38 ;  /* 0x0000002c03267223 */ /* 0x081fe20000000026 */
[----:B--2---:R-:W-:Y:S02]  /*1920*/  HADD2.F32 R31, -RZ, R31.H0_H0 ;  /* 0x2000001fff1f7230 */ /* 0x004fe40000004100 */
[----:B----4-:R-:W-:-:S03]  /*1930*/  FFMA R35, R30, R44, R35 ;  /* 0x0000002c1e237223 */ /* 0x010fc60000000023 */
[-C--:B------:R-:W-:Y:S01]  /*1940*/  FFMA R40, R28, R31.reuse, R37 ;  /* 0x0000001f1c287223 */ /* 0x080fe20000000025 */
[----:B------:R-:W-:Y:S01]  /*1950*/  MOV R37, UR7 ;  /* 0x0000000700257c02 */ /* 0x000fe20008000f00 */
[-C--:B------:R-:W-:Y:S01]  /*1960*/  FFMA R24, R29, R31.reuse, R24 ;  /* 0x0000001f1d187223 */ /* 0x080fe20000000018 */
[-C--:B------:R-:W-:Y:S01]  /*1970*/  FFMA R25, R30, R31.reuse, R21 ;  /* 0x0000001f1e197223 */ /* 0x080fe20000000015 */
[----:B------:R-:W-:Y:S02]  /*1980*/  FFMA R22, R3, R31, R22 ;  /* 0x0000001f03167223 */ /* 0x000fe40000000016 */
[----:B------:R-:W0:Y:S01]  /*1990*/  LDC.U16 R31, c[0x3][R37+0xe] ;  /* 0x00c00380251f7b82 */ /* 0x000e220000000400 */
[----:B---3--:R-:W-:Y:S02]  /*19a0*/  HADD2.F32 R21, -RZ, R42.H0_H0 ;  /* 0x2000002aff157230 */ /* 0x008fe40000004100 */
[----:B------:R-:W-:-:S03]  /*19b0*/  FFMA R42, R28, R44, R33 ;  /* 0x0000002c1c2a7223 */ /* 0x000fc60000000021 */
[-C--:B------:R-:W-:Y:S01]  /*19c0*/  FFMA R44, R28, R21.reuse, R17 ;  /* 0x000000151c2c7223 */ /* 0x080fe20000000011 */
[-C--:B------:R-:W-:Y:S01]  /*19d0*/  FFMA R32, R29, R21.reuse, R32 ;  /* 0x000000151d207223 */ /* 0x080fe20000000020 */
[-C--:B------:R-:W-:Y:S01]  /*19e0*/  FFMA R41, R30, R21.reuse, R41 ;  /* 0x000000151e297223 */ /* 0x080fe20000000029 */
[----:B------:R-:W-:Y:S01]  /*19f0*/  FFMA R17, R3, R21, R20 ;  /* 0x0000001503117223 */ /* 0x000fe20000000014 */
[----:B-----5:R-:W-:Y:S01]  /*1a00*/  HADD2.F32 R33, -RZ, R7.H0_H0 ;  /* 0x20000007ff217230 */ /* 0x020fe20000004100 */
[----:B------:R-:W1:Y:S01]  /*1a10*/  LDS.64 R20, [R10+0x8] ;  /* 0x000008000a147984 */ /* 0x000e620000000a00 */
[----:B------:R-:W2:Y:S03]  /*1a20*/  LDC.U16 R7, c[0x3][R45+0x19e] ;  /* 0x00c067802d077b82 */ /* 0x000ea60000000400 */
[-C--:B------:R-:W-:Y:S01]  /*1a30*/  FFMA R28, R28, R33.reuse, R27 ;  /* 0x000000211c1c7223 */ /* 0x080fe2000000001b */
[-C--:B------:R-:W-:Y:S01]  /*1a40*/  FFMA R34, R29, R33.reuse, R34 ;  /* 0x000000211d227223 */ /* 0x080fe20000000022 */
[-C--:B------:R-:W-:Y:S01]  /*1a50*/  FFMA R43, R30, R33.reuse, R43 ;  /* 0x000000211e2b7223 */ /* 0x080fe2000000002b */
[----:B------:R-:W-:Y:S01]  /*1a60*/  FFMA R36, R3, R33, R36 ;  /* 0x0000002103247223 */ /* 0x000fe20000000024 */
[----:B------:R-:W-:Y:S01]  /*1a70*/  MOV R27, UR7 ;  /* 0x00000007001b7c02 */ /* 0x000fe20008000f00 */
[----:B------:R-:W3:Y:S08]  /*1a80*/  LDC.U16 R33, c[0x3][R37+0x32e] ;  /* 0x00c0cb8025217b82 */ /* 0x000ef00000000400 */
[----:B------:R-:W4:Y:S01]  /*1a90*/  LDC.U16 R27, c[0x3][R27+0x10] ;  /* 0x00c004001b1b7b82 */ /* 0x000f220000000400 */
[----:B0-----:R-:W-:-:S05]  /*1aa0*/  HADD2.F32 R31, -RZ, R31.H0_H0 ;  /* 0x2000001fff1f7230 */ /* 0x001fca0000004100 */
[-C--:B------:R-:W-:Y:S01]  /*1ab0*/  FFMA R40, R29, R31.reuse, R40 ;  /* 0x0000001f1d287223 */ /* 0x080fe20000000028 */
[-C--:B------:R-:W-:Y:S01]  /*1ac0*/  FFMA R24, R39, R31.reuse, R24 ;  /* 0x0000001f27187223 */ /* 0x080fe20000000018 */
[-C--:B-1----:R-:W-:Y:S01]  /*1ad0*/  FFMA R25, R20, R31.reuse, R25 ;  /* 0x0000001f14197223 */ /* 0x082fe20000000019 */
[----:B------:R-:W-:Y:S01]  /*1ae0*/  FFMA R22, R21, R31, R22 ;  /* 0x0000001f15167223 */ /* 0x000fe20000000016 */
[----:B------:R-:W-:Y:S01]  /*1af0*/  MOV R31, UR7 ;  /* 0x00000007001f7c02 */ /* 0x000fe20008000f00 */
[----:B--2---:R-:W-:-:S05]  /*1b00*/  HADD2.F32 R7, -RZ, R7.H0_H0 ;  /* 0x20000007ff077230 */ /* 0x004fca0000004100 */
[----:B------:R-:W0:Y:S01]  /*1b10*/  LDC.U16 R31, c[0x3][R31+0x4be] ;  /* 0x00c12f801f1f7b82 */ /* 0x000e220000000400 */
[-C--:B------:R-:W-:Y:S01]  /*1b20*/  FFMA R42, R29, R7.reuse, R42 ;  /* 0x000000071d2a7223 */ /* 0x080fe2000000002a */
[-C--:B------:R-:W-:Y:S01]  /*1b30*/  FFMA R26, R39, R7.reuse, R26 ;  /* 0x00000007271a7223 */ /* 0x080fe2000000001a */
[-C--:B------:R-:W-:Y:S01]  /*1b40*/  FFMA R35, R20, R7.reuse, R35 ;  /* 0x0000000714237223 */ /* 0x080fe20000000023 */
[----:B---3--:R-:W-:Y:S02]  /*1b50*/  HADD2.F32 R33, -RZ, R33.H0_H0 ;  /* 0x20000021ff217230 */ /* 0x008fe40000004100 */
[----:B------:R-:W-:-:S03]  /*1b60*/  FFMA R38, R21, R7, R38 ;  /* 0x0000000715267223 */ /* 0x000fc60000000026 */
[-C--:B------:R-:W-:Y:S01]  /*1b70*/  FFMA R44, R29, R33.reuse, R44 ;  /* 0x000000211d2c7223 */ /* 0x080fe2000000002c */
[-C--:B------:R-:W-:Y:S01]  /*1b80*/  FFMA R32, R39, R33.reuse, R32 ;  /* 0x0000002127207223 */ /* 0x080fe20000000020 */
[-C--:B------:R-:W-:Y:S01]  /*1b90*/  FFMA R41, R20, R33.reuse, R41 ;  /* 0x0000002114297223 */ /* 0x080fe20000000029 */
[----:B------:R-:W-:Y:S01]  /*1ba0*/  FFMA R17, R21, R33, R17 ;  /* 0x0000002115117223 */ /* 0x000fe20000000011 */
[----:B----4-:R-:W-:Y:S01]  /*1bb0*/  HADD2.F32 R37, -RZ, R27.H0_H0 ;  /* 0x2000001bff257230 */ /* 0x010fe20000004100 */
[----:B------:R-:W1:Y:S04]  /*1bc0*/  LDC.U16 R33, c[0x3][R45+0x1a0] ;  /* 0x00c068002d217b82 */ /* 0x000e680000000400 */
[-C--:B------:R-:W-:Y:S01]  /*1bd0*/  FFMA R40, R39, R37.reuse, R40 ;  /* 0x0000002527287223 */ /* 0x080fe20000000028 */
[----:B------:R-:W-:-:S03]  /*1be0*/  FFMA R27, R23, R37, R24 ;  /* 0x00000025171b7223 */ /* 0x000fc60000000018 */
[----:B------:R-:W2:Y:S01]  /*1bf0*/  LDC.U16 R24, c[0x3][R45+0x4c0] ;  /* 0x00c130002d187b82 */ /* 0x000ea20000000400 */
[----:B0-----:R-:W-:-:S05]  /*1c00*/  HADD2.F32 R7, -RZ, R31.H0_H0 ;  /* 0x2000001fff077230 */ /* 0x001fca0000004100 */
[-C--:B------:R-:W-:Y:S01]  /*1c10*/  FFMA R28, R29, R7.reuse, R28 ;  /* 0x000000071d1c7223 */ /* 0x080fe2000000001c */
[-C--:B------:R-:W-:Y:S01]  /*1c20*/  FFMA R34, R39, R7.reuse, R34 ;  /* 0x0000000727227223 */ /* 0x080fe20000000022 */
[-C--:B------:R-:W-:Y:S01]  /*1c30*/  FFMA R43, R20, R7.reuse, R43 ;  /* 0x00000007142b7223 */ /* 0x080fe2000000002b */
[----:B------:R-:W-:Y:S02]  /*1c40*/  FFMA R29, R21, R7, R36 ;  /* 0x00000007151d7223 */ /* 0x000fe40000000024 */
[----:B------:R-:W0:Y:S04]  /*1c50*/  LDS R36, [R10+0xc] ;  /* 0x00000c000a247984 */ /* 0x000e280000000800 */
[----:B------:R-:W3:Y:S01]  /*1c60*/  LDS R7, [R10+0x10] ;  /* 0x000010000a077984 */ /* 0x000ee20000000800 */
[----:B-1----:R-:W-:-:S05]  /*1c70*/  HADD2.F32 R33, -RZ, R33.H0_H0 ;  /* 0x20000021ff217230 */ /* 0x002fca0000004100 */
[-C--:B------:R-:W-:Y:S01]  /*1c80*/  FFMA R42, R39, R33.reuse, R42 ;  /* 0x00000021272a7223 */ /* 0x080fe2000000002a */
[----:B------:R-:W-:Y:S01]  /*1c90*/  FFMA R26, R23, R33, R26 ;  /* 0x00000021171a7223 */ /* 0x000fe2000000001a */
[----:B--2---:R-:W-:-:S05]  /*1ca0*/  HADD2.F32 R24, -RZ, R24.H0_H0 ;  /* 0x20000018ff187230 */ /* 0x004fca0000004100 */
[-C--:B------:R-:W-:Y:S01]  /*1cb0*/  FFMA R28, R39, R24.reuse, R28 ;  /* 0x00000018271c7223 */ /* 0x080fe2000000001c */
[-C--:B------:R-:W-:Y:S01]  /*1cc0*/  FFMA R34, R23, R24.reuse, R34 ;  /* 0x0000001817227223 */ /* 0x080fe20000000022 */
[C---:B0-----:R-:W-:Y:S01]  /*1cd0*/  FFMA R35, R36.reuse, R33, R35 ;  /* 0x0000002124237223 */ /* 0x041fe20000000023 */
[C---:B------:R-:W-:Y:S01]  /*1ce0*/  FFMA R31, R36.reuse, R37, R25 ;  /* 0x00000025241f7223 */ /* 0x040fe20000000019 */
[-C--:B------:R-:W-:Y:S01]  /*1cf0*/  FFMA R43, R36, R24.reuse, R43 ;  /* 0x00000018242b7223 */ /* 0x080fe2000000002b */
[C---:B---3--:R-:W-:Y:S01]  /*1d00*/  FFMA R38, R7.reuse, R33, R38 ;  /* 0x0000002107267223 */ /* 0x048fe20000000026 */
[----:B------:R-:W-:Y:S01]  /*1d10*/  MOV R33, UR7 ;  /* 0x0000000700217c02 */ /* 0x000fe20008000f00 */
[C---:B------:R-:W-:Y:S01]  /*1d20*/  FFMA R22, R7.reuse, R37, R22 ;  /* 0x0000002507167223 */ /* 0x040fe20000000016 */
[----:B------:R-:W-:Y:S01]  /*1d30*/  MOV R37, UR7 ;  /* 0x0000000700257c02 */ /* 0x000fe20008000f00 */
[----:B------:R-:W-:-:S03]  /*1d40*/  FFMA R29, R7, R24, R29 ;  /* 0x00000018071d7223 */ /* 0x000fc6000000001d */
[----:B------:R-:W0:Y:S08]  /*1d50*/  LDC.U16 R33, c[0x3][R33+0x12] ;  /* 0x00c0048021217b82 */ /* 0x000e300000000400 */
[----:B------:R0:W1:Y:S02]  /*1d60*/  LDC.U16 R25, c[0x3][R37+0x330] ;  /* 0x00c0cc0025197b82 */ /* 0x0000640000000400 */
[----:B0-----:R-:W-:-:S05]  /*1d70*/  HADD2.F32 R37, -RZ, R33.H0_H0 ;  /* 0x20000021ff257230 */ /* 0x001fca0000004100 */
[-C--:B------:R-:W-:Y:S01]  /*1d80*/  FFMA R33, R23, R37.reuse, R40 ;  /* 0x0000002517217223 */ /* 0x080fe20000000028 */
[----:B------:R-:W-:Y:S01]  /*1d90*/  FFMA R40, R5, R37, R27 ;  /* 0x0000002505287223 */ /* 0x000fe2000000001b */
[----:B------:R-:W-:Y:S01]  /*1da0*/  MOV R27, UR7 ;  /* 0x00000007001b7c02 */ /* 0x000fe20008000f00 */
[----:B-1----:R-:W-:-:S05]  /*1db0*/  HADD2.F32 R25, -RZ, R25.H0_H0 ;  /* 0x20000019ff197230 */ /* 0x002fca0000004100 */
[----:B------:R-:W0:Y:S01]  /*1dc0*/  LDC.U16 R27, c[0x3][R27+0x1a2] ;  /* 0x00c068801b1b7b82 */ /* 0x000e220000000400 */
[-C--:B------:R-:W-:Y:S01]  /*1dd0*/  FFMA R44, R39, R25.reuse, R44 ;  /* 0x00000019272c7223 */ /* 0x080fe2000000002c */
[-C--:B------:R-:W-:Y:S01]  /*1de0*/  FFMA R32, R23, R25.reuse, R32 ;  /* 0x0000001917207223 */ /* 0x080fe20000000020 */
[-C--:B------:R-:W-:Y:S01]  /*1df0*/  FFMA R41, R36, R25.reuse, R41 ;  /* 0x0000001924297223 */ /* 0x080fe20000000029 */
[----:B------:R-:W-:Y:S01]  /*1e00*/  FFMA R17, R7, R25, R17 ;  /* 0x0000001907117223 */ /* 0x000fe20000000011 */
[----:B------:R-:W-:Y:S01]  /*1e10*/  MOV R39, UR7 ;  /* 0x0000000700277c02 */ /* 0x000fe20008000f00 */
[----:B------:R-:W1:Y:S05]  /*1e20*/  LDS.64 R24, [R10+0x10] ;  /* 0x000010000a187984 */ /* 0x000e6a0000000a00 */
[----:B------:R-:W2:Y:S01]  /*1e30*/  LDC.U16 R39, c[0x3][R39+0x14] ;  /* 0x00c0050027277b82 */ /* 0x000ea20000000400 */
[-C--:B-1----:R-:W-:Y:S01]  /*1e40*/  FFMA R31, R24, R37.reuse, R31 ;  /* 0x00000025181f7223 */ /* 0x082fe2000000001f */
[----:B------:R-:W-:Y:S01]  /*1e50*/  FFMA R22, R25, R37, R22 ;  /* 0x0000002519167223 */ /* 0x000fe20000000016 */
[----:B0-----:R-:W-:-:S05]  /*1e60*/  HADD2.F32 R37, -RZ, R27.H0_H0 ;  /* 0x2000001bff257230 */ /* 0x001fca0000004100 */
[-C--:B------:R-:W-:Y:S01]  /*1e70*/  FFMA R27, R23, R37.reuse, R42 ;  /* 0x00000025171b7223 */ /* 0x080fe2000000002a */
[-C--:B------:R-:W-:Y:S01]  /*1e80*/  FFMA R26, R5, R37.reuse, R26 ;  /* 0x00000025051a7223 */ /* 0x080fe2000000001a */
[-C--:B------:R-:W-:Y:S01]  /*1e90*/  FFMA R35, R24, R37.reuse, R35 ;  /* 0x0000002518237223 */ /* 0x080fe20000000023 */
[----:B------:R-:W-:Y:S02]  /*1ea0*/  FFMA R38, R25, R37, R38 ;  /* 0x0000002519267223 */ /* 0x000fe40000000026 */
[----:B------:R-:W0:Y:S01]  /*1eb0*/  LDC.U16 R37, c[0x3][R45+0x332] ;  /* 0x00c0cc802d257b82 */ /* 0x000e220000000400 */
[----:B--2---:R-:W-:-:S05]  /*1ec0*/  HADD2.F32 R39, -RZ, R39.H0_H0 ;  /* 0x20000027ff277230 */ /* 0x004fca0000004100 */
[-C--:B------:R-:W-:Y:S01]  /*1ed0*/  FFMA R33, R18, R39.reuse, R33 ;  /* 0x0000002712217223 */ /* 0x080fe20000000021 */
[----:B------:R-:W-:Y:S01]  /*1ee0*/  FFMA R40, R19, R39, R40 ;  /* 0x0000002713287223 */ /* 0x000fe20000000028 */
[----:B0-----:R-:W-:-:S05]  /*1ef0*/  HADD2.F32 R42, -RZ, R37.H0_H0 ;  /* 0x20000025ff2a7230 */ /* 0x001fca0000004100 */
[-C--:B------:R-:W-:Y:S01]  /*1f00*/  FFMA R37, R23, R42.reuse, R44 ;  /* 0x0000002a17257223 */ /* 0x080fe2000000002c */
[----:B------:R-:W-:Y:S01]  /*1f10*/  MOV R44, UR7 ;  /* 0x00000007002c7c02 */ /* 0x000fe20008000f00 */
[-C--:B------:R-:W-:Y:S01]  /*1f20*/  FFMA R32, R5, R42.reuse, R32 ;  /* 0x0000002a05207223 */ /* 0x080fe20000000020 */
[-C--:B------:R-:W-:Y:S01]  /*1f30*/  FFMA R41, R24, R42.reuse, R41 ;  /* 0x0000002a18297223 */ /* 0x080fe20000000029 */
[----:B------:R-:W-:Y:S02]  /*1f40*/  FFMA R17, R25, R42, R17 ;  /* 0x0000002a19117223 */ /* 0x000fe40000000011 */
[----:B------:R-:W0:Y:S02]  /*1f50*/  LDC.U16 R42, c[0x3][R44+0x4c2] ;  /* 0x00c130802c2a7b82 */ /* 0x000e240000000400 */
[----:B0-----:R-:W-:-:S05]  /*1f60*/  HADD2.F32 R42, -RZ, R42.H0_H0 ;  /* 0x2000002aff2a7230 */ /* 0x001fca0000004100 */
[-C--:B------:R-:W-:Y:S01]  /*1f70*/  FFMA R23, R23, R42.reuse, R28 ;  /* 0x0000002a17177223 */ /* 0x080fe2000000001c */
[-C--:B------:R-:W-:Y:S01]  /*1f80*/  FFMA R34, R5, R42.reuse, R34 ;  /* 0x0000002a05227223 */ /* 0x080fe20000000022 */
[----:B------:R-:W0:Y:S01]  /*1f90*/  LDS R28, [R8] ;  /* 0x00000000081c7984 */ /* 0x000e220000000800 */
[-C--:B------:R-:W-:Y:S01]  /*1fa0*/  FFMA R43, R24, R42.reuse, R43 ;  /* 0x0000002a182b7223 */ /* 0x080fe2000000002b */
[----:B------:R-:W-:Y:S02]  /*1fb0*/  FFMA R29, R25, R42, R29 ;  /* 0x0000002a191d7223 */ /* 0x000fe4000000001d */
[----:B------:R-:W1:Y:S01]  /*1fc0*/  LDS R5, [R8+0x4] ;  /* 0x0000040008057984 */ /* 0x000e620000000800 */
[-C--:B0-----:R-:W-:Y:S02]  /*1fd0*/  FFMA R42, R28, R39.reuse, R31 ;  /* 0x000000271c2a7223 */ /* 0x081fe4000000001f */
[----:B------:R-:W0:Y:S01]  /*1fe0*/  LDC.U16 R31, c[0x3][R45+0x1a4] ;  /* 0x00c069002d1f7b82 */ /* 0x000e220000000400 */
[----:B-1----:R-:W-:Y:S01]  /*1ff0*/  FFMA R22, R5, R39, R22 ;  /* 0x0000002705167223 */ /* 0x002fe20000000016 */
[----:B------:R-:W-:Y:S01]  /*2000*/  MOV R39, UR7 ;  /* 0x0000000700277c02 */ /* 0x000fe20008000f00 */
[----:B0-----:R-:W-:-:S05]  /*2010*/  HADD2.F32 R31, -RZ, R31.H0_H0 ;  /* 0x2000001fff1f7230 */ /* 0x001fca0000004100 */
[-C--:B------:R-:W-:Y:S01]  /*2020*/  FFMA R27, R18, R31.reuse, R27 ;  /* 0x0000001f121b7223 */ /* 0x080fe2000000001b */
[-C--:B------:R-:W-:Y:S01]  /*2030*/  FFMA R26, R19, R31.reuse, R26 ;  /* 0x0000001f131a7223 */ /* 0x080fe2000000001a */
[-C--:B------:R-:W-:Y:S01]  /*2040*/  FFMA R44, R28, R31.reuse, R35 ;  /* 0x0000001f1c2c7223 */ /* 0x080fe20000000023 */
[----:B------:R-:W-:Y:S01]  /*2050*/  FFMA R38, R5, R31, R38 ;  /* 0x0000001f05267223 */ /* 0x000fe20000000026 */
[----:B------:R-:W0:Y:S08]  /*2060*/  LDC.U16 R35, c[0x3][R39+0x4c4] ;  /* 0x00c1310027237b82 */ /* 0x000e300000000400 */
[----:B------:R-:W1:Y:S01]  /*2070*/  LDC.U16 R31, c[0x3][R39+0x334] ;  /* 0x00c0cd00271f7b82 */ /* 0x000e620000000400 */
[----:B0-----:R-:W-:-:S05]  /*2080*/  HADD2.F32 R35, -RZ, R35.H0_H0 ;  /* 0x20000023ff237230 */ /* 0x001fca0000004100 */
[-C--:B------:R-:W-:Y:S01]  /*2090*/  FFMA R23, R18, R35.reuse, R23 ;  /* 0x0000002312177223 */ /* 0x080fe20000000017 */
[-C--:B------:R-:W-:Y:S01]  /*20a0*/  FFMA R34, R19, R35.reuse, R34 ;  /* 0x0000002313227223 */ /* 0x080fe20000000022 */
[----:B------:R-:W-:Y:S01]  /*20b0*/  FFMA R29, R5, R35, R29 ;  /* 0x00000023051d7223 */ /* 0x000fe2000000001d */
[----:B-1----:R-:W-:-:S05]  /*20c0*/  HADD2.F32 R31, -RZ, R31.H0_H0 ;  /* 0x2000001fff1f7230 */ /* 0x002fca0000004100 */
[-C--:B------:R-:W-:Y:S01]  /*20d0*/  FFMA R37, R18, R31.reuse, R37 ;  /* 0x0000001f12257223 */ /* 0x080fe20000000025 */
[----:B------:R-:W-:Y:S01]  /*20e0*/  MOV R18, UR7 ;  /* 0x0000000700127c02 */ /* 0x000fe20008000f00 */
[-C--:B------:R-:W-:Y:S01]  /*20f0*/  FFMA R32, R19, R31.reuse, R32 ;  /* 0x0000001f13207223 */ /* 0x080fe20000000020 */
[CC--:B------:R-:W-:Y:S01]  /*2100*/  FFMA R41, R28.reuse, R31.reuse, R41 ;  /* 0x0000001f1c297223 */ /* 0x0c0fe20000000029 */
[----:B------:R-:W-:Y:S01]  /*2110*/  FFMA R17, R5, R31, R17 ;  /* 0x0000001f05117223 */ /* 0x000fe20000000011 */
[----:B------:R-:W0:Y:S01]  /*2120*/  LDS R19, [R8+0x8] ;  /* 0x0000080008137984 */ /* 0x000e220000000800 */
[----:B------:R1:W2:Y:S02]  /*2130*/  LDC.U16 R31, c[0x3][R18+0x16] ;  /* 0x00c00580121f7b82 */ /* 0x0002a40000000400 */
[----:B-1----:R-:W-:Y:S01]  /*2140*/  FFMA R18, R28, R35, R43 ;  /* 0x000000231c127223 */ /* 0x002fe2000000002b */
[----:B------:R-:W-:-:S05]  /*2150*/  MOV R43, UR7 ;  /* 0x00000007002b7c02 */ /* 0x000fca0008000f00 */
[----:B------:R-:W1:Y:S08]  /*2160*/  LDC.U16 R35, c[0x3][R43+0x1a6] ;  /* 0x00c069802b237b82 */ /* 0x000e700000000400 */
[----:B------:R-:W3:Y:S01]  /*2170*/  LDC.U16 R39, c[0x3][R43+0x4c6] ;  /* 0x00c131802b277b82 */ /* 0x000ee20000000400 */
[----:B--2---:R-:W-:-:S05]  /*2180*/  HADD2.F32 R31, -RZ, R31.H0_H0 ;  /* 0x2000001fff1f7230 */ /* 0x004fca0000004100 */
[-C--:B------:R-:W-:Y:S01]  /*2190*/  FFMA R33, R30, R31.reuse, R33 ;  /* 0x0000001f1e217223 */ /* 0x080fe20000000021 */
[-C--:B------:R-:W-:Y:S01]  /*21a0*/  FFMA R40, R3, R31.reuse, R40 ;  /* 0x0000001f03287223 */ /* 0x080fe20000000028 */
[-C--:B------:R-:W-:Y:S01]  /*21b0*/  FFMA R42, R5, R31.reuse, R42 ;  /* 0x0000001f052a7223 */ /* 0x080fe2000000002a */
[----:B0-----:R-:W-:Y:S02]  /*21c0*/  FFMA R22, R19, R31, R22 ;  /* 0x0000001f13167223 */ /* 0x001fe40000000016 */
[----:B------:R-:W0:Y:S01]  /*21d0*/  LDC.U16 R31, c[0x3][R45+0x336] ;  /* 0x00c0cd802d1f7b82 */ /* 0x000e220000000400 */
[----:B-1----:R-:W-:-:S05]  /*21e0*/  HADD2.F32 R35, -RZ, R35.H0_H0 ;  /* 0x20000023ff237230 */ /* 0x002fca0000004100 */
[-C--:B------:R-:W-:Y:S01]  /*21f0*/  FFMA R27, R30, R35.reuse, R27 ;  /* 0x000000231e1b7223 */ /* 0x080fe2000000001b */
[-C--:B------:R-:W-:Y:S01]  /*2200*/  FFMA R26, R3, R35.reuse, R26 ;  /* 0x00000023031a7223 */ /* 0x080fe2000000001a */
[-C--:B------:R-:W-:Y:S01]  /*2210*/  FFMA R44, R5, R35.reuse, R44 ;  /* 0x00000023052c7223 */ /* 0x080fe2000000002c */
[----:B---3--:R-:W-:Y:S02]  /*2220*/  HADD2.F32 R39, -RZ, R39.H0_H0 ;  /* 0x20000027ff277230 */ /* 0x008fe40000004100 */
[----:B------:R-:W-:Y:S01]  /*2230*/  FFMA R38, R19, R35, R38 ;  /* 0x0000002313267223 */ /* 0x000fe20000000026 */
[----:B------:R-:W-:Y:S02]  /*2240*/  MOV R35, UR7 ;  /* 0x0000000700237c02 */ /* 0x000fe40008000f00 */
[-C--:B------:R-:W-:Y:S01]  /*2250*/  FFMA R34, R3, R39.reuse, R34 ;  /* 0x0000002703227223 */ /* 0x080fe20000000022 */
[----:B------:R-:W-:-:S03]  /*2260*/  FFMA R18, R5, R39, R18 ;  /* 0x0000002705127223 */ /* 0x000fc60000000012 */
[----:B------:R-:W1:Y:S01]  /*2270*/  LDC.U16 R35, c[0x3][R35+0x18] ;  /* 0x00c0060023237b82 */ /* 0x000e620000000400 */
[----:B0-----:R-:W-:-:S05]  /*2280*/  HADD2.F32 R31, -RZ, R31.H0_H0 ;  /* 0x2000001fff1f7230 */ /* 0x001fca0000004100 */
[CC--:B------:R-:W-:Y:S01]  /*2290*/  FFMA R37, R30.reuse, R31.reuse, R37 ;  /* 0x0000001f1e257223 */ /* 0x0c0fe20000000025 */
[-C--:B------:R-:W-:Y:S01]  /*22a0*/  FFMA R32, R3, R31.reuse, R32 ;  /* 0x0000001f03207223 */ /* 0x080fe20000000020 */
[-C--:B------:R-:W-:Y:S01]  /*22b0*/  FFMA R41, R5, R31.reuse, R41 ;  /* 0x0000001f05297223 */ /* 0x080fe20000000029 */
[C---:B------:R-:W-:Y:S01]  /*22c0*/  FFMA R17, R19.reuse, R31, R17 ;  /* 0x0000001f13117223 */ /* 0x040fe20000000011 */
[-C--:B------:R-:W-:Y:S01]  /*22d0*/  FFMA R31, R30, R39.reuse, R23 ;  /* 0x000000271e1f7223 */ /* 0x080fe20000000017 */
[----:B------:R-:W-:Y:S01]  /*22e0*/  FFMA R30, R19, R39, R29 ;  /* 0x00000027131e7223 */ /* 0x000fe2000000001d */
[----:B------:R-:W-:Y:S01]  /*22f0*/  MOV R29, UR7 ;  /* 0x00000007001d7c02 */ /* 0x000fe20008000f00 */
[----:B------:R-:W0:Y:S01]  /*2300*/  LDC.U16 R39, c[0x3][R45+0x1a8] ;  /* 0x00c06a002d277b82 */ /* 0x000e220000000400 */
[----:B------:R-:W2:Y:S01]  /*2310*/  LDS R23, [R8+0xc] ;  /* 0x00000c0008177984 */ /* 0x000ea20000000800 */
[----:B-1----:R-:W-:-:S06]  /*2320*/  HADD2.F32 R35, -RZ, R35.H0_H0 ;  /* 0x20000023ff237230 */ /* 0x002fcc0000004100 */
[----:B------:R-:W1:Y:S01]  /*2330*/  LDC.U16 R29, c[0x3][R29+0x338] ;  /* 0x00c0ce001d1d7b82 */ /* 0x000e620000000400 */
[-C--:B------:R-:W-:Y:S01]  /*2340*/  FFMA R33, R20, R35.reuse, R33 ;  /* 0x0000002314217223 */ /* 0x080fe20000000021 */
[-C--:B------:R-:W-:Y:S01]  /*2350*/  FFMA R40, R21, R35.reuse, R40 ;  /* 0x0000002315287223 */ /* 0x080fe20000000028 */
[----:B------:R-:W-:-:S05]  /*2360*/  FFMA R42, R19, R35, R42 ;  /* 0x00000023132a7223 */ /* 0x000fca000000002a */
[----:B------:R-:W3:Y:S01]  /*2370*/  LDC.U16 R3, c[0x3][R43+0x4c8] ;  /* 0x00c132002b037b82 */ /* 0x000ee20000000400 */
[----:B--2---:R-:W-:-:S07]  /*2380*/  FFMA R22, R23, R35, R22 ;  /* 0x0000002317167223 */ /* 0x004fce0000000016 */
[----:B------:R-:W2:Y:S01]  /*2390*/  LDC.U16 R35, c[0x3][R43+0x4ca] ;  /* 0x00c132802b237b82 */ /* 0x000ea20000000400 */
[----:B0-----:R-:W-:-:S05]  /*23a0*/  HADD2.F32 R39, -RZ, R39.H0_H0 ;  /* 0x20000027ff277230 */ /* 0x001fca0000004100 */
[CC--:B------:R-:W-:Y:S01]  /*23b0*/  FFMA R27, R20.reuse, R39.reuse, R27 ;  /* 0x00000027141b7223 */ /* 0x0c0fe2000000001b */
[-C--:B------:R-:W-:Y:S01]  /*23c0*/  FFMA R26, R21, R39.reuse, R26 ;  /* 0x00000027151a7223 */ /* 0x080fe2000000001a */
[-C--:B------:R-:W-:Y:S01]  /*23d0*/  FFMA R44, R19, R39.reuse, R44 ;  /* 0x00000027132c7223 */ /* 0x080fe2000000002c */
[----:B-1----:R-:W-:Y:S02]  /*23e0*/  HADD2.F32 R29, -RZ, R29.H0_H0 ;  /* 0x2000001dff1d7230 */ /* 0x002fe40000004100 */
[----:B------:R-:W-:Y:S01]  /*23f0*/  FFMA R38, R23, R39, R38 ;  /* 0x0000002717267223 */ /* 0x000fe20000000026 */
[----:B------:R-:W-:Y:S02]  /*2400*/  MOV R39, UR7 ;  /* 0x0000000700277c02 */ /* 0x000fe40008000f00 */
[-C--:B------:R-:W-:Y:S01]  /*2410*/  FFMA R37, R20, R29.reuse, R37 ;  /* 0x0000001d14257223 */ /* 0x080fe20000000025 */
[-C--:B------:R-:W-:Y:S01]  /*2420*/  FFMA R32, R21, R29.reuse, R32 ;  /* 0x0000001d15207223 */ /* 0x080fe20000000020 */
[----:B------:R-:W-:Y:S01]  /*2430*/  FFMA R41, R19, R29, R41 ;  /* 0x0000001d13297223 */ /* 0x000fe20000000029 */
[----:B---3--:R-:W-:-:S02]  /*2440*/  HADD2.F32 R3, -RZ, R3.H0_H0 ;  /* 0x20000003ff037230 */ /* 0x008fc40000004100 */
[----:B------:R-:W-:Y:S01]  /*2450*/  FFMA R17, R23, R29, R17 ;  /* 0x0000001d17117223 */ /* 0x000fe20000000011 */
[----:B------:R-:W0:Y:S02]  /*2460*/  LDC.U16 R39, c[0x3][R39+0x1a] ;  /* 0x00c0068027277b82 */ /* 0x000e240000000400 */
[-C--:B------:R-:W-:Y:S01]  /*2470*/  FFMA R31, R20, R3.reuse, R31 ;  /* 0x00000003141f7223 */ /* 0x080fe2000000001f */
[----:B------:R-:W-:Y:S01]  /*2480*/  MOV R20, UR7 ;  /* 0x0000000700147c02 */ /* 0x000fe20008000f00 */
[-C--:B------:R-:W-:Y:S01]  /*2490*/  FFMA R34, R21, R3.reuse, R34 ;  /* 0x0000000315227223 */ /* 0x080fe20000000022 */
[-C--:B------:R-:W-:Y:S01]  /*24a0*/  FFMA R18, R19, R3.reuse, R18 ;  /* 0x0000000313127223 */ /* 0x080fe20000000012 */
[----:B------:R-:W-:Y:S02]  /*24b0*/  FFMA R30, R23, R3, R30 ;  /* 0x00000003171e7223 */ /* 0x000fe4000000001e */
[----:B------:R-:W1:Y:S01]  /*24c0*/  LDC.U16 R29, c[0x3][R45+0x1aa] ;  /* 0x00c06a802d1d7b82 */ /* 0x000e620000000400 */
[----:B------:R-:W3:Y:S07]  /*24d0*/  LDS R3, [R8+0x10] ;  /* 0x0000100008037984 */ /* 0x000eee0000000800 */
[----:B------:R-:W4:Y:S01]  /*24e0*/  LDC.U16 R20, c[0x3][R20+0x33a] ;  /* 0x00c0ce8014147b82 */ /* 0x000f220000000400 */
[----:B--2---:R-:W-:-:S05]  /*24f0*/  HADD2.F32 R35, -RZ, R35.H0_H0 ;  /* 0x20000023ff237230 */ /* 0x004fca0000004100 */
[-C--:B------:R-:W-:Y:S01]  /*2500*/  FFMA R34, R7, R35.reuse, R34 ;  /* 0x0000002307227223 */ /* 0x080fe20000000022 */
[-C--:B------:R-:W-:Y:S01]  /*2510*/  FFMA R31, R36, R35.reuse, R31 ;  /* 0x00000023241f7223 */ /* 0x080fe2000000001f */
[-C--:B------:R-:W-:Y:S01]  /*2520*/  FFMA R18, R23, R35.reuse, R18 ;  /* 0x0000002317127223 */ /* 0x080fe20000000012 */
[----:B0-----:R-:W-:Y:S02]  /*2530*/  HADD2.F32 R39, -RZ, R39.H0_H0 ;  /* 0x20000027ff277230 */ /* 0x001fe40000004100 */
[----:B---3--:R-:W-:-:S03]  /*2540*/  FFMA R30, R3, R35, R30 ;  /* 0x00000023031e7223 */ /* 0x008fc6000000001e */
[CC--:B------:R-:W-:Y:S01]  /*2550*/  FFMA R33, R36.reuse, R39.reuse, R33 ;  /* 0x0000002724217223 */ /* 0x0c0fe20000000021 */
[-C--:B------:R-:W-:Y:S01]  /*2560*/  FFMA R40, R7, R39.reuse, R40 ;  /* 0x0000002707287223 */ /* 0x080fe20000000028 */
[-C--:B------:R-:W-:Y:S01]  /*2570*/  FFMA R42, R23, R39.reuse, R42 ;  /* 0x00000027172a7223 */ /* 0x080fe2000000002a */
[----:B-1----:R-:W-:Y:S02]  /*2580*/  HADD2.F32 R29, -RZ, R29.H0_H0 ;  /* 0x2000001dff1d7230 */ /* 0x002fe40000004100 */
[----:B------:R-:W-:Y:S02]  /*2590*/  FFMA R22, R3, R39, R22 ;  /* 0x0000002703167223 */ /* 0x000fe40000000016 */
[----:B------:R-:W0:Y:S01]  /*25a0*/  LDC.U16 R39, c[0x3][R45+0x1c] ;  /* 0x00c007002d277b82 */ /* 0x000e220000000400 */
[-C--:B------:R-:W-:Y:S01]  /*25b0*/  FFMA R27, R36, R29.reuse, R27 ;  /* 0x0000001d241b7223 */ /* 0x080fe2000000001b */
[-C--:B------:R-:W-:Y:S01]  /*25c0*/  FFMA R26, R7, R29.reuse, R26 ;  /* 0x0000001d071a7223 */ /* 0x080fe2000000001a */
[-C--:B------:R-:W-:Y:S01]  /*25d0*/  FFMA R44, R23, R29.reuse, R44 ;  /* 0x0000001d172c7223 */ /* 0x080fe2000000002c */
[----:B------:R-:W-:Y:S01]  /*25e0*/  FFMA R38, R3, R29, R38 ;  /* 0x0000001d03267223 */ /* 0x000fe20000000026 */
[----:B------:R-:W-:Y:S01]  /*25f0*/  MOV R29, UR7 ;  /* 0x00000007001d7c02 */ /* 0x000fe20008000f00 */
[----:B----4-:R-:W-:-:S05]  /*2600*/  HADD2.F32 R21, -RZ, R20.H0_H0 ;  /* 0x20000014ff157230 */ /* 0x010fca0000004100 */
[----:B------:R-:W1:Y:S01]  /*2610*/  LDC.U16 R29, c[0x3][R29+0x1ac] ;  /* 0x00c06b001d1d7b82 */ /* 0x000e620000000400 */
[-C--:B------:R-:W-:Y:S01]  /*2620*/  FFMA R37, R36, R21.reuse, R37 ;  /* 0x0000001524257223 */ /* 0x080fe20000000025 */
[-C--:B------:R-:W-:Y:S01]  /*2630*/  FFMA R32, R7, R21.reuse, R32 ;  /* 0x0000001507207223 */ /* 0x080fe20000000020 */
[-C--:B------:R-:W-:Y:S01]  /*2640*/  FFMA R20, R23, R21.reuse, R41 ;  /* 0x0000001517147223 */ /* 0x080fe20000000029 */
[----:B------:R-:W-:Y:S01]  /*2650*/  FFMA R17, R3, R21, R17 ;  /* 0x0000001503117223 */ /* 0x000fe20000000011 */
[----:B------:R-:W-:Y:S01]  /*2660*/  MOV R21, UR7 ;  /* 0x0000000700157c02 */ /* 0x000fe20008000f00 */
[----:B------:R-:W2:Y:S01]  /*2670*/  LDS R7, [R8+0x14] ;  /* 0x0000140008077984 */ /* 0x000ea20000000800 */
[----:B------:R-:W-:-:S04]  /*2680*/  MOV R41, UR7 ;  /* 0x0000000700297c02 */ /* 0x000fc80008000f00 */
[----:B------:R-:W3:Y:S08]  /*2690*/  LDC.U16 R21, c[0x3][R21+0x33c] ;  /* 0x00c0cf0015157b82 */ /* 0x000ef00000000400 */
[----:B------:R4:W5:Y:S08]  /*26a0*/  LDC.U16 R43, c[0x3][R41+0x4cc] ;  /* 0x00c13300292b7b82 */ /* 0x0009700000000400 */
[----:B----4-:R-:W4:Y:S01]  /*26b0*/  LDC.U16 R41, c[0x3][R41+0x33e] ;  /* 0x00c0cf8029297b82 */ /* 0x010f220000000400 */
[----:B0-----:R-:W-:-:S05]  /*26c0*/  HADD2.F32 R39, -RZ, R39.H0_H0 ;  /* 0x20000027ff277230 */ /* 0x001fca0000004100 */
[CC--:B------:R-:W-:Y:S01]  /*26d0*/  FFMA R33, R24.reuse, R39.reuse, R33 ;  /* 0x0000002718217223 */ /* 0x0c0fe20000000021 */
[-C--:B------:R-:W-:Y:S01]  /*26e0*/  FFMA R40, R25, R39.reuse, R40 ;  /* 0x0000002719287223 */ /* 0x080fe20000000028 */
[-C--:B--2---:R-:W-:Y:S01]  /*26f0*/  FFMA R22, R7, R39.reuse, R22 ;  /* 0x0000002707167223 */ /* 0x084fe20000000016 */
[----:B-1----:R-:W-:Y:S02]  /*2700*/  HADD2.F32 R36, -RZ, R29.H0_H0 ;  /* 0x2000001dff247230 */ /* 0x002fe40000004100 */
[----:B------:R-:W-:Y:S01]  /*2710*/  FFMA R29, R3, R39, R42 ;  /* 0x00000027031d7223 */ /* 0x000fe2000000002a */
[----:B------:R-:W-:Y:S02]  /*2720*/  MOV R42, UR7 ;  /* 0x00000007002a7c02 */ /* 0x000fe40008000f00 */
[-C--:B------:R-:W-:Y:S01]  /*2730*/  FFMA R27, R24, R36.reuse, R27 ;  /* 0x00000024181b7223 */ /* 0x080fe2000000001b */
[-C--:B------:R-:W-:Y:S01]  /*2740*/  FFMA R26, R25, R36.reuse, R26 ;  /* 0x00000024191a7223 */ /* 0x080fe2000000001a */
[-C--:B------:R-:W-:Y:S01]  /*2750*/  FFMA R35, R3, R36.reuse, R44 ;  /* 0x0000002403237223 */ /* 0x080fe2000000002c */
[----:B------:R-:W-:Y:S01]  /*2760*/  FFMA R38, R7, R36, R38 ;  /* 0x0000002407267223 */ /* 0x000fe20000000026 */
[----:B------:R-:W0:Y:S01]  /*2770*/  LDC.U16 R42, c[0x3][R42+0x1ae] ;  /* 0x00c06b802a2a7b82 */ /* 0x000e220000000400 */
[----:B---3--:R-:W-:-:S05]  /*2780*/  HADD2.F32 R36, -RZ, R21.H0_H0 ;  /* 0x20000015ff247230 */ /* 0x008fca0000004100 */
[-C--:B------:R-:W-:Y:S01]  /*2790*/  FFMA R37, R24, R36.reuse, R37 ;  /* 0x0000002418257223 */ /* 0x080fe20000000025 */
[-C--:B------:R-:W-:Y:S01]  /*27a0*/  FFMA R32, R25, R36.reuse, R32 ;  /* 0x0000002419207223 */ /* 0x080fe20000000020 */
[-C--:B------:R-:W-:Y:S01]  /*27b0*/  FFMA R39, R3, R36.reuse, R20 ;  /* 0x0000002403277223 */ /* 0x080fe20000000014 */
[----:B------:R-:W-:Y:S01]  /*27c0*/  FFMA R36, R7, R36, R17 ;  /* 0x0000002407247223 */ /* 0x000fe20000000011 */
[----:B------:R-:W1:Y:S01]  /*27d0*/  LDC.U16 R44, c[0x3][R45+0x1e] ;  /* 0x00c007802d2c7b82 */ /* 0x000e620000000400 */
[----:B------:R-:W-:Y:S01]  /*27e0*/  MOV R17, UR7 ;  /* 0x0000000700117c02 */ /* 0x000fe20008000f00 */
[----:B------:R-:W2:Y:S01]  /*27f0*/  LDS.64 R20, [R0] ;  /* 0x0000000000147984 */ /* 0x000ea20000000a00 */
[----:B-----5:R-:W-:Y:S02]  /*2800*/  HADD2.F32 R43, -RZ, R43.H0_H0 ;  /* 0x2000002bff2b7230 */ /* 0x020fe40000004100 */
[----:B----4-:R-:W-:-:S03]  /*2810*/  HADD2.F32 R41, -RZ, R41.H0_H0 ;  /* 0x20000029ff297230 */ /* 0x010fc60000004100 */
[----:B------:R-:W3:Y:S01]  /*2820*/  LDC.U16 R17, c[0x3][R17+0x4ce] ;  /* 0x00c1338011117b82 */ /* 0x000ee20000000400 */
[-C--:B------:R-:W-:Y:S01]  /*2830*/  FFMA R34, R25, R43.reuse, R34 ;  /* 0x0000002b19227223 */ /* 0x080fe20000000022 */
[-C--:B------:R-:W-:Y:S01]  /*2840*/  FFMA R31, R24, R43.reuse, R31 ;  /* 0x0000002b181f7223 */ /* 0x080fe2000000001f */
[-C--:B------:R-:W-:Y:S01]  /*2850*/  FFMA R25, R3, R43.reuse, R18 ;  /* 0x0000002b03197223 */ /* 0x080fe20000000012 */
[----:B------:R-:W-:Y:S01]  /*2860*/  FFMA R30, R7, R43, R30 ;  /* 0x0000002b071e7223 */ /* 0x000fe2000000001e */
[----:B------:R-:W-:Y:S01]  /*2870*/  MOV R43, UR7 ;  /* 0x00000007002b7c02 */ /* 0x000fe20008000f00 */
[----:B------:R-:W-:Y:S01]  /*2880*/  FFMA R32, R5, R41, R32 ;  /* 0x0000002905207223 */ /* 0x000fe20000000020 */
[----:B0-----:R-:W-:-:S05]  /*2890*/  HADD2.F32 R42, -RZ, R42.H0_H0 ;  /* 0x2000002aff2a7230 */ /* 0x001fca0000004100 */
[-C--:B------:R-:W-:Y:S01]  /*28a0*/  FFMA R24, R28, R42.reuse, R27 ;  /* 0x0000002a1c187223 */ /* 0x080fe2000000001b */
[-C--:B------:R-:W-:Y:S01]  /*28b0*/  FFMA R26, R5, R42.reuse, R26 ;  /* 0x0000002a051a7223 */ /* 0x080fe2000000001a */
[-C--:B--2---:R-:W-:Y:S01]  /*28c0*/  FFMA R35, R20, R42.reuse, R35 ;  /* 0x0000002a14237223 */ /* 0x084fe20000000023 */
[C---:B------:R-:W-:Y:S01]  /*28d0*/  FFMA R38, R21.reuse, R42, R38 ;  /* 0x0000002a15267223 */ /* 0x040fe20000000026 */
[-C--:B------:R-:W-:Y:S01]  /*28e0*/  FFMA R42, R28, R41.reuse, R37 ;  /* 0x000000291c2a7223 */ /* 0x080fe20000000025 */
[----:B------:R-:W0:Y:S01]  /*28f0*/  LDC.U16 R27, c[0x3][R43+0x20] ;  /* 0x00c008002b1b7b82 */ /* 0x000e220000000400 */
[----:B------:R-:W-:Y:S01]  /*2900*/  MOV R37, UR7 ;  /* 0x0000000700257c02 */ /* 0x000fe20008000f00 */
[----:B-1----:R-:W-:Y:S02]  /*2910*/  HADD2.F32 R44, -RZ, R44.H0_H0 ;  /* 0x2000002cff2c7230 */ /* 0x002fe40000004100 */
[-C--:B------:R-:W-:Y:S01]  /*2920*/  FFMA R39, R20, R41.reuse, R39 ;  /* 0x0000002914277223 */ /* 0x080fe20000000027 */
[----:B------:R-:W-:-:S02]  /*2930*/  FFMA R36, R21, R41, R36 ;  /* 0x0000002915247223 */ /* 0x000fc40000000024 */
[-C--:B------:R-:W-:Y:S01]  /*2940*/  FFMA R18, R28, R44.reuse, R33 ;  /* 0x0000002c1c127223 */ /* 0x080fe20000000021 */
[----:B------:R-:W1:Y:S01]  /*2950*/  LDC.U16 R41, c[0x3][R45+0x1b0] ;  /* 0x00c06c002d297b82 */ /* 0x000e620000000400 */
[----:B---3--:R-:W-:Y:S02]  /*2960*/  HADD2.F32 R33, -RZ, R17.H0_H0 ;  /* 0x20000011ff217230 */ /* 0x008fe40000004100 */
[-C--:B------:R-:W-:Y:S01]  /*2970*/  FFMA R40, R5, R44.reuse, R40 ;  /* 0x0000002c05287223 */ /* 0x080fe20000000028 */
[-C--:B------:R-:W-:Y:S01]  /*2980*/  FFMA R29, R20, R44.reuse, R29 ;  /* 0x0000002c141d7223 */ /* 0x080fe2000000001d */
[C---:B------:R-:W-:Y:S01]  /*2990*/  FFMA R22, R21.reuse, R44, R22 ;  /* 0x0000002c15167223 */ /* 0x040fe20000000016 */
[----:B------:R-:W2:Y:S01]  /*29a0*/  LDS R17, [R0+0x8] ;  /* 0x0000080000117984 */ /* 0x000ea20000000800 */
[-C--:B------:R-:W-:Y:S01]  /*29b0*/  FFMA R44, R28, R33.reuse, R31 ;  /* 0x000000211c2c7223 */ /* 0x080fe2000000001f */
[-C--:B------:R-:W-:Y:S01]  /*29c0*/  FFMA R31, R21, R33.reuse, R30 ;  /* 0x00000021151f7223 */ /* 0x080fe2000000001e */
[----:B------:R-:W3:Y:S01]  /*29d0*/  LDC.U16 R37, c[0x3][R37+0x340] ;  /* 0x00c0d00025257b82 */ /* 0x000ee20000000400 */
[----:B------:R-:W4:Y:S01]  /*29e0*/  LDS R28, [R0+0x4] ;  /* 0x00000400001c7984 */ /* 0x000f220000000800 */
[----:B------:R-:W-:Y:S01]  /*29f0*/  MOV R30, UR7 ;  /* 0x00000007001e7c02 */ /* 0x000fe20008000f00 */
[-C--:B------:R-:W-:Y:S01]  /*2a00*/  FFMA R34, R5, R33.reuse, R34 ;  /* 0x0000002105227223 */ /* 0x080fe20000000022 */
[----:B------:R-:W-:-:S04]  /*2a10*/  FFMA R25, R20, R33, R25 ;  /* 0x0000002114197223 */ /* 0x000fc80000000019 */
[----:B------:R-:W5:Y:S08]  /*2a20*/  LDC.U16 R30, c[0x3][R30+0x4d0] ;  /* 0x00c134001e1e7b82 */ /* 0x000f700000000400 */
[----:B------:R-:W5:Y:S01]  /*2a30*/  LDC.U16 R33, c[0x3][R43+0x22] ;  /* 0x00c008802b217b82 */ /* 0x000f620000000400 */
[----:B0-----:R-:W-:-:S05]  /*2a40*/  HADD2.F32 R27, -RZ, R27.H0_H0 ;  /* 0x2000001bff1b7230 */ /* 0x001fca0000004100 */
[-C--:B------:R-:W-:Y:S01]  /*2a50*/  FFMA R18, R5, R27.reuse, R18 ;  /* 0x0000001b05127223 */ /* 0x080fe20000000012 */
[-C--:B------:R-:W-:Y:S01]  /*2a60*/  FFMA R40, R19, R27.reuse, R40 ;  /* 0x0000001b13287223 */ /* 0x080fe20000000028 */
[-C--:B--2---:R-:W-:Y:S01]  /*2a70*/  FFMA R22, R17, R27.reuse, R22 ;  /* 0x0000001b11167223 */ /* 0x084fe20000000016 */
[----:B-1----:R-:W-:Y:S02]  /*2a80*/  HADD2.F32 R41, -RZ, R41.H0_H0 ;  /* 0x20000029ff297230 */ /* 0x002fe40000004100 */
[----:B----4-:R-:W-:-:S03]  /*2a90*/  FFMA R29, R28, R27, R29 ;  /* 0x0000001b1c1d7223 */ /* 0x010fc6000000001d */
[-C--:B------:R-:W-:Y:S01]  /*2aa0*/  FFMA R24, R5, R41.reuse, R24 ;  /* 0x0000002905187223 */ /* 0x080fe20000000018 */
[CC--:B------:R-:W-:Y:S01]  /*2ab0*/  FFMA R35, R28.reuse, R41.reuse, R35 ;  /* 0x000000291c237223 */ /* 0x0c0fe20000000023 */
[-C--:B------:R-:W-:Y:S01]  /*2ac0*/  FFMA R38, R17, R41.reuse, R38 ;  /* 0x0000002911267223 */ /* 0x080fe20000000026 */
[----:B---3--:R-:W-:Y:S02]  /*2ad0*/  HADD2.F32 R27, -RZ, R37.H0_H0 ;  /* 0x20000025ff1b7230 */ /* 0x008fe40000004100 */
[----:B------:R-:W-:Y:S02]  /*2ae0*/  FFMA R37, R19, R41, R26 ;  /* 0x0000002913257223 */ /* 0x000fe4000000001a */
[----:B------:R-:W0:Y:S01]  /*2af0*/  LDC.U16 R41, c[0x3][R43+0x342] ;  /* 0x00c0d0802b297b82 */ /* 0x000e220000000400 */
[-C--:B------:R-:W-:Y:S01]  /*2b00*/  FFMA R42, R5, R27.reuse, R42 ;  /* 0x0000001b052a7223 */ /* 0x080fe2000000002a */
[-C--:B------:R-:W-:Y:S01]  /*2b10*/  FFMA R32, R19, R27.reuse, R32 ;  /* 0x0000001b13207223 */ /* 0x080fe20000000020 */
[CC--:B------:R-:W-:Y:S01]  /*2b20*/  FFMA R39, R28.reuse, R27.reuse, R39 ;  /* 0x0000001b1c277223 */ /* 0x0c0fe20000000027 */
[----:B------:R-:W-:Y:S01]  /*2b30*/  FFMA R36, R17, R27, R36 ;  /* 0x0000001b11247223 */ /* 0x000fe20000000024 */
[----:B-----5:R-:W-:Y:S01]  /*2b40*/  HADD2.F32 R30, -RZ, R30.H0_H0 ;  /* 0x2000001eff1e7230 */ /* 0x020fe20000004100 */
[----:B------:R-:W1:Y:S04]  /*2b50*/  LDS.64 R26, [R0+0x8] ;  /* 0x00000800001a7984 */ /* 0x000e680000000a00 */
[-C--:B------:R-:W-:Y:S01]  /*2b60*/  FFMA R44, R5, R30.reuse, R44 ;  /* 0x0000001e052c7223 */ /* 0x080fe2000000002c */
[-C--:B------:R-:W-:Y:S01]  /*2b70*/  FFMA R34, R19, R30.reuse, R34 ;  /* 0x0000001e13227223 */ /* 0x080fe20000000022 */
[----:B------:R-:W-:Y:S01]  /*2b80*/  HADD2.F32 R33, -RZ, R33.H0_H0 ;  /* 0x20000021ff217230 */ /* 0x000fe20000004100 */
[----:B------:R-:W2:Y:S01]  /*2b90*/  LDC.U16 R5, c[0x3][R45+0x1b2] ;  /* 0x00c06c802d057b82 */ /* 0x000ea20000000400 */
[-C--:B------:R-:W-:Y:S01]  /*2ba0*/  FFMA R25, R28, R30.reuse, R25 ;  /* 0x0000001e1c197223 */ /* 0x080fe20000000019 */
[----:B------:R-:W-:Y:S01]  /*2bb0*/  FFMA R30, R17, R30, R31 ;  /* 0x0000001e111e7223 */ /* 0x000fe2000000001f */
[----:B------:R-:W-:Y:S01]  /*2bc0*/  MOV R31, UR7 ;  /* 0x00000007001f7c02 */ /* 0x000fe20008000f00 */
[-C--:B------:R-:W-:Y:S01]  /*2bd0*/  FFMA R18, R19, R33.reuse, R18 ;  /* 0x0000002113127223 */ /* 0x080fe20000000012 */
[----:B------:R-:W-:-:S04]  /*2be0*/  FFMA R40, R23, R33, R40 ;  /* 0x0000002117287223 */ /* 0x000fc80000000028 */
[----:B------:R-:W3:Y:S01]  /*2bf0*/  LDC.U16 R31, c[0x3][R31+0x24] ;  /* 0x00c009001f1f7b82 */ /* 0x000ee20000000400 */
[-C--:B-1----:R-:W-:Y:S01]  /*2c00*/  FFMA R29, R26, R33.reuse, R29 ;  /* 0x000000211a1d7223 */ /* 0x082fe2000000001d */
[----:B------:R-:W-:Y:S01]  /*2c10*/  FFMA R22, R27, R33, R22 ;  /* 0x000000211b167223 */ /* 0x000fe20000000016 */
[----:B------:R-:W-:Y:S01]  /*2c20*/  MOV R33, UR7 ;  /* 0x0000000700217c02 */ /* 0x000fe20008000f00 */
[----:B0-----:R-:W-:-:S05]  /*2c30*/  HADD2.F32 R41, -RZ, R41.H0_H0 ;  /* 0x20000029ff297230 */ /* 0x001fca0000004100 */
[----:B------:R-:W0:Y:S01]  /*2c40*/  LDC.U16 R33, c[0x3][R33+0x4d2] ;  /* 0x00c1348021217b82 */ /* 0x000e220000000400 */
[-C--:B------:R-:W-:Y:S01]  /*2c50*/  FFMA R42, R19, R41.reuse, R42 ;  /* 0x00000029132a7223 */ /* 0x080fe2000000002a */
[-C--:B------:R-:W-:Y:S01]  /*2c60*/  FFMA R32, R23, R41.reuse, R32 ;  /* 0x0000002917207223 */ /* 0x080fe20000000020 */
[-C--:B------:R-:W-:Y:S01]  /*2c70*/  FFMA R39, R26, R41.reuse, R39 ;  /* 0x000000291a277223 */ /* 0x080fe20000000027 */
[----:B------:R-:W-:Y:S01]  /*2c80*/  FFMA R36, R27, R41, R36 ;  /* 0x000000291b247223 */ /* 0x000fe20000000024 */
[----:B--2---:R-:W-:-:S03]  /*2c90*/  HADD2.F32 R5, -RZ, R5.H0_H0 ;  /* 0x20000005ff057230 */ /* 0x004fc60000004100 */
[----:B------:R-:W1:Y:S02]  /*2ca0*/  LDC.U16 R41, c[0x3][R45+0x1b4] ;  /* 0x00c06d002d297b82 */ /* 0x000e640000000400 */
[-C--:B------:R-:W-:Y:S01]  /*2cb0*/  FFMA R24, R19, R5.reuse, R24 ;  /* 0x0000000513187223 */ /* 0x080fe20000000018 */
[-C--:B------:R-:W-:Y:S01]  /*2cc0*/  FFMA R37, R23, R5.reuse, R37 ;  /* 0x0000000517257223 */ /* 0x080fe20000000025 */
[-C--:B------:R-:W-:Y:S01]  /*2cd0*/  FFMA R35, R26, R5.reuse, R35 ;  /* 0x000000051a237223 */ /* 0x080fe20000000023 */
[----:B------:R-:W-:Y:S01]  /*2ce0*/  FFMA R38, R27, R5, R38 ;  /* 0x000000051b267223 */ /* 0x000fe20000000026 */
[----:B---3--:R-:W-:-:S05]  /*2cf0*/  HADD2.F32 R31, -RZ, R31.H0_H0 ;  /* 0x2000001fff1f7230 */ /* 0x008fca0000004100 */
[-C--:B------:R-:W-:Y:S01]  /*2d00*/  FFMA R18, R23, R31.reuse, R18 ;  /* 0x0000001f17127223 */ /* 0x080fe20000000012 */
[----:B------:R-:W-:Y:S01]  /*2d10*/  FFMA R40, R3, R31, R40 ;  /* 0x0000001f03287223 */ /* 0x000fe20000000028 */
[----:B0-----:R-:W-:Y:S02]  /*2d20*/  HADD2.F32 R5, -RZ, R33.H0_H0 ;  /* 0x20000021ff057230 */ /* 0x001fe40000004100 */
[----:B------:R-:W0:Y:S03]  /*2d30*/  LDC.U16 R33, c[0x3][R43+0x344] ;  /* 0x00c0d1002b217b82 */ /* 0x000e260000000400 */
[-C--:B------:R-:W-:Y:S01]  /*2d40*/  FFMA R44, R19, R5.reuse, R44 ;  /* 0x00000005132c7223 */ /* 0x080fe2000000002c */
[-C--:B------:R-:W-:Y:S01]  /*2d50*/  FFMA R34, R23, R5.reuse, R34 ;  /* 0x0000000517227223 */ /* 0x080fe20000000022 */
[-C--:B------:R-:W-:Y:S01]  /*2d60*/  FFMA R25, R26, R5.reuse, R25 ;  /* 0x000000051a197223 */ /* 0x080fe20000000019 */
[----:B------:R-:W-:Y:S01]  /*2d70*/  FFMA R19, R27, R5, R30 ;  /* 0x000000051b137223 */ /* 0x000fe2000000001e */
[----:B-1----:R-:W-:Y:S01]  /*2d80*/  HADD2.F32 R41, -RZ, R41.H0_H0 ;  /* 0x20000029ff297230 */ /* 0x002fe20000004100 */
[----:B------:R-:W1:Y:S04]  /*2d90*/  LDS R30, [R0+0xc] ;  /* 0x00000c00001e7984 */ /* 0x000e680000000800 */
[----:B------:R-:W2:Y:S01]  /*2da0*/  LDS R5, [R0+0x10] ;  /* 0x0000100000057984 */ /* 0x000ea20000000800 */
[----:B------:R-:W-:Y:S01]  /*2db0*/  FFMA R37, R3, R41, R37 ;  /* 0x0000002903257223 */ /* 0x000fe20000000025 */
[----:B0-----:R-:W-:-:S02]  /*2dc0*/  HADD2.F32 R33, -RZ, R33.H0_H0 ;  /* 0x20000021ff217230 */ /* 0x001fc40000004100 */
[C---:B-1----:R-:W-:Y:S01]  /*2dd0*/  FFMA R29, R30.reuse, R31, R29 ;  /* 0x0000001f1e1d7223 */ /* 0x042fe2000000001d */
[C---:B------:R-:W-:Y:S01]  /*2de0*/  FFMA R35, R30.reuse, R41, R35 ;  /* 0x000000291e237223 */ /* 0x040fe20000000023 */
[----:B--2---:R-:W-:Y:S01]  /*2df0*/  FFMA R22, R5, R31, R22 ;  /* 0x0000001f05167223 */ /* 0x004fe20000000016 */
[-C--:B------:R-:W-:Y:S01]  /*2e00*/  FFMA R42, R23, R33.reuse, R42 ;  /* 0x00000021172a7223 */ /* 0x080fe2000000002a */
[-C--:B------:R-:W-:Y:S01]  /*2e10*/  FFMA R32, R3, R33.reuse, R32 ;  /* 0x0000002103207223 */ /* 0x080fe20000000020 */
[-C--:B------:R-:W-:Y:S01]  /*2e20*/  FFMA R39, R30, R33.reuse, R39 ;  /* 0x000000211e277223 */ /* 0x080fe20000000027 */
[----:B------:R-:W-:Y:S01]  /*2e30*/  FFMA R36, R5, R33, R36 ;  /* 0x0000002105247223 */ /* 0x000fe20000000024 */
[----:B------:R-:W-:Y:S01]  /*2e40*/  MOV R33, UR7 ;  /* 0x0000000700217c02 */ /* 0x000fe20008000f00 */
[-C--:B------:R-:W-:Y:S01]  /*2e50*/  FFMA R31, R23, R41.reuse, R24 ;  /* 0x00000029171f7223 */ /* 0x080fe20000000018 */
[----:B------:R-:W-:Y:S01]  /*2e60*/  FFMA R38, R5, R41, R38 ;  /* 0x0000002905267223 */ /* 0x000fe20000000026 */
[----:B------:R-:W-:-:S03]  /*2e70*/  MOV R41, UR7 ;  /* 0x0000000700297c02 */ /* 0x000fc60008000f00 */
[----:B------:R-:W0:Y:S08]  /*2e80*/  LDC.U16 R33, c[0x3][R33+0x26] ;  /* 0x00c0098021217b82 */ /* 0x000e300000000400 */
[----:B------:R0:W1:Y:S02]  /*2e90*/  LDC.U16 R24, c[0x3][R41+0x4d4] ;  /* 0x00c1350029187b82 */ /* 0x0000640000000400 */
[----:B0-----:R-:W-:-:S05]  /*2ea0*/  HADD2.F32 R41, -RZ, R33.H0_H0 ;  /* 0x20000021ff297230 */ /* 0x001fca0000004100 */
[-C--:B------:R-:W-:Y:S01]  /*2eb0*/  FFMA R33, R3, R41.reuse, R18 ;  /* 0x0000002903217223 */ /* 0x080fe20000000012 */
[----:B------:R-:W-:Y:S01]  /*2ec0*/  FFMA R40, R7, R41, R40 ;  /* 0x0000002907287223 */ /* 0x000fe20000000028 */
[----:B------:R-:W0:Y:S01]  /*2ed0*/  LDC.U16 R18, c[0x3][R43+0x1b6] ;  /* 0x00c06d802b127b82 */ /* 0x000e220000000400 */
[----:B-1----:R-:W-:-:S05]  /*2ee0*/  HADD2.F32 R24, -RZ, R24.H0_H0 ;  /* 0x20000018ff187230 */ /* 0x002fca0000004100 */
[-C--:B------:R-:W-:Y:S01]  /*2ef0*/  FFMA R44, R23, R24.reuse, R44 ;  /* 0x00000018172c7223 */ /* 0x080fe2000000002c */
[-C--:B------:R-:W-:Y:S01]  /*2f00*/  FFMA R34, R3, R24.reuse, R34 ;  /* 0x0000001803227223 */ /* 0x080fe20000000022 */
[-C--:B------:R-:W-:Y:S01]  /*2f10*/  FFMA R23, R30, R24.reuse, R25 ;  /* 0x000000181e177223 */ /* 0x080fe20000000019 */
[----:B------:R-:W-:Y:S02]  /*2f20*/  FFMA R19, R5, R24, R19 ;  /* 0x0000001805137223 */ /* 0x000fe40000000013 */
[----:B------:R-:W1:Y:S02]  /*2f30*/  LDS.64 R24, [R0+0x10] ;  /* 0x0000100000187984 */ /* 0x000e640000000a00 */
[-C--:B-1----:R-:W-:Y:S01]  /*2f40*/  FFMA R29, R24, R41.reuse, R29 ;  /* 0x00000029181d7223 */ /* 0x082fe2000000001d */
[----:B------:R-:W-:Y:S01]  /*2f50*/  FFMA R22, R25, R41, R22 ;  /* 0x0000002919167223 */ /* 0x000fe20000000016 */
[----:B0-----:R-:W-:-:S05]  /*2f60*/  HADD2.F32 R41, -RZ, R18.H0_H0 ;  /* 0x20000012ff297230 */ /* 0x001fca0000004100 */
[-C--:B------:R-:W-:Y:S01]  /*2f70*/  FFMA R18, R7, R41.reuse, R37 ;  /* 0x0000002907127223 */ /* 0x080fe20000000025 */
[-C--:B------:R-:W-:Y:S01]  /*2f80*/  FFMA R31, R3, R41.reuse, R31 ;  /* 0x00000029031f7223 */ /* 0x080fe2000000001f */
[----:B------:R-:W0:Y:S01]  /*2f90*/  LDC.U16 R37, c[0x3][R45+0x346] ;  /* 0x00c0d1802d257b82 */ /* 0x000e220000000400 */
[-C--:B------:R-:W-:Y:S01]  /*2fa0*/  FFMA R35, R24, R41.reuse, R35 ;  /* 0x0000002918237223 */ /* 0x080fe20000000023 */
[----:B------:R-:W-:Y:S01]  /*2fb0*/  FFMA R38, R25, R41, R38 ;  /* 0x0000002919267223 */ /* 0x000fe20000000026 */
[----:B0-----:R-:W-:-:S05]  /*2fc0*/  HADD2.F32 R41, -RZ, R37.H0_H0 ;  /* 0x20000025ff297230 */ /* 0x001fca0000004100 */
[-C--:B------:R-:W-:Y:S01]  /*2fd0*/  FFMA R37, R3, R41.reuse, R42 ;  /* 0x0000002903257223 */ /* 0x080fe2000000002a */
[-C--:B------:R-:W-:Y:S01]  /*2fe0*/  FFMA R32, R7, R41.reuse, R32 ;  /* 0x0000002907207223 */ /* 0x080fe20000000020 */
[----:B------:R-:W0:Y:S01]  /*2ff0*/  LDC.U16 R42, c[0x3][R43+0x4d6] ;  /* 0x00c135802b2a7b82 */ /* 0x000e220000000400 */
[-C--:B------:R-:W-:Y:S01]  /*3000*/  FFMA R39, R24, R41.reuse, R39 ;  /* 0x0000002918277223 */ /* 0x080fe20000000027 */
[----:B------:R-:W-:Y:S01]  /*3010*/  FFMA R36, R25, R41, R36 ;  /* 0x0000002919247223 */ /* 0x000fe20000000024 */
[----:B------:R-:W-:-:S06]  /*3020*/  MOV R41, UR7 ;  /* 0x0000000700297c02 */ /* 0x000fcc0008000f00 */
[----:B------:R-:W1:Y:S01]  /*3030*/  LDC.U16 R41, c[0x3][R41+0x28] ;  /* 0x00c00a0029297b82 */ /* 0x000e620000000400 */
[----:B0-----:R-:W-:-:S05]  /*3040*/  HADD2.F32 R42, -RZ, R42.H0_H0 ;  /* 0x2000002aff2a7230 */ /* 0x001fca0000004100 */
[-C--:B------:R-:W-:Y:S01]  /*3050*/  FFMA R3, R3, R42.reuse, R44 ;  /* 0x0000002a03037223 */ /* 0x080fe2000000002c */
[-C--:B------:R-:W-:Y:S01]  /*3060*/  FFMA R44, R25, R42.reuse, R19 ;  /* 0x0000002a192c7223 */ /* 0x080fe20000000013 */
[-C--:B------:R-:W-:Y:S01]  /*3070*/  FFMA R34, R7, R42.reuse, R34 ;  /* 0x0000002a07227223 */ /* 0x080fe20000000022 */
[----:B------:R-:W0:Y:S01]  /*3080*/  LDC.U16 R19, c[0x3][R45+0x1b8] ;  /* 0x00c06e002d137b82 */ /* 0x000e220000000400 */
[----:B------:R-:W-:Y:S01]  /*3090*/  FFMA R23, R24, R42, R23 ;  /* 0x0000002a18177223 */ /* 0x000fe20000000017 */
[----:B------:R-:W2:Y:S01]  /*30a0*/  LDS R7, [R2+0x4] ;  /* 0x0000040002077984 */ /* 0x000ea20000000800 */
[----:B-1----:R-:W-:-:S03]  /*30b0*/  HADD2.F32 R41, -RZ, R41.H0_H0 ;  /* 0x20000029ff297230 */ /* 0x002fc60000004100 */
[----:B------:R-:W1:Y:S02]  /*30c0*/  LDS R42, [R2] ;  /* 0x00000000022a7984 */ /* 0x000e640000000800 */
[-C--:B------:R-:W-:Y:S01]  /*30d0*/  FFMA R33, R20, R41.reuse, R33 ;  /* 0x0000002914217223 */ /* 0x080fe20000000021 */
[-C--:B------:R-:W-:Y:S01]  /*30e0*/  FFMA R40, R21, R41.reuse, R40 ;  /* 0x0000002915287223 */ /* 0x080fe20000000028 */
[-C--:B--2---:R-:W-:Y:S01]  /*30f0*/  FFMA R22, R7, R41.reuse, R22 ;  /* 0x0000002907167223 */ /* 0x084fe20000000016 */
        /* <DEDUP_REMOVED lines=19> */
[----:B------:R-:W0:Y:S01]  /*3230*/  LDC.U16 R21, c[0x3][R45+0x1ba] ;  /* 0x00c06e802d157b82 */ /* 0x000e220000000400 */
[----:B------:R-:W1:Y:S01]  /*3240*/  LDS R19, [R2+0x8] ;  /* 0x0000080002137984 */ /* 0x000e620000000800 */
[----:B------:R-:W-:Y:S01]  /*3250*/  FFMA R42, R42, R41, R23 ;  /* 0x000000292a2a7223 */ /* 0x000fe20000000017 */
[----:B------:R-:W-:-:S05]  /*3260*/  MOV R41, UR7 ;  /* 0x0000000700297c02 */ /* 0x000fca0008000f00 */
[----:B------:R-:W2:Y:S01]  /*3270*/  LDC.U16 R20, c[0x3][R20+0x2a] ;  /* 0x00c00a8014147b82 */ /* 0x000ea20000000400 */
[----:B0-----:R-:W-:-:S05]  /*3280*/  HADD2.F32 R21, -RZ, R21.H0_H0 ;  /* 0x20000015ff157230 */ /* 0x001fca0000004100 */
[CC--:B------:R-:W-:Y:S01]  /*3290*/  FFMA R31, R28.reuse, R21.reuse, R31 ;  /* 0x000000151c1f7223 */ /* 0x0c0fe2000000001f */
[-C--:B------:R-:W-:Y:S01]  /*32a0*/  FFMA R18, R17, R21.reuse, R18 ;  /* 0x0000001511127223 */ /* 0x080fe20000000012 */
[-C--:B------:R-:W-:Y:S01]  /*32b0*/  FFMA R35, R7, R21.reuse, R35 ;  /* 0x0000001507237223 */ /* 0x080fe20000000023 */
[----:B--2---:R-:W-:Y:S02]  /*32c0*/  HADD2.F32 R23, -RZ, R20.H0_H0 ;  /* 0x20000014ff177230 */ /* 0x004fe40000004100 */
[----:B-1----:R-:W-:Y:S02]  /*32d0*/  FFMA R38, R19, R21, R38 ;  /* 0x0000001513267223 */ /* 0x002fe40000000026 */
[----:B------:R-:W0:Y:S01]  /*32e0*/  LDC.U16 R21, c[0x3][R41+0x2c] ;  /* 0x00c00b0029157b82 */ /* 0x000e220000000400 */
[-C--:B------:R-:W-:Y:S01]  /*32f0*/  FFMA R20, R7, R23.reuse, R29 ;  /* 0x0000001707147223 */ /* 0x080fe2000000001d */
[----:B------:R-:W-:Y:S01]  /*3300*/  MOV R29, UR7 ;  /* 0x00000007001d7c02 */ /* 0x000fe20008000f00 */
[-C--:B------:R-:W-:Y:S01]  /*3310*/  FFMA R33, R28, R23.reuse, R33 ;  /* 0x000000171c217223 */ /* 0x080fe20000000021 */
[-C--:B------:R-:W-:Y:S01]  /*3320*/  FFMA R40, R17, R23.reuse, R40 ;  /* 0x0000001711287223 */ /* 0x080fe20000000028 */
[----:B------:R-:W-:-:S03]  /*3330*/  FFMA R22, R19, R23, R22 ;  /* 0x0000001713167223 */ /* 0x000fc60000000016 */
[----:B------:R-:W1:Y:S08]  /*3340*/  LDC.U16 R23, c[0x3][R43+0x34a] ;  /* 0x00c0d2802b177b82 */ /* 0x000e700000000400 */
[----:B------:R-:W2:Y:S01]  /*3350*/  LDC.U16 R29, c[0x3][R29+0x4da] ;  /* 0x00c136801d1d7b82 */ /* 0x000ea20000000400 */
[----:B0-----:R-:W-:-:S05]  /*3360*/  HADD2.F32 R21, -RZ, R21.H0_H0 ;  /* 0x20000015ff157230 */ /* 0x001fca0000004100 */
[-C--:B------:R-:W-:Y:S01]  /*3370*/  FFMA R33, R26, R21.reuse, R33 ;  /* 0x000000151a217223 */ /* 0x080fe20000000021 */
[-C--:B------:R-:W-:Y:S01]  /*3380*/  FFMA R40, R27, R21.reuse, R40 ;  /* 0x000000151b287223 */ /* 0x080fe20000000028 */
[----:B------:R-:W-:Y:S01]  /*3390*/  FFMA R20, R19, R21, R20 ;  /* 0x0000001513147223 */ /* 0x000fe20000000014 */
[----:B-1----:R-:W-:-:S05]  /*33a0*/  HADD2.F32 R23, -RZ, R23.H0_H0 ;  /* 0x20000017ff177230 */ /* 0x002fca0000004100 */
[CC--:B------:R-:W-:Y:S01]  /*33b0*/  FFMA R37, R28.reuse, R23.reuse, R37 ;  /* 0x000000171c257223 */ /* 0x0c0fe20000000025 */
[-C--:B------:R-:W-:Y:S01]  /*33c0*/  FFMA R32, R17, R23.reuse, R32 ;  /* 0x0000001711207223 */ /* 0x080fe20000000020 */
[-C--:B------:R-:W-:Y:S01]  /*33d0*/  FFMA R39, R7, R23.reuse, R39 ;  /* 0x0000001707277223 */ /* 0x080fe20000000027 */
[----:B--2---:R-:W-:Y:S02]  /*33e0*/  HADD2.F32 R29, -RZ, R29.H0_H0 ;  /* 0x2000001dff1d7230 */ /* 0x004fe40000004100 */
[----:B------:R-:W-:Y:S02]  /*33f0*/  FFMA R36, R19, R23, R36 ;  /* 0x0000001713247223 */ /* 0x000fe40000000024 */
[----:B------:R-:W0:Y:S01]  /*3400*/  LDS R23, [R2+0xc] ;  /* 0x00000c0002177984 */ /* 0x000e220000000800 */
[-C--:B------:R-:W-:Y:S01]  /*3410*/  FFMA R3, R28, R29.reuse, R3 ;  /* 0x0000001d1c037223 */ /* 0x080fe20000000003 */
[-C--:B------:R-:W-:Y:S01]  /*3420*/  FFMA R34, R17, R29.reuse, R34 ;  /* 0x0000001d11227223 */ /* 0x080fe20000000022 */
[----:B------:R-:W1:Y:S01]  /*3430*/  LDC.U16 R28, c[0x3][R45+0x1bc] ;  /* 0x00c06f002d1c7b82 */ /* 0x000e620000000400 */
[----:B------:R-:W-:Y:S01]  /*3440*/  MOV R17, UR7 ;  /* 0x0000000700117c02 */ /* 0x000fe20008000f00 */
[-C--:B------:R-:W-:Y:S01]  /*3450*/  FFMA R42, R7, R29.reuse, R42 ;  /* 0x0000001d072a7223 */ /* 0x080fe2000000002a */
[----:B------:R-:W-:Y:S01]  /*3460*/  FFMA R44, R19, R29, R44 ;  /* 0x0000001d132c7223 */ /* 0x000fe2000000002c */
[----:B------:R-:W-:-:S04]  /*3470*/  MOV R29, UR7 ;  /* 0x00000007001d7c02 */ /* 0x000fc80008000f00 */
[----:B------:R-:W2:Y:S08]  /*3480*/  LDC.U16 R7, c[0x3][R43+0x34c] ;  /* 0x00c0d3002b077b82 */ /* 0x000eb00000000400 */
[----:B------:R-:W3:Y:S08]  /*3490*/  LDC.U16 R17, c[0x3][R17+0x4dc] ;  /* 0x00c1370011117b82 */ /* 0x000ef00000000400 */
[----:B------:R-:W4:Y:S01]  /*34a0*/  LDC.U16 R29, c[0x3][R29+0x2e] ;  /* 0x00c00b801d1d7b82 */ /* 0x000f220000000400 */
[----:B0-----:R-:W-:Y:S01]  /*34b0*/  FFMA R21, R23, R21, R22 ;  /* 0x0000001517157223 */ /* 0x001fe20000000016 */
[----:B------:R-:W-:-:S06]  /*34c0*/  MOV R22, UR7 ;  /* 0x0000000700167c02 */ /* 0x000fcc0008000f00 */
[----:B------:R-:W0:Y:S01]  /*34d0*/  LDC.U16 R22, c[0x3][R22+0x1be] ;  /* 0x00c06f8016167b82 */ /* 0x000e220000000400 */
[----:B-1----:R-:W-:-:S05]  /*34e0*/  HADD2.F32 R28, -RZ, R28.H0_H0 ;  /* 0x2000001cff1c7230 */ /* 0x002fca0000004100 */
[CC--:B------:R-:W-:Y:S01]  /*34f0*/  FFMA R31, R26.reuse, R28.reuse, R31 ;  /* 0x0000001c1a1f7223 */ /* 0x0c0fe2000000001f */
[-C--:B------:R-:W-:Y:S01]  /*3500*/  FFMA R18, R27, R28.reuse, R18 ;  /* 0x0000001c1b127223 */ /* 0x080fe20000000012 */
[-C--:B------:R-:W-:Y:S01]  /*3510*/  FFMA R35, R19, R28.reuse, R35 ;  /* 0x0000001c13237223 */ /* 0x080fe20000000023 */
[----:B------:R-:W-:Y:S01]  /*3520*/  FFMA R41, R23, R28, R38 ;  /* 0x0000001c17297223 */ /* 0x000fe20000000026 */
[----:B--2---:R-:W-:Y:S01]  /*3530*/  HADD2.F32 R7, -RZ, R7.H0_H0 ;  /* 0x20000007ff077230 */ /* 0x004fe20000004100 */
[----:B------:R-:W1:Y:S04]  /*3540*/  LDS R28, [R2+0x10] ;  /* 0x00001000021c7984 */ /* 0x000e680000000800 */
[-C--:B------:R-:W-:Y:S01]  /*3550*/  FFMA R37, R26, R7.reuse, R37 ;  /* 0x000000071a257223 */ /* 0x080fe20000000025 */
[----:B------:R-:W-:Y:S01]  /*3560*/  FFMA R32, R27, R7, R32 ;  /* 0x000000071b207223 */ /* 0x000fe20000000020 */
[----:B---3--:R-:W-:-:S02]  /*3570*/  HADD2.F32 R17, -RZ, R17.H0_H0 ;  /* 0x20000011ff117230 */ /* 0x008fc40000004100 */
[-C--:B------:R-:W-:Y:S01]  /*3580*/  FFMA R38, R19, R7.reuse, R39 ;  /* 0x0000000713267223 */ /* 0x080fe20000000027 */
[----:B------:R-:W-:Y:S01]  /*3590*/  FFMA R7, R23, R7, R36 ;  /* 0x0000000717077223 */ /* 0x000fe20000000024 */
[----:B------:R-:W-:Y:S01]  /*35a0*/  MOV R36, UR7 ;  /* 0x0000000700247c02 */ /* 0x000fe20008000f00 */
[-C--:B------:R-:W-:Y:S01]  /*35b0*/  FFMA R3, R26, R17.reuse, R3 ;  /* 0x000000111a037223 */ /* 0x080fe20000000003 */
[-C--:B------:R-:W-:Y:S01]  /*35c0*/  FFMA R26, R27, R17.reuse, R34 ;  /* 0x000000111b1a7223 */ /* 0x080fe20000000022 */
[----:B------:R-:W-:Y:S01]  /*35d0*/  MOV R27, UR7 ;  /* 0x00000007001b7c02 */ /* 0x000fe20008000f00 */
[----:B----4-:R-:W-:Y:S02]  /*35e0*/  HADD2.F32 R34, -RZ, R29.H0_H0 ;  /* 0x2000001dff227230 */ /* 0x010fe40000004100 */
[-C--:B------:R-:W-:Y:S01]  /*35f0*/  FFMA R42, R19, R17.reuse, R42 ;  /* 0x00000011132a7223 */ /* 0x080fe2000000002a */
[----:B------:R-:W2:Y:S01]  /*3600*/  LDC.U16 R29, c[0x3][R36+0x34e] ;  /* 0x00c0d380241d7b82 */ /* 0x000ea20000000400 */
[----:B------:R-:W-:Y:S01]  /*3610*/  FFMA R17, R23, R17, R44 ;  /* 0x0000001117117223 */ /* 0x000fe2000000002c */
[----:B------:R-:W-:Y:S01]  /*3620*/  MOV R44, UR7 ;  /* 0x00000007002c7c02 */ /* 0x000fe20008000f00 */
[-C--:B------:R-:W-:Y:S01]  /*3630*/  FFMA R39, R30, R34.reuse, R33 ;  /* 0x000000221e277223 */ /* 0x080fe20000000021 */
[-C--:B------:R-:W-:Y:S01]  /*3640*/  FFMA R40, R5, R34.reuse, R40 ;  /* 0x0000002205287223 */ /* 0x080fe20000000028 */
[----:B------:R-:W-:-:S03]  /*3650*/  FFMA R19, R23, R34, R20 ;  /* 0x0000002217137223 */ /* 0x000fc60000000014 */
[----:B------:R-:W3:Y:S08]  /*3660*/  LDC.U16 R27, c[0x3][R27+0x4de] ;  /* 0x00c137801b1b7b82 */ /* 0x000ef00000000400 */
[----:B------:R-:W4:Y:S01]  /*3670*/  LDC.U16 R44, c[0x3][R44+0x350] ;  /* 0x00c0d4002c2c7b82 */ /* 0x000f220000000400 */
[----:B0-----:R-:W-:-:S05]  /*3680*/  HADD2.F32 R22, -RZ, R22.H0_H0 ;  /* 0x20000016ff167230 */ /* 0x001fca0000004100 */
[-C--:B------:R-:W-:Y:S01]  /*3690*/  FFMA R31, R30, R22.reuse, R31 ;  /* 0x000000161e1f7223 */ /* 0x080fe2000000001f */
[----:B------:R-:W-:Y:S01]  /*36a0*/  FFMA R20, R5, R22, R18 ;  /* 0x0000001605147223 */ /* 0x000fe20000000012 */
[C---:B-1----:R-:W-:Y:S01]  /*36b0*/  FFMA R33, R28.reuse, R34, R21 ;  /* 0x000000221c217223 */ /* 0x042fe20000000015 */
[----:B------:R-:W-:Y:S01]  /*36c0*/  MOV R34, UR7 ;  /* 0x0000000700227c02 */ /* 0x000fe20008000f00 */
[-C--:B------:R-:W-:Y:S01]  /*36d0*/  FFMA R35, R23, R22.reuse, R35 ;  /* 0x0000001617237223 */ /* 0x080fe20000000023 */
[----:B------:R-:W-:Y:S01]  /*36e0*/  FFMA R41, R28, R22, R41 ;  /* 0x000000161c297223 */ /* 0x000fe20000000029 */
[----:B------:R-:W-:Y:S01]  /*36f0*/  MOV R18, UR7 ;  /* 0x0000000700127c02 */ /* 0x000fe20008000f00 */
[----:B------:R0:W1:Y:S08]  /*3700*/  LDC.U16 R22, c[0x3][R34+0x1c0] ;  /* 0x00c0700022167b82 */ /* 0x0000700000000400 */
[----:B------:R5:W1:Y:S01]  /*3710*/  LDC.U16 R21, c[0x3][R43+0x30] ;  /* 0x00c00c002b157b82 */ /* 0x000a620000000400 */
[----:B0-----:R-:W0:Y:S07]  /*3720*/  LDS R34, [R2+0x14] ;  /* 0x0000140002227984 */ /* 0x001e2e0000000800 */
[----:B------:R-:W0:Y:S01]  /*3730*/  LDC.U16 R18, c[0x3][R18+0x4e0] ;  /* 0x00c1380012127b82 */ /* 0x000e220000000400 */
[----:B--2---:R-:W-:-:S05]  /*3740*/  HADD2.F32 R29, -RZ, R29.H0_H0 ;  /* 0x2000001dff1d7230 */ /* 0x004fca0000004100 */
[-C--:B------:R-:W-:Y:S01]  /*3750*/  FFMA R36, R5, R29.reuse, R32 ;  /* 0x0000001d05247223 */ /* 0x080fe20000000020 */
[-C--:B------:R-:W-:Y:S01]  /*3760*/  FFMA R37, R30, R29.reuse, R37 ;  /* 0x0000001d1e257223 */ /* 0x080fe20000000025 */
[----:B---3--:R-:W-:Y:S02]  /*3770*/  HADD2.F32 R45, -RZ, R27.H0_H0 ;  /* 0x2000001bff2d7230 */ /* 0x008fe40000004100 */
[-C--:B------:R-:W-:Y:S01]  /*3780*/  FFMA R27, R23, R29.reuse, R38 ;  /* 0x0000001d171b7223 */ /* 0x080fe20000000026 */
[----:B------:R-:W-:Y:S02]  /*3790*/  FFMA R29, R28, R29, R7 ;  /* 0x0000001d1c1d7223 */ /* 0x000fe40000000007 */
[-C--:B-----5:R-:W-:Y:S01]  /*37a0*/  FFMA R43, R30, R45.reuse, R3 ;  /* 0x0000002d1e2b7223 */ /* 0x0a0fe20000000003 */
[-C--:B------:R-:W-:Y:S01]  /*37b0*/  FFMA R26, R5, R45.reuse, R26 ;  /* 0x0000002d051a7223 */ /* 0x080fe2000000001a */
[----:B------:R-:W-:Y:S01]  /*37c0*/  FFMA R42, R23, R45, R42 ;  /* 0x0000002d172a7223 */ /* 0x000fe2000000002a */
[----:B----4-:R-:W-:-:S02]  /*37d0*/  HADD2.F32 R44, -RZ, R44.H0_H0 ;  /* 0x2000002cff2c7230 */ /* 0x010fc40000004100 */
[----:B------:R-:W-:-:S03]  /*37e0*/  FFMA R45, R28, R45, R17 ;  /* 0x0000002d1c2d7223 */ /* 0x000fc60000000011 */
[-C--:B------:R-:W-:Y:S01]  /*37f0*/  FFMA R17, R28, R44.reuse, R27 ;  /* 0x0000002c1c117223 */ /* 0x080fe2000000001b */
[----:B-1----:R-:W-:Y:S02]  /*3800*/  HADD2.F32 R32, -RZ, R22.H0_H0 ;  /* 0x20000016ff207230 */ /* 0x002fe40000004100 */
[----:B0-----:R-:W-:-:S03]  /*3810*/  FFMA R23, R34, R44, R29 ;  /* 0x0000002c22177223 */ /* 0x001fc6000000001d */
[-C--:B------:R-:W-:Y:S01]  /*3820*/  FFMA R5, R24, R32.reuse, R31 ;  /* 0x0000002018057223 */ /* 0x080fe2000000001f */
[----:B------:R-:W-:Y:S01]  /*3830*/  FFMA R20, R25, R32, R20 ;  /* 0x0000002019147223 */ /* 0x000fe20000000014 */
[----:B------:R-:W-:-:S05]  /*3840*/  HADD2.F32 R3, -RZ, R21.H0_H0 ;  /* 0x20000015ff037230 */ /* 0x000fca0000004100 */
[CC--:B------:R-:W-:Y:S01]  /*3850*/  FFMA R21, R28.reuse, R3.reuse, R19 ;  /* 0x000000031c157223 */ /* 0x0c0fe20000000013 */
[-C--:B------:R-:W-:Y:S01]  /*3860*/  FFMA R19, R28, R32.reuse, R35 ;  /* 0x000000201c137223 */ /* 0x080fe20000000023 */
[-C--:B------:R-:W-:Y:S01]  /*3870*/  FFMA R7, R24, R3.reuse, R39 ;  /* 0x0000000318077223 */ /* 0x080fe20000000027 */
[----:B------:R-:W-:Y:S02]  /*3880*/  HADD2.F32 R31, -RZ, R18.H0_H0 ;  /* 0x20000012ff1f7230 */ /* 0x000fe40000004100 */
[CC--:B------:R-:W-:Y:S01]  /*3890*/  FFMA R22, R25.reuse, R3.reuse, R40 ;  /* 0x0000000319167223 */ /* 0x0c0fe20000000028 */
[C---:B------:R-:W-:Y:S01]  /*38a0*/  FFMA R33, R34.reuse, R3, R33 ;  /* 0x0000000322217223 */ /* 0x040fe20000000021 */
[----:B------:R-:W-:Y:S01]  /*38b0*/  FFMA R32, R34, R32, R41 ;  /* 0x0000002022207223 */ /* 0x000fe20000000029 */
[CC--:B------:R-:W-:Y:S01]  /*38c0*/  FFMA R18, R25.reuse, R44.reuse, R36 ;  /* 0x0000002c19127223 */ /* 0x0c0fe20000000024 */
[C---:B------:R-:W-:Y:S01]  /*38d0*/  FFMA R3, R24.reuse, R44, R37 ;  /* 0x0000002c18037223 */ /* 0x040fe20000000025 */
[-C--:B------:R-:W-:Y:S01]  /*38e0*/  FFMA R35, R24, R31.reuse, R43 ;  /* 0x0000001f18237223 */ /* 0x080fe2000000002b */
[-C--:B------:R-:W-:Y:S01]  /*38f0*/  FFMA R38, R25, R31.reuse, R26 ;  /* 0x0000001f19267223 */ /* 0x080fe2000000001a */
[-C--:B------:R-:W-:Y:S01]  /*3900*/  FFMA R36, R28, R31.reuse, R42 ;  /* 0x0000001f1c247223 */ /* 0x080fe2000000002a */
[----:B------:R-:W-:Y:S01]  /*3910*/  FFMA R34, R34, R31, R45 ;  /* 0x0000001f22227223 */ /* 0x000fe2000000002d */
[----:B------:R-:W-:Y:S06]  /*3920*/  BAR.SYNC.DEFER_BLOCKING 0x0 ;  /* 0x0000000000007b1d */ /* 0x000fec0000010000 */
[----:B------:R-:W-:Y:S05]  /*3930*/  BRA.U UP0, `(.L_x_58) ;  /* 0xffffffcd00787547 */ /* 0x000fea000b83ffff */
[----:B------:R-:W0:Y:S01]  /*3940*/  LDC R27, c[0x0][0x3a0] ;  /* 0x0000e800ff1b7b82 */ /* 0x000e220000000800 */
[----:B------:R-:W1:Y:S01]  /*3950*/  LDCU UR6, c[0x0][0x39c] ;  /* 0x00007380ff0677ac */ /* 0x000e620008000800 */
[----:B------:R-:W-:Y:S02]  /*3960*/  SHF.L.U32 R4, R16, 0x1, RZ ;  /* 0x0000000110047819 */ /* 0x000fe400000006ff */
[----:B------:R-:W-:Y:S01]  /*3970*/  SHF.L.U32 R0, R15, 0x1, RZ ;  /* 0x000000010f007819 */ /* 0x000fe200000006ff */
[----:B------:R-:W-:Y:S01]  /*3980*/  UIMAD UR9, UR8, 0x18, UR5 ;  /* 0x00000018080978a4 */ /* 0x000fe2000f8e0205 */
[----:B------:R-:W2:Y:S02]  /*3990*/  LDCU UR11, c[0x0][0x3a4] ;  /* 0x00007480ff0b77ac */ /* 0x000ea40008000800 */
[----:B------:R-:W3:Y:S03]  /*39a0*/  LDC.64 R8, c[0x0][0x388] ;  /* 0x0000e200ff087b82 */ /* 0x000ee60000000a00 */
[----:B------:R-:W-:Y:S01]  /*39b0*/  MOV R11, UR9 ;  /* 0x00000009000b7c02 */ /* 0x000fe20008000f00 */
[----:B-1----:R-:W-:Y:S01]  /*39c0*/  UIADD3 UR6, UPT, UPT, UR6, -0x4, URZ ;  /* 0xfffffffc06067890 */ /* 0x002fe2000fffe0ff */
[----:B0-----:R-:W-:-:S05]  /*39d0*/  IADD3 R27, PT, PT, R27, -0x4, RZ ;  /* 0xfffffffc1b1b7810 */ /* 0x001fca0007ffe0ff */
[----:B------:R-:W-:-:S04]  /*39e0*/  IMAD R4, R11, UR6, R4 ;  /* 0x000000060b047c24 */ /* 0x000fc8000f8e0204 */
[----:B------:R-:W-:-:S04]  /*39f0*/  IMAD R11, R27, R4, R0 ;  /* 0x000000041b0b7224 */ /* 0x000fc800078e0200 */
[----:B---3--:R-:W-:-:S05]  /*3a00*/  IMAD.WIDE R10, R11, 0x2, R8 ;  /* 0x000000020b0a7825 */ /* 0x008fca00078e0208 */
[----:B------:R-:W3:Y:S04]  /*3a10*/  LDG.E.U16 R6, desc[UR12][R10.64+0x2] ;  /* 0x0000020c0a067981 */ /* 0x000ee8000c1e1500 */
[----:B------:R-:W4:Y:S01]  /*3a20*/  LDG.E.U16 R2, desc[UR12][R10.64] ;  /* 0x0000000c0a027981 */ /* 0x000f22000c1e1500 */
[----:B---3--:R-:W-:Y:S02]  /*3a30*/  HADD2.F32 R13, -RZ, R6.H0_H0 ;  /* 0x20000006ff0d7230 */ /* 0x008fe40000004100 */
[----:B----4-:R-:W-:-:S03]  /*3a40*/  HADD2.F32 R2, -RZ, R2.H0_H0 ;  /* 0x20000002ff027230 */ /* 0x010fc60000004100 */
[----:B------:R-:W-:Y:S02]  /*3a50*/  FADD R22, R22, R13 ;  /* 0x0000000d16167221 */ /* 0x000fe40000000000 */
[----:B------:R-:W-:-:S03]  /*3a60*/  FADD R2, R7, R2 ;  /* 0x0000000207027221 */ /* 0x000fc60000000000 */
[----:B--2---:R-:W-:Y:S02]  /*3a70*/  FSETP.GE.AND P1, PT, R22, UR11, PT ;  /* 0x0000000b16007c0b */ /* 0x004fe4000bf26000 */
[----:B------:R-:W-:Y:S02]  /*3a80*/  FSETP.GE.AND P0, PT, R2, UR11, PT ;  /* 0x0000000b02007c0b */ /* 0x000fe4000bf06000 */
[----:B------:R-:W-:Y:S02]  /*3a90*/  FSEL R7, R22, RZ, !P1 ;  /* 0x000000ff16077208 */ /* 0x000fe40004800000 */
[----:B------:R-:W-:Y:S02]  /*3aa0*/  FSEL R6, R2, RZ, !P0 ;  /* 0x000000ff02067208 */ /* 0x000fe40004000000 */
[----:B------:R-:W-:Y:S02]  /*3ab0*/  F2FP.F16.F32.PACK_AB R7, RZ, R7 ;  /* 0x00000007ff07723e */ /* 0x000fe400000000ff */
[----:B------:R-:W-:-:S02]  /*3ac0*/  F2FP.F16.F32.PACK_AB R6, RZ, R6 ;  /* 0x00000006ff06723e */ /* 0x000fc400000000ff */
[----:B------:R-:W-:Y:S02]  /*3ad0*/  PRMT R26, R7, 0x7610, R26 ;  /* 0x00007610071a7816 */ /* 0x000fe4000000001a */
[----:B------:R-:W-:Y:S01]  /*3ae0*/  PRMT R13, R6, 0x7610, R13 ;  /* 0x00007610060d7816 */ /* 0x000fe2000000000d */
[----:B------:R-:W-:Y:S02]  /*3af0*/  IMAD.WIDE R6, R27, 0x2, R10 ;  /* 0x000000021b067825 */ /* 0x000fe400078e020a */
[----:B------:R-:W-:Y:S04]  /*3b00*/  STG.E.U16 desc[UR12][R10.64+0x2], R26 ;  /* 0x0000021a0a007986 */ /* 0x000fe8000c10150c */
[----:B------:R0:W-:Y:S04]  /*3b10*/  STG.E.U16 desc[UR12][R10.64], R13 ;  /* 0x0000000d0a007986 */ /* 0x0001e8000c10150c */
[----:B------:R-:W2:Y:S04]  /*3b20*/  LDG.E.U16 R12, desc[UR12][R6.64] ;  /* 0x0000000c060c7981 */ /* 0x000ea8000c1e1500 */
[----:B------:R-:W3:Y:S01]  /*3b30*/  LDG.E.U16 R24, desc[UR12][R6.64+0x2] ;  /* 0x0000020c06187981 */ /* 0x000ee2000c1e1500 */
[----:B------:R-:W-:Y:S01]  /*3b40*/  ULEA.HI UR7, UR6, UR6, URZ, 0x1 ;  /* 0x0000000606077291 */ /* 0x000fe2000f8f08ff */
[----:B------:R-:W-:-:S02]  /*3b50*/  FSET.BF.GE.AND R2, R2, UR11, PT ;  /* 0x0000000b02027c0a */ /* 0x000fc4000b806000 */
[----:B------:R-:W-:Y:S01]  /*3b60*/  MOV R25, UR9 ;  /* 0x0000000900197c02 */ /* 0x000fe20008000f00 */
[----:B------:R-:W-:-:S06]  /*3b70*/  USHF.R.S32.HI UR7, URZ, 0x1, UR7 ;  /* 0x00000001ff077899 */ /* 0x000fcc0008011407 */
[----:B------:R-:W-:Y:S02]  /*3b80*/  IMAD R16, R25, UR7, R16 ;  /* 0x0000000719107c24 */ /* 0x000fe4000f8e0210 */
[----:B--2---:R-:W-:Y:S02]  /*3b90*/  HADD2.F32 R12, -RZ, R12.H0_H0 ;  /* 0x2000000cff0c7230 */ /* 0x004fe40000004100 */
[----:B---3--:R-:W-:-:S03]  /*3ba0*/  HADD2.F32 R24, -RZ, R24.H0_H0 ;  /* 0x20000018ff187230 */ /* 0x008fc60000004100 */
[----:B------:R-:W-:Y:S01]  /*3bb0*/  FADD R14, R21, R12 ;  /* 0x0000000c150e7221 */ /* 0x000fe20000000000 */
[----:B------:R-:W-:Y:S01]  /*3bc0*/  FSET.BF.GE.AND R21, R22, UR11, PT ;  /* 0x0000000b16157c0a */ /* 0x000fe2000b806000 */
[----:B0-----:R-:W0:Y:S01]  /*3bd0*/  LDC.64 R12, c[0x0][0x390] ;  /* 0x0000e400ff0c7b82 */ /* 0x001e220000000a00 */
[----:B------:R-:W-:Y:S02]  /*3be0*/  FADD R24, R33, R24 ;  /* 0x0000001821187221 */ /* 0x000fe40000000000 */
[C---:B------:R-:W-:Y:S02]  /*3bf0*/  FSET.BF.GE.AND R10, R14.reuse, UR11, PT ;  /* 0x0000000b0e0a7c0a */ /* 0x040fe4000b806000 */
[----:B------:R-:W-:Y:S02]  /*3c00*/  FSETP.GE.AND P0, PT, R14, UR11, PT ;  /* 0x0000000b0e007c0b */ /* 0x000fe4000bf06000 */
[----:B------:R-:W-:Y:S02]  /*3c10*/  FMNMX3 R21, R2, R21, R10, !PT ;  /* 0x0000001502157276 */ /* 0x000fe4000780000a */
[----:B------:R-:W-:-:S02]  /*3c20*/  LEA.HI R2, R27, R27, RZ, 0x1 ;  /* 0x0000001b1b027211 */ /* 0x000fc400078f08ff */
[C---:B------:R-:W-:Y:S02]  /*3c30*/  FSETP.GE.AND P1, PT, R24.reuse, UR11, PT ;  /* 0x0000000b18007c0b */ /* 0x040fe4000bf26000 */
[----:B------:R-:W-:Y:S02]  /*3c40*/  FSET.BF.GE.AND R22, R24, UR11, PT ;  /* 0x0000000b18167c0a */ /* 0x000fe4000b806000 */
[----:B------:R-:W-:Y:S02]  /*3c50*/  SHF.R.S32.HI R2, RZ, 0x1, R2 ;  /* 0x00000001ff027819 */ /* 0x000fe40000011402 */
[----:B------:R-:W-:Y:S02]  /*3c60*/  FSEL R10, R14, RZ, !P0 ;  /* 0x000000ff0e0a7208 */ /* 0x000fe40004000000 */
[----:B------:R-:W-:Y:S01]  /*3c70*/  FSEL R24, R24, RZ, !P1 ;  /* 0x000000ff18187208 */ /* 0x000fe20004800000 */
[----:B------:R-:W-:Y:S01]  /*3c80*/  IMAD R25, R2, R16, R15 ;  /* 0x0000001002197224 */ /* 0x000fe200078e020f */
[----:B------:R-:W-:-:S02]  /*3c90*/  FMNMX R21, R21, R22, !PT ;  /* 0x0000001615157209 */ /* 0x000fc40007800000 */
[----:B------:R-:W-:Y:S02]  /*3ca0*/  IADD3 R14, PT, PT, R4, UR6, RZ ;  /* 0x00000006040e7c10 */ /* 0x000fe4000fffe0ff */
[----:B------:R-:W-:Y:S02]  /*3cb0*/  F2FP.F16.F32.PACK_AB R10, RZ, R10 ;  /* 0x0000000aff0a723e */ /* 0x000fe400000000ff */
[----:B------:R-:W-:Y:S01]  /*3cc0*/  F2FP.F16.F32.PACK_AB R4, RZ, R24 ;  /* 0x00000018ff04723e */ /* 0x000fe200000000ff */
[----:B------:R-:W-:Y:S01]  /*3cd0*/  IMAD R11, R27, R14, R0 ;  /* 0x0000000e1b0b7224 */ /* 0x000fe200078e0200 */
[----:B------:R-:W-:Y:S01]  /*3ce0*/  F2FP.F16.F32.PACK_AB R21, RZ, R21 ;  /* 0x00000015ff15723e */ /* 0x000fe200000000ff */
[----:B0-----:R-:W-:Y:S01]  /*3cf0*/  IMAD.WIDE R24, R25, 0x2, R12 ;  /* 0x0000000219187825 */ /* 0x001fe200078e020c */
[----:B------:R-:W-:Y:S02]  /*3d00*/  PRMT R22, R10, 0x7610, R22 ;  /* 0x000076100a167816 */ /* 0x000fe40000000016 */
[----:B------:R-:W-:Y:S01]  /*3d10*/  PRMT R26, R4, 0x7610, R26 ;  /* 0x00007610041a7816 */ /* 0x000fe2000000001a */
[----:B------:R-:W-:Y:S01]  /*3d20*/  IMAD.WIDE R10, R11, 0x2, R8 ;  /* 0x000000020b0a7825 */ /* 0x000fe200078e0208 */
[----:B------:R-:W-:Y:S01]  /*3d30*/  PRMT R28, R21, 0x7610, R28 ;  /* 0x00007610151c7816 */ /* 0x000fe2000000001c */
[----:B------:R-:W-:Y:S04]  /*3d40*/  STG.E.U16 desc[UR12][R6.64], R22 ;  /* 0x0000001606007986 */ /* 0x000fe8000c10150c */
[----:B------:R-:W-:Y:S04]  /*3d50*/  STG.E.U16 desc[UR12][R6.64+0x2], R26 ;  /* 0x0000021a06007986 */ /* 0x000fe8000c10150c */
[----:B------:R0:W-:Y:S04]  /*3d60*/  STG.E.U16 desc[UR12][R24.64], R28 ;  /* 0x0000001c18007986 */ /* 0x0001e8000c10150c */
[----:B------:R-:W2:Y:S04]  /*3d70*/  LDG.E.U16 R21, desc[UR12][R10.64+0x2] ;  /* 0x0000020c0a157981 */ /* 0x000ea8000c1e1500 */
[----:B------:R-:W3:Y:S01]  /*3d80*/  LDG.E.U16 R4, desc[UR12][R10.64] ;  /* 0x0000000c0a047981 */ /* 0x000ee2000c1e1500 */
[----:B--2---:R-:W-:-:S02]  /*3d90*/  HADD2.F32 R21, -RZ, R21.H0_H0 ;  /* 0x20000015ff157230 */ /* 0x004fc40000004100 */
[----:B---3--:R-:W-:-:S03]  /*3da0*/  HADD2.F32 R4, -RZ, R4.H0_H0 ;  /* 0x20000004ff047230 */ /* 0x008fc60000004100 */
[----:B------:R-:W-:Y:S02]  /*3db0*/  FADD R21, R20, R21 ;  /* 0x0000001514157221 */ /* 0x000fe40000000000 */
[----:B------:R-:W-:-:S03]  /*3dc0*/  FADD R20, R5, R4 ;  /* 0x0000000405147221 */ /* 0x000fc60000000000 */
[C---:B------:R-:W-:Y:S02]  /*3dd0*/  FSETP.GE.AND P1, PT, R21.reuse, UR11, PT ;  /* 0x0000000b15007c0b */ /* 0x040fe4000bf26000 */
[C---:B------:R-:W-:Y:S02]  /*3de0*/  FSETP.GE.AND P0, PT, R20.reuse, UR11, PT ;  /* 0x0000000b14007c0b */ /* 0x040fe4000bf06000 */
[----:B------:R-:W-:Y:S02]  /*3df0*/  FSEL R5, R21, RZ, !P1 ;  /* 0x000000ff15057208 */ /* 0x000fe40004800000 */
[----:B------:R-:W-:Y:S02]  /*3e00*/  FSEL R4, R20, RZ, !P0 ;  /* 0x000000ff14047208 */ /* 0x000fe40004000000 */
[----:B------:R-:W-:Y:S02]  /*3e10*/  F2FP.F16.F32.PACK_AB R5, RZ, R5 ;  /* 0x00000005ff05723e */ /* 0x000fe400000000ff */
[----:B------:R-:W-:-:S02]  /*3e20*/  F2FP.F16.F32.PACK_AB R4, RZ, R4 ;  /* 0x00000004ff04723e */ /* 0x000fc400000000ff */
[----:B0-----:R-:W-:Y:S02]  /*3e30*/  PRMT R24, R5, 0x7610, R24 ;  /* 0x0000761005187816 */ /* 0x001fe40000000018 */
[----:B------:R-:W-:Y:S01]  /*3e40*/  PRMT R22, R4, 0x7610, R22 ;  /* 0x0000761004167816 */ /* 0x000fe20000000016 */
[----:B------:R-:W-:Y:S02]  /*3e50*/  IMAD.WIDE R4, R27, 0x2, R10 ;  /* 0x000000021b047825 */ /* 0x000fe400078e020a */
[----:B------:R-:W-:Y:S04]  /*3e60*/  STG.E.U16 desc[UR12][R10.64+0x2], R24 ;  /* 0x000002180a007986 */ /* 0x000fe8000c10150c */
[----:B------:R0:W-:Y:S04]  /*3e70*/  STG.E.U16 desc[UR12][R10.64], R22 ;  /* 0x000000160a007986 */ /* 0x0001e8000c10150c */
[----:B------:R-:W2:Y:S04]  /*3e80*/  LDG.E.U16 R6, desc[UR12][R4.64] ;  /* 0x0000000c04067981 */ /* 0x000ea8000c1e1500 */
[----:B------:R-:W3:Y:S01]  /*3e90*/  LDG.E.U16 R7, desc[UR12][R4.64+0x2] ;  /* 0x0000020c04077981 */ /* 0x000ee2000c1e1500 */
[----:B------:R-:W-:-:S02]  /*3ea0*/  FSET.BF.GE.AND R21, R21, UR11, PT ;  /* 0x0000000b15157c0a */ /* 0x000fc4000b806000 */
[----:B------:R-:W-:Y:S02]  /*3eb0*/  FSET.BF.GE.AND R20, R20, UR11, PT ;  /* 0x0000000b14147c0a */ /* 0x000fe4000b806000 */
[----:B------:R-:W-:Y:S02]  /*3ec0*/  IADD3 R16, PT, PT, R16, UR7, RZ ;  /* 0x0000000710107c10 */ /* 0x000fe4000fffe0ff */
[----:B------:R-:W-:-:S03]  /*3ed0*/  IADD3 R14, PT, PT, R14, UR6, RZ ;  /* 0x000000060e0e7c10 */ /* 0x000fc6000fffe0ff */
[----:B0-----:R-:W-:Y:S02]  /*3ee0*/  IMAD R11, R2, R16, R15 ;  /* 0x00000010020b7224 */ /* 0x001fe400078e020f */
[----:B--2---:R-:W-:Y:S02]  /*3ef0*/  HADD2.F32 R6, -RZ, R6.H0_H0 ;  /* 0x20000006ff067230 */ /* 0x004fe40000004100 */
[----:B---3--:R-:W-:-:S03]  /*3f00*/  HADD2.F32 R7, -RZ, R7.H0_H0 ;  /* 0x20000007ff077230 */ /* 0x008fc60000004100 */
[----:B------:R-:W-:Y:S02]  /*3f10*/  FADD R6, R19, R6 ;  /* 0x0000000613067221 */ /* 0x000fe40000000000 */
[----:B------:R-:W-:-:S03]  /*3f20*/  FADD R32, R32, R7 ;  /* 0x0000000720207221 */ /* 0x000fc60000000000 */
[C---:B------:R-:W-:Y:S02]  /*3f30*/  FSET.BF.GE.AND R7, R6.reuse, UR11, PT ;  /* 0x0000000b06077c0a */ /* 0x040fe4000b806000 */
[----:B------:R-:W-:Y:S02]  /*3f40*/  FSETP.GE.AND P0, PT, R6, UR11, PT ;  /* 0x0000000b06007c0b */ /* 0x000fe4000bf06000 */
[----:B------:R-:W-:Y:S02]  /*3f50*/  FSET.BF.GE.AND R10, R32, UR11, PT ;  /* 0x0000000b200a7c0a */ /* 0x000fe4000b806000 */
[----:B------:R-:W-:Y:S01]  /*3f60*/  FMNMX3 R7, R20, R21, R7, !PT ;  /* 0x0000001514077276 */ /* 0x000fe20007800007 */
[----:B------:R-:W-:Y:S01]  /*3f70*/  IMAD R21, R27, R14, R0 ;  /* 0x0000000e1b157224 */ /* 0x000fe200078e0200 */
[----:B------:R-:W-:Y:S02]  /*3f80*/  FSETP.GE.AND P1, PT, R32, UR11, PT ;  /* 0x0000000b20007c0b */ /* 0x000fe4000bf26000 */
[----:B------:R-:W-:-:S02]  /*3f90*/  FSEL R6, R6, RZ, !P0 ;  /* 0x000000ff06067208 */ /* 0x000fc40004000000 */
[----:B------:R-:W-:Y:S02]  /*3fa0*/  FMNMX R7, R7, R10, !PT ;  /* 0x0000000a07077209 */ /* 0x000fe40007800000 */
[----:B------:R-:W-:Y:S02]  /*3fb0*/  FSEL R32, R32, RZ, !P1 ;  /* 0x000000ff20207208 */ /* 0x000fe40004800000 */
[----:B------:R-:W-:Y:S02]  /*3fc0*/  F2FP.F16.F32.PACK_AB R10, RZ, R6 ;  /* 0x00000006ff0a723e */ /* 0x000fe400000000ff */
[----:B------:R-:W-:Y:S01]  /*3fd0*/  F2FP.F16.F32.PACK_AB R19, RZ, R7 ;  /* 0x00000007ff13723e */ /* 0x000fe200000000ff */
[----:B------:R-:W-:Y:S01]  /*3fe0*/  IMAD.WIDE R6, R11, 0x2, R12 ;  /* 0x000000020b067825 */ /* 0x000fe200078e020c */
[----:B------:R-:W-:Y:S02]  /*3ff0*/  F2FP.F16.F32.PACK_AB R32, RZ, R32 ;  /* 0x00000020ff20723e */ /* 0x000fe400000000ff */
[----:B------:R-:W-:Y:S01]  /*4000*/  PRMT R22, R10, 0x7610, R22 ;  /* 0x000076100a167816 */ /* 0x000fe20000000016 */
[----:B------:R-:W-:Y:S01]  /*4010*/  IMAD.WIDE R10, R21, 0x2, R8 ;  /* 0x00000002150a7825 */ /* 0x000fe200078e0208 */
[----:B------:R-:W-:Y:S01]  /*4020*/  PRMT R24, R19, 0x7610, R24 ;  /* 0x0000761013187816 */ /* 0x000fe20000000018 */
[----:B------:R-:W-:Y:S04]  /*4030*/  STG.E.U16 desc[UR12][R4.64+0x2], R32 ;  /* 0x0000022004007986 */ /* 0x000fe8000c10150c */
[----:B------:R0:W-:Y:S04]  /*4040*/  STG.E.U16 desc[UR12][R4.64], R22 ;  /* 0x0000001604007986 */ /* 0x0001e8000c10150c */
[----:B------:R1:W-:Y:S04]  /*4050*/  STG.E.U16 desc[UR12][R6.64], R24 ;  /* 0x0000001806007986 */ /* 0x0003e8000c10150c */
[----:B------:R-:W2:Y:S04]  /*4060*/  LDG.E.U16 R20, desc[UR12][R10.64+0x2] ;  /* 0x0000020c0a147981 */ /* 0x000ea8000c1e1500 */
[----:B------:R-:W3:Y:S01]  /*4070*/  LDG.E.U16 R19, desc[UR12][R10.64] ;  /* 0x0000000c0a137981 */ /* 0x000ee2000c1e1500 */
[----:B0-----:R-:W-:-:S04]  /*4080*/  IMAD.WIDE R4, R27, 0x2, R10 ;  /* 0x000000021b047825 */ /* 0x001fc800078e020a */
[----:B--2---:R-:W-:Y:S02]  /*4090*/  HADD2.F32 R21, -RZ, R20.H0_H0 ;  /* 0x20000014ff157230 */ /* 0x004fe40000004100 */
        /* <DEDUP_REMOVED lines=9> */
[----:B------:R-:W-:Y:S02]  /*4130*/  PRMT R22, R18, 0x7610, R22 ;  /* 0x0000761012167816 */ /* 0x000fe40000000016 */
[----:B------:R-:W-:-:S03]  /*4140*/  PRMT R19, R3, 0x7610, R19 ;  /* 0x0000761003137816 */ /* 0x000fc60000000013 */
[----:B------:R-:W-:Y:S04]  /*4150*/  STG.E.U16 desc[UR12][R10.64+0x2], R22 ;  /* 0x000002160a007986 */ /* 0x000fe8000c10150c */
[----:B------:R0:W-:Y:S04]  /*4160*/  STG.E.U16 desc[UR12][R10.64], R19 ;  /* 0x000000130a007986 */ /* 0x0001e8000c10150c */
[----:B------:R-:W2:Y:S04]  /*4170*/  LDG.E.U16 R3, desc[UR12][R4.64] ;  /* 0x0000000c04037981 */ /* 0x000ea8000c1e1500 */
[----:B-1----:R-:W3:Y:S01]  /*4180*/  LDG.E.U16 R7, desc[UR12][R4.64+0x2] ;  /* 0x0000020c04077981 */ /* 0x002ee2000c1e1500 */
[----:B------:R-:W-:-:S02]  /*4190*/  FSET.BF.GE.AND R21, R21, UR11, PT ;  /* 0x0000000b15157c0a */ /* 0x000fc4000b806000 */
[----:B------:R-:W-:Y:S02]  /*41a0*/  FSET.BF.GE.AND R20, R20, UR11, PT ;  /* 0x0000000b14147c0a */ /* 0x000fe4000b806000 */
[----:B------:R-:W-:Y:S02]  /*41b0*/  IADD3 R14, PT, PT, R14, UR6, RZ ;  /* 0x000000060e0e7c10 */ /* 0x000fe4000fffe0ff */
[----:B------:R-:W-:-:S03]  /*41c0*/  IADD3 R16, PT, PT, R16, UR7, RZ ;  /* 0x0000000710107c10 */ /* 0x000fc6000fffe0ff */
[----:B0-----:R-:W-:-:S04]  /*41d0*/  IMAD R11, R27, R14, R0 ;  /* 0x0000000e1b0b7224 */ /* 0x001fc800078e0200 */
[----:B------:R-:W-:-:S04]  /*41e0*/  IMAD.WIDE R8, R11, 0x2, R8 ;  /* 0x000000020b087825 */ /* 0x000fc800078e0208 */
[----:B--2---:R-:W-:Y:S02]  /*41f0*/  HADD2.F32 R6, -RZ, R3.H0_H0 ;  /* 0x20000003ff067230 */ /* 0x004fe40000004100 */
[----:B---3--:R-:W-:-:S03]  /*4200*/  HADD2.F32 R18, -RZ, R7.H0_H0 ;  /* 0x20000007ff127230 */ /* 0x008fc60000004100 */
[----:B------:R-:W-:Y:S01]  /*4210*/  FADD R6, R17, R6 ;  /* 0x0000000611067221 */ /* 0x000fe20000000000 */
[----:B------:R-:W-:Y:S02]  /*4220*/  IMAD R7, R2, R16, R15 ;  /* 0x0000001002077224 */ /* 0x000fe400078e020f */
[----:B------:R-:W-:Y:S02]  /*4230*/  FADD R18, R23, R18 ;  /* 0x0000001217127221 */ /* 0x000fe40000000000 */
[C---:B------:R-:W-:Y:S02]  /*4240*/  FSET.BF.GE.AND R3, R6.reuse, UR11, PT ;  /* 0x0000000b06037c0a */ /* 0x040fe4000b806000 */
[----:B------:R-:W-:Y:S02]  /*4250*/  FSETP.GE.AND P0, PT, R6, UR11, PT ;  /* 0x0000000b06007c0b */ /* 0x000fe4000bf06000 */
[----:B------:R-:W-:Y:S02]  /*4260*/  FMNMX3 R3, R20, R21, R3, !PT ;  /* 0x0000001514037276 */ /* 0x000fe40007800003 */
[----:B------:R-:W-:-:S02]  /*4270*/  FSET.BF.GE.AND R10, R18, UR11, PT ;  /* 0x0000000b120a7c0a */ /* 0x000fc4000b806000 */
[----:B------:R-:W-:Y:S02]  /*4280*/  FSETP.GE.AND P1, PT, R18, UR11, PT ;  /* 0x0000000b12007c0b */ /* 0x000fe4000bf26000 */
[----:B------:R-:W-:Y:S02]  /*4290*/  FSEL R6, R6, RZ, !P0 ;  /* 0x000000ff06067208 */ /* 0x000fe40004000000 */
[----:B------:R-:W-:Y:S02]  /*42a0*/  FMNMX R3, R3, R10, !PT ;  /* 0x0000000a03037209 */ /* 0x000fe40007800000 */
[----:B------:R-:W-:Y:S02]  /*42b0*/  FSEL R18, R18, RZ, !P1 ;  /* 0x000000ff12127208 */ /* 0x000fe40004800000 */
[----:B------:R-:W-:Y:S01]  /*42c0*/  F2FP.F16.F32.PACK_AB R0, RZ, R6 ;  /* 0x00000006ff00723e */ /* 0x000fe200000000ff */
[----:B------:R-:W-:Y:S01]  /*42d0*/  IMAD.WIDE R6, R7, 0x2, R12 ;  /* 0x0000000207067825 */ /* 0x000fe200078e020c */
[----:B------:R-:W-:-:S02]  /*42e0*/  F2FP.F16.F32.PACK_AB R3, RZ, R3 ;  /* 0x00000003ff03723e */ /* 0x000fc400000000ff */
[----:B------:R-:W-:Y:S02]  /*42f0*/  F2FP.F16.F32.PACK_AB R18, RZ, R18 ;  /* 0x00000012ff12723e */ /* 0x000fe400000000ff */
[----:B------:R-:W-:Y:S02]  /*4300*/  PRMT R10, R0, 0x7610, R10 ;  /* 0x00007610000a7816 */ /* 0x000fe4000000000a */
        /* <DEDUP_REMOVED lines=11> */
[----:B------:R-:W-:Y:S02]  /*43c0*/  FSETP.GE.AND P1, PT, R38, UR11, PT ;  /* 0x0000000b26007c0b */ /* 0x000fe4000bf26000 */
[----:B------:R-:W-:Y:S02]  /*43d0*/  FSETP.GE.AND P0, PT, R0, UR11, PT ;  /* 0x0000000b00007c0b */ /* 0x000fe4000bf06000 */
[----:B------:R-:W-:Y:S02]  /*43e0*/  FSEL R10, R38, RZ, !P1 ;  /* 0x000000ff260a7208 */ /* 0x000fe40004800000 */
[----:B------:R-:W-:Y:S02]  /*43f0*/  FSEL R3, R0, RZ, !P0 ;  /* 0x000000ff00037208 */ /* 0x000fe40004000000 */
[----:B------:R-:W-:Y:S02]  /*4400*/  F2FP.F16.F32.PACK_AB R10, RZ, R10 ;  /* 0x0000000aff0a723e */ /* 0x000fe400000000ff */
[----:B------:R-:W-:-:S02]  /*4410*/  F2FP.F16.F32.PACK_AB R3, RZ, R3 ;  /* 0x00000003ff03723e */ /* 0x000fc400000000ff */
[----:B------:R-:W-:Y:S02]  /*4420*/  PRMT R11, R10, 0x7610, R11 ;  /* 0x000076100a0b7816 */ /* 0x000fe4000000000b */
[----:B------:R-:W-:-:S03]  /*4430*/  PRMT R10, R3, 0x7610, R10 ;  /* 0x00007610030a7816 */ /* 0x000fc6000000000a */
[----:B------:R-:W-:Y:S04]  /*4440*/  STG.E.U16 desc[UR12][R8.64+0x2], R11 ;  /* 0x0000020b08007986 */ /* 0x000fe8000c10150c */
[----:B------:R-:W-:Y:S04]  /*4450*/  STG.E.U16 desc[UR12][R8.64], R10 ;  /* 0x0000000a08007986 */ /* 0x000fe8000c10150c */
[----:B------:R-:W2:Y:S04]  /*4460*/  LDG.E.U16 R3, desc[UR12][R4.64] ;  /* 0x0000000c04037981 */ /* 0x000ea8000c1e1500 */
[----:B-1----:R-:W3:Y:S01]  /*4470*/  LDG.E.U16 R6, desc[UR12][R4.64+0x2] ;  /* 0x0000020c04067981 */ /* 0x002ee2000c1e1500 */
[----:B------:R-:W-:-:S02]  /*4480*/  FSET.BF.GE.AND R0, R0, UR11, PT ;  /* 0x0000000b00007c0a */ /* 0x000fc4000b806000 */
[----:B------:R-:W-:-:S05]  /*4490*/  IADD3 R16, PT, PT, R16, UR7, RZ ;  /* 0x0000000710107c10 */ /* 0x000fca000fffe0ff */
[----:B------:R-:W-:-:S04]  /*44a0*/  IMAD R15, R2, R16, R15 ;  /* 0x00000010020f7224 */ /* 0x000fc800078e020f */
[----:B------:R-:W-:-:S04]  /*44b0*/  IMAD.WIDE R12, R15, 0x2, R12 ;  /* 0x000000020f0c7825 */ /* 0x000fc800078e020c */
[----:B--2---:R-:W-:Y:S02]  /*44c0*/  HADD2.F32 R3, -RZ, R3.H0_H0 ;  /* 0x20000003ff037230 */ /* 0x004fe40000004100 */
[----:B---3--:R-:W-:-:S03]  /*44d0*/  HADD2.F32 R7, -RZ, R6.H0_H0 ;  /* 0x20000006ff077230 */ /* 0x008fc60000004100 */
[----:B------:R-:W-:Y:S01]  /*44e0*/  FADD R36, R36, R3 ;  /* 0x0000000324247221 */ /* 0x000fe20000000000 */
[----:B------:R-:W-:Y:S01]  /*44f0*/  FSET.BF.GE.AND R3, R38, UR11, PT ;  /* 0x0000000b26037c0a */ /* 0x000fe2000b806000 */
[----:B------:R-:W-:-:S03]  /*4500*/  FADD R7, R34, R7 ;  /* 0x0000000722077221 */ /* 0x000fc60000000000 */
[C---:B------:R-:W-:Y:S02]  /*4510*/  FSET.BF.GE.AND R6, R36.reuse, UR11, PT ;  /* 0x0000000b24067c0a */ /* 0x040fe4000b806000 */
[----:B------:R-:W-:Y:S02]  /*4520*/  FSETP.GE.AND P0, PT, R36, UR11, PT ;  /* 0x0000000b24007c0b */ /* 0x000fe4000bf06000 */
[----:B------:R-:W-:Y:S02]  /*4530*/  FMNMX3 R0, R0, R3, R6, !PT ;  /* 0x0000000300007276 */ /* 0x000fe40007800006 */
[C---:B------:R-:W-:Y:S02]  /*4540*/  FSETP.GE.AND P1, PT, R7.reuse, UR11, PT ;  /* 0x0000000b07007c0b */ /* 0x040fe4000bf26000 */
[----:B------:R-:W-:Y:S02]  /*4550*/  FSET.BF.GE.AND R3, R7, UR11, PT ;  /* 0x0000000b07037c0a */ /* 0x000fe4000b806000 */
[----:B------:R-:W-:-:S02]  /*4560*/  FSEL R36, R36, RZ, !P0 ;  /* 0x000000ff24247208 */ /* 0x000fc40004000000 */
[----:B------:R-:W-:Y:S02]  /*4570*/  FSEL R7, R7, RZ, !P1 ;  /* 0x000000ff07077208 */ /* 0x000fe40004800000 */
[----:B------:R-:W-:Y:S02]  /*4580*/  FMNMX R0, R0, R3, !PT ;  /* 0x0000000300007209 */ /* 0x000fe40007800000 */
[----:B------:R-:W-:Y:S02]  /*4590*/  F2FP.F16.F32.PACK_AB R36, RZ, R36 ;  /* 0x00000024ff24723e */ /* 0x000fe400000000ff */
[----:B------:R-:W-:Y:S02]  /*45a0*/  F2FP.F16.F32.PACK_AB R7, RZ, R7 ;  /* 0x00000007ff07723e */ /* 0x000fe400000000ff */
[----:B------:R-:W-:Y:S01]  /*45b0*/  F2FP.F16.F32.PACK_AB R0, RZ, R0 ;  /* 0x00000000ff00723e */ /* 0x000fe200000000ff */
[----:B------:R-:W-:Y:S04]  /*45c0*/  STG.E.U16 desc[UR12][R4.64], R36 ;  /* 0x0000002404007986 */ /* 0x000fe8000c10150c */
[----:B------:R-:W-:Y:S04]  /*45d0*/  STG.E.U16 desc[UR12][R4.64+0x2], R7 ;  /* 0x0000020704007986 */ /* 0x000fe8000c10150c */
[----:B------:R-:W-:Y:S01]  /*45e0*/  STG.E.U16 desc[UR12][R12.64], R0 ;  /* 0x000000000c007986 */ /* 0x000fe2000c10150c */
[----:B------:R-:W-:Y:S05]  /*45f0*/  EXIT ;  /* 0x000000000000794d */ /* 0x000fea0003800000 */
.L_x_59:
        /* <DEDUP_REMOVED lines=16> */
.L_x_73:


//--------------------- .text._Z22if1_pool1_fused_kernelPK6__halfPS_S2_iiif --------------------------
	.section	.text._Z22if1_pool1_fused_kernelPK6__halfPS_S2_iiif,"ax",@progbits
	.align	128
        .global         _Z22if1_pool1_fused_kernelPK6__halfPS_S2_iiif
        .type           _Z22if1_pool1_fused_kernelPK6__halfPS_S2_iiif,@function
        .size           _Z22if1_pool1_fused_kernelPK6__halfPS_S2_iiif,(.L_x_74 - _Z22if1_pool1_fused_kernelPK6__halfPS_S2_iiif)
        .other          _Z22if1_pool1_fused_kernelPK6__halfPS_S2_iiif,@"STO_CUDA_ENTRY STV_DEFAULT"
_Z22if1_pool1_fused_kernelPK6__halfPS_S2_iiif:
.text._Z22if1_pool1_fused_kernelPK6__halfPS_S2_iiif:
[----:B------:R-:W-:Y:S01]  /*0000*/  LDC R1, c[0x0][0x37c] ;  /* 0x0000df00ff017b82 */ /* 0x000fe20000000800 */
[----:B------:R-:W0:Y:S07]  /*0010*/  S2R R3, SR_TID.Y ;  /* 0x0000000000037919 */ /* 0x000e2e0000002200 */
[----:B------:R-:W1:Y:S01]  /*0020*/  LDC R0, c[0x0][0x360] ;  /* 0x0000d800ff007b82 */ /* 0x000e620000000800 */
[----:B------:R-:W2:Y:S01]  /*0030*/  LDCU.64 UR6, c[0x0][0x398] ;  /* 0x00007300ff0677ac */ /* 0x000ea20008000a00 */
[----:B------:R-:W1:Y:S01]  /*0040*/  S2R R5, SR_TID.X ;  /* 0x0000000000057919 */ /* 0x000e620000002100 */
[----:B------:R-:W3:Y:S05]  /*0050*/  S2R R9, SR_CTAID.Z ;  /* 0x0000000000097919 */ /* 0x000eea0000002700 */
[----:B------:R-:W0:Y:S08]  /*0060*/  S2UR UR8, SR_CTAID.Y ;  /* 0x00000000000879c3 */ /* 0x000e300000002600 */
[----:B------:R-:W0:Y:S01]  /*0070*/  LDC R2, c[0x0][0x364] ;  /* 0x0000d900ff027b82 */ /* 0x000e220000000800 */
[----:B--2---:R-:W-:-:S04]  /*0080*/  ULEA.HI UR4, UR7, UR7, URZ, 0x1 ;  /* 0x0000000707047291 */ /* 0x004fc8000f8f08ff */
[----:B------:R-:W-:-:S03]  /*0090*/  USHF.R.S32.HI UR4, URZ, 0x1, UR4 ;  /* 0x00000001ff047899 */ /* 0x000fc60008011404 */
[----:B------:R-:W2:Y:S08]  /*00a0*/  LDC R11, c[0x0][0x3a0] ;  /* 0x0000e800ff0b7b82 */ /* 0x000eb00000000800 */
[----:B------:R-:W1:Y:S01]  /*00b0*/  S2UR UR5, SR_CTAID.X ;  /* 0x00000000000579c3 */ /* 0x000e620000002500 */
[----:B0-----:R-:W-:-:S05]  /*00c0*/  IMAD R2, R2, UR8, R3 ;  /* 0x0000000802027c24 */ /* 0x001fca000f8e0203 */
[----:B------:R-:W-:Y:S02]  /*00d0*/  ISETP.GE.AND P0, PT, R2, UR4, PT ;  /* 0x0000000402007c0c */ /* 0x000fe4000bf06270 */
[----:B--2---:R-:W-:-:S04]  /*00e0*/  LEA.HI R3, R11, R11, RZ, 0x1 ;  /* 0x0000000b0b037211 */ /* 0x004fc800078f08ff */
[----:B------:R-:W-:Y:S01]  /*00f0*/  SHF.R.S32.HI R3, RZ, 0x1, R3 ;  /* 0x00000001ff037819 */ /* 0x000fe20000011403 */
[----:B-1----:R-:W-:Y:S01]  /*0100*/  IMAD R0, R0, UR5, R5 ;  /* 0x0000000500007c24 */ /* 0x002fe2000f8e0205 */
[----:B------:R-:W-:-:S04]  /*0110*/  USHF.L.U32 UR5, UR6, 0x3, URZ ;  /* 0x0000000306057899 */ /* 0x000fc800080006ff */
[----:B------:R-:W-:-:S04]  /*0120*/  ISETP.GE.OR P0, PT, R0, R3, P0 ;  /* 0x000000030000720c */ /* 0x000fc80000706670 */
[----:B---3--:R-:W-:-:S13]  /*0130*/  ISETP.GE.OR P0, PT, R9, UR5, P0 ;  /* 0x0000000509007c0c */ /* 0x008fda0008706670 */
[----:B------:R-:W-:Y:S05]  /*0140*/  @P0 EXIT ;  /* 0x000000000000094d */ /* 0x000fea0003800000 */
[----:B------:R-:W0:Y:S01]  /*0150*/  LDC.64 R6, c[0x0][0x380] ;  /* 0x0000e000ff067b82 */ /* 0x000e220000000a00 */
[----:B------:R-:W1:Y:S01]  /*0160*/  LDCU.64 UR8, c[0x0][0x358] ;  /* 0x00006b00ff0877ac */ /* 0x000e620008000a00 */
[----:B------:R-:W-:Y:S01]  /*0170*/  LOP3.LUT R9, R9, 0xffff, RZ, 0xc0, !PT ;  /* 0x0000ffff09097812 */ /* 0x000fe200078ec0ff */
[----:B------:R-:W-:Y:S02]  /*0180*/  IMAD.SHL.U32 R8, R2, 0x2, RZ ;  /* 0x0000000202087824 */ /* 0x000fe400078e00ff */
[----:B------:R-:W-:Y:S01]  /*0190*/  IMAD.SHL.U32 R10, R0, 0x2, RZ ;  /* 0x00000002000a7824 */ /* 0x000fe200078e00ff */
[----:B------:R-:W2:Y:S01]  /*01a0*/  LDCU UR5, c[0x0][0x3a4] ;  /* 0x00007480ff0577ac */ /* 0x000ea20008000800 */
[----:B------:R-:W-:Y:S01]  /*01b0*/  IMAD R8, R9, UR7, R8 ;  /* 0x0000000709087c24 */ /* 0x000fe2000f8e0208 */
[----:B------:R-:W3:Y:S03]  /*01c0*/  LDC.64 R4, c[0x0][0x388] ;  /* 0x0000e200ff047b82 */ /* 0x000ee60000000a00 */
[----:B------:R-:W-:-:S04]  /*01d0*/  IMAD R13, R8, R11, R10 ;  /* 0x0000000b080d7224 */ /* 0x000fc800078e020a */
[----:B0-----:R-:W-:-:S05]  /*01e0*/  IMAD.WIDE R6, R13, 0x2, R6 ;  /* 0x000000020d067825 */ /* 0x001fca00078e0206 */
[----:B-1----:R-:W4:Y:S01]  /*01f0*/  LDG.E.U16.CONSTANT R8, desc[UR8][R6.64] ;  /* 0x0000000806087981 */ /* 0x002f22000c1e9500 */
[----:B---3--:R-:W-:-:S03]  /*0200*/  IMAD.WIDE R4, R13, 0x2, R4 ;  /* 0x000000020d047825 */ /* 0x008fc600078e0204 */
[----:B------:R-:W3:Y:S04]  /*0210*/  LDG.E.U16.CONSTANT R12, desc[UR8][R6.64+0x2] ;  /* 0x00000208060c7981 */ /* 0x000ee8000c1e9500 */
[----:B------:R-:W5:Y:S04]  /*0220*/  LDG.E.U16 R10, desc[UR8][R4.64] ;  /* 0x00000008040a7981 */ /* 0x000f68000c1e1500 */
[----:B------:R-:W2:Y:S01]  /*0230*/  LDG.E.U16 R14, desc[UR8][R4.64+0x2] ;  /* 0x00000208040e7981 */ /* 0x000ea2000c1e1500 */
[----:B----4-:R-:W-:Y:S02]  /*0240*/  HADD2.F32 R8, -RZ, R8.H0_H0 ;  /* 0x20000008ff087230 */ /* 0x010fe40000004100 */
[----:B---3--:R-:W-:-:S02]  /*0250*/  HADD2.F32 R12, -RZ, R12.H0_H0 ;  /* 0x2000000cff0c7230 */ /* 0x008fc40000004100 */
[----:B-----5:R-:W-:Y:S02]  /*0260*/  HADD2.F32 R13, -RZ, R10.H0_H0 ;  /* 0x2000000aff0d7230 */ /* 0x020fe40000004100 */
[----:B--2---:R-:W-:-:S03]  /*0270*/  HADD2.F32 R15, -RZ, R14.H0_H0 ;  /* 0x2000000eff0f7230 */ /* 0x004fc60000004100 */
[----:B------:R-:W-:Y:S02]  /*0280*/  FADD R8, R8, R13 ;  /* 0x0000000d08087221 */ /* 0x000fe40000000000 */
[----:B------:R-:W-:-:S03]  /*0290*/  FADD R12, R12, R15 ;  /* 0x0000000f0c0c7221 */ /* 0x000fc60000000000 */
[----:B------:R-:W-:Y:S02]  /*02a0*/  FSETP.GE.AND P0, PT, R8, UR5, PT ;  /* 0x0000000508007c0b */ /* 0x000fe4000bf06000 */
[----:B------:R-:W-:Y:S02]  /*02b0*/  FSETP.GE.AND P1, PT, R12, UR5, PT ;  /* 0x000000050c007c0b */ /* 0x000fe4000bf26000 */
[----:B------:R-:W-:Y:S02]  /*02c0*/  FSEL R10, R8, RZ, !P0 ;  /* 0x000000ff080a7208 */ /* 0x000fe40004000000 */
[----:B------:R-:W-:Y:S02]  /*02d0*/  FSEL R13, R12, RZ, !P1 ;  /* 0x000000ff0c0d7208 */ /* 0x000fe40004800000 */
[----:B------:R-:W-:Y:S02]  /*02e0*/  F2FP.F16.F32.PACK_AB R10, RZ, R10 ;  /* 0x0000000aff0a723e */ /* 0x000fe400000000ff */
[----:B------:R-:W-:Y:S01]  /*02f0*/  F2FP.F16.F32.PACK_AB R13, RZ, R13 ;  /* 0x0000000dff0d723e */ /* 0x000fe200000000ff */
[----:B------:R-:W-:Y:S01]  /*0300*/  IMAD.WIDE R14, R11, 0x2, R6 ;  /* 0x000000020b0e7825 */ /* 0x000fe200078e0206 */
[----:B------:R-:W-:-:S02]  /*0310*/  PRMT R19, R10, 0x7610, R19 ;  /* 0x000076100a137816 */ /* 0x000fc40000000013 */
[----:B------:R-:W-:Y:S01]  /*0320*/  PRMT R20, R13, 0x7610, R20 ;  /* 0x000076100d147816 */ /* 0x000fe20000000014 */
[----:B------:R-:W-:Y:S01]  /*0330*/  IMAD.WIDE R6, R11, 0x2, R4 ;  /* 0x000000020b067825 */ /* 0x000fe200078e0204 */
[----:B------:R-:W2:Y:S04]  /*0340*/  LDG.E.U16.CONSTANT R10, desc[UR8][R14.64] ;  /* 0x000000080e0a7981 */ /* 0x000ea8000c1e9500 */
[----:B------:R-:W-:Y:S04]  /*0350*/  STG.E.U16 desc[UR8][R4.64], R19 ;  /* 0x0000001304007986 */ /* 0x000fe8000c101508 */
[----:B------:R0:W-:Y:S04]  /*0360*/  STG.E.U16 desc[UR8][R4.64+0x2], R20 ;  /* 0x0000021404007986 */ /* 0x0001e8000c101508 */
[----:B------:R-:W3:Y:S04]  /*0370*/  LDG.E.U16 R11, desc[UR8][R6.64] ;  /* 0x00000008060b7981 */ /* 0x000ee8000c1e1500 */
[----:B------:R-:W4:Y:S04]  /*0380*/  LDG.E.U16.CONSTANT R17, desc[UR8][R14.64+0x2] ;  /* 0x000002080e117981 */ /* 0x000f28000c1e9500 */
[----:B------:R-:W5:Y:S01]  /*0390*/  LDG.E.U16 R18, desc[UR8][R6.64+0x2] ;  /* 0x0000020806127981 */ /* 0x000f62000c1e1500 */
[----:B------:R-:W-:-:S02]  /*03a0*/  FSET.BF.GE.AND R8, R8, UR5, PT ;  /* 0x0000000508087c0a */ /* 0x000fc4000b806000 */
[----:B0-----:R-:W-:Y:S01]  /*03b0*/  FSET.BF.GE.AND R5, R12, UR5, PT ;  /* 0x000000050c057c0a */ /* 0x001fe2000b806000 */
[----:B------:R-:W-:-:S04]  /*03c0*/  IMAD R2, R9, UR4, R2 ;  /* 0x0000000409027c24 */ /* 0x000fc8000f8e0202 */
[----:B------:R-:W-:Y:S02]  /*03d0*/  IMAD R3, R3, R2, R0 ;  /* 0x0000000203037224 */ /* 0x000fe400078e0200 */
[----:B--2---:R-:W-:Y:S02]  /*03e0*/  HADD2.F32 R13, -RZ, R10.H0_H0 ;  /* 0x2000000aff0d7230 */ /* 0x004fe40000004100 */
[----:B---3--:R-:W-:Y:S02]  /*03f0*/  HADD2.F32 R16, -RZ, R11.H0_H0 ;  /* 0x2000000bff107230 */ /* 0x008fe40000004100 */
[----:B------:R-:W0:Y:S01]  /*0400*/  LDC.64 R10, c[0x0][0x390] ;  /* 0x0000e400ff0a7b82 */ /* 0x000e220000000a00 */
[----:B----4-:R-:W-:Y:S02]  /*0410*/  HADD2.F32 R17, -RZ, R17.H0_H0 ;  /* 0x20000011ff117230 */ /* 0x010fe40000004100 */
[----:B------:R-:W-:Y:S01]  /*0420*/  FADD R13, R13, R16 ;  /* 0x000000100d0d7221 */ /* 0x000fe20000000000 */
[----:B-----5:R-:W-:-:S04]  /*0430*/  HADD2.F32 R18, -RZ, R18.H0_H0 ;  /* 0x20000012ff127230 */ /* 0x020fc80000004100 */
[----:B------:R-:W-:Y:S01]  /*0440*/  FSET.BF.GE.AND R4, R13, UR5, PT ;  /* 0x000000050d047c0a */ /* 0x000fe2000b806000 */
[----:B------:R-:W-:-:S03]  /*0450*/  FADD R17, R17, R18 ;  /* 0x0000001211117221 */ /* 0x000fc60000000000 */
[----:B------:R-:W-:Y:S02]  /*0460*/  FMNMX3 R4, R8, R5, R4, !PT ;  /* 0x0000000508047276 */ /* 0x000fe40007800004 */
[----:B------:R-:W-:Y:S02]  /*0470*/  FSETP.GE.AND P0, PT, R13, UR5, PT ;  /* 0x000000050d007c0b */ /* 0x000fe4000bf06000 */
[C---:B------:R-:W-:Y:S02]  /*0480*/  FSETP.GE.AND P1, PT, R17.reuse, UR5, PT ;  /* 0x0000000511007c0b */ /* 0x040fe4000bf26000 */
[----:B------:R-:W-:Y:S02]  /*0490*/  FSET.BF.GE.AND R5, R17, UR5, PT ;  /* 0x0000000511057c0a */ /* 0x000fe4000b806000 */
[----:B------:R-:W-:Y:S02]  /*04a0*/  FSEL R13, R13, RZ, !P0 ;  /* 0x000000ff0d0d7208 */ /* 0x000fe40004000000 */
[----:B------:R-:W-:-:S02]  /*04b0*/  FSEL R17, R17, RZ, !P1 ;  /* 0x000000ff11117208 */ /* 0x000fc40004800000 */
[----:B------:R-:W-:Y:S01]  /*04c0*/  FMNMX R4, R4, R5, !PT ;  /* 0x0000000504047209 */ /* 0x000fe20007800000 */
[----:B0-----:R-:W-:Y:S01]  /*04d0*/  IMAD.WIDE R10, R3, 0x2, R10 ;  /* 0x00000002030a7825 */ /* 0x001fe200078e020a */
[----:B------:R-:W-:Y:S02]  /*04e0*/  F2FP.F16.F32.PACK_AB R13, RZ, R13 ;  /* 0x0000000dff0d723e */ /* 0x000fe400000000ff */
[----:B------:R-:W-:Y:S02]  /*04f0*/  F2FP.F16.F32.PACK_AB R17, RZ, R17 ;  /* 0x00000011ff11723e */ /* 0x000fe400000000ff */
[----:B------:R-:W-:Y:S01]  /*0500*/  F2FP.F16.F32.PACK_AB R4, RZ, R4 ;  /* 0x00000004ff04723e */ /* 0x000fe200000000ff */
[----:B------:R-:W-:Y:S04]  /*0510*/  STG.E.U16 desc[UR8][R6.64], R13 ;  /* 0x0000000d06007986 */ /* 0x000fe8000c101508 */
[----:B------:R-:W-:Y:S04]  /*0520*/  STG.E.U16 desc[UR8][R6.64+0x2], R17 ;  /* 0x0000021106007986 */ /* 0x000fe8000c101508 */
[----:B------:R-:W-:Y:S01]  /*0530*/  STG.E.U16 desc[UR8][R10.64], R4 ;  /* 0x000000040a007986 */ /* 0x000fe2000c101508 */
[----:B------:R-:W-:Y:S05]  /*0540*/  EXIT ;  /* 0x000000000000794d */ /* 0x000fea0003800000 */
.L_x_60:
        /* <DEDUP_REMOVED lines=11> */
.L_x_74:


//--------------------- .text._Z25conv2d_conv1_const_kernelPKfPfiii --------------------------
	.section	.text._Z25conv2d_conv1_const_kernelPKfPfiii,"ax",@progbits
	.align	128
        .global         _Z25conv2d_conv1_const_kernelPKfPfiii
        .type           _Z25conv2d_conv1_const_kernelPKfPfiii,@function
        .size           _Z25conv2d_conv1_const_kernelPKfPfiii,(.L_x_75 - _Z25conv2d_conv1_const_kernelPKfPfiii)
        .other          _Z25conv2d_conv1_const_kernelPKfPfiii,@"STO_CUDA_ENTRY STV_DEFAULT"
_Z25conv2d_conv1_const_kernelPKfPfiii:
.text._Z25conv2d_conv1_const_kernelPKfPfiii:
        /* <DEDUP_REMOVED lines=8> */
[----:B--2---:R-:W-:-:S02]  /*0080*/  UIADD3 UR6, UPT, UPT, UR5, -0x4, URZ ;  /* 0xfffffffc05067890 */ /* 0x004fc4000fffe0ff */
[----:B------:R-:W-:-:S05]  /*0090*/  USHF.L.U32 UR4, UR4, 0x3, URZ ;  /* 0x0000000304047899 */ /* 0x000fca00080006ff */
[----:B------:R-:W1:Y:S08]  /*00a0*/  S2UR UR7, SR_CTAID.X ;  /* 0x00000000000779c3 */ /* 0x000e700000002500 */
[----:B------:R-:W2:Y:S01]  /*00b0*/  LDC R11, c[0x0][0x398] ;  /* 0x0000e600ff0b7b82 */ /* 0x000ea20000000800 */
[----:B0-----:R-:W-:-:S05]  /*00c0*/  IMAD R8, R8, UR8, R5 ;  /* 0x0000000808087c24 */ /* 0x001fca000f8e0205 */
[----:B------:R-:W-:Y:S01]  /*00d0*/  ISETP.GE.AND P0, PT, R8, UR6, PT ;  /* 0x0000000608007c0c */ /* 0x000fe2000bf06270 */
[----:B-1----:R-:W-:Y:S01]  /*00e0*/  IMAD R0, R0, UR7, R3 ;  /* 0x0000000700007c24 */ /* 0x002fe2000f8e0203 */
[----:B--2---:R-:W-:-:S04]  /*00f0*/  IADD3 R9, PT, PT, R11, -0x4, RZ ;  /* 0xfffffffc0b097810 */ /* 0x004fc80007ffe0ff */
[----:B------:R-:W-:-:S04]  /*0100*/  ISETP.GE.OR P0, PT, R0, R9, P0 ;  /* 0x000000090000720c */ /* 0x000fc80000706670 */
[----:B---3--:R-:W-:-:S13]  /*0110*/  ISETP.GE.OR P0, PT, R10, UR4, P0 ;  /* 0x000000040a007c0c */ /* 0x008fda0008706670 */
[----:B------:R-:W-:Y:S05]  /*0120*/  @P0 EXIT ;  /* 0x000000000000094d */ /* 0x000fea0003800000 */
[----:B------:R-:W0:Y:S01]  /*0130*/  LDC.64 R2, c[0x0][0x380] ;  /* 0x0000e000ff027b82 */ /* 0x000e220000000a00 */
[----:B------:R-:W1:Y:S01]  /*0140*/  LDCU.64 UR8, c[0x0][0x358] ;  /* 0x00006b00ff0877ac */ /* 0x000e620008000a00 */
[----:B------:R-:W-:-:S05]  /*0150*/  SHF.R.U32.HI R5, RZ, 0x3, R10 ;  /* 0x00000003ff057819 */ /* 0x000fca000001160a */
[----:B------:R-:W-:-:S04]  /*0160*/  IMAD R5, R5, UR5, R8 ;  /* 0x0000000505057c24 */ /* 0x000fc8000f8e0208 */
[----:B------:R-:W-:-:S04]  /*0170*/  IMAD R5, R5, R11, R0 ;  /* 0x0000000b05057224 */ /* 0x000fc800078e0200 */
[----:B0-----:R-:W-:-:S05]  /*0180*/  IMAD.WIDE R2, R5, 0x4, R2 ;  /* 0x0000000405027825 */ /* 0x001fca00078e0202 */
[----:B-1----:R-:W2:Y:S04]  /*0190*/  LDG.E.CONSTANT R34, desc[UR8][R2.64] ;  /* 0x0000000802227981 */ /* 0x002ea8000c1e9900 */
[----:B------:R-:W3:Y:S04]  /*01a0*/  LDG.E.CONSTANT R35, desc[UR8][R2.64+0x4] ;  /* 0x0000040802237981 */ /* 0x000ee8000c1e9900 */
[----:B------:R-:W4:Y:S04]  /*01b0*/  LDG.E.CONSTANT R32, desc[UR8][R2.64+0x8] ;  /* 0x0000080802207981 */ /* 0x000f28000c1e9900 */
[----:B------:R-:W5:Y:S01]  /*01c0*/  LDG.E.CONSTANT R33, desc[UR8][R2.64+0xc] ;  /* 0x00000c0802217981 */ /* 0x000f62000c1e9900 */
[----:B------:R-:W-:-:S03]  /*01d0*/  IMAD.WIDE R4, R11, 0x4, R2 ;  /* 0x000000040b047825 */ /* 0x000fc600078e0202 */
[----:B------:R0:W5:Y:S04]  /*01e0*/  LDG.E.CONSTANT R31, desc[UR8][R2.64+0x10] ;  /* 0x00001008021f7981 */ /* 0x000168000c1e9900 */
[----:B------:R-:W5:Y:S04]  /*01f0*/  LDG.E.CONSTANT R30, desc[UR8][R4.64] ;  /* 0x00000008041e7981 */ /* 0x000f68000c1e9900 */
[----:B------:R-:W5:Y:S04]  /*0200*/  LDG.E.CONSTANT R29, desc[UR8][R4.64+0x4] ;  /* 0x00000408041d7981 */ /* 0x000f68000c1e9900 */
[----:B------:R-:W5:Y:S04]  /*0210*/  LDG.E.CONSTANT R28, desc[UR8][R4.64+0x8] ;  /* 0x00000808041c7981 */ /* 0x000f68000c1e9900 */
[----:B------:R-:W5:Y:S01]  /*0220*/  LDG.E.CONSTANT R26, desc[UR8][R4.64+0xc] ;  /* 0x00000c08041a7981 */ /* 0x000f62000c1e9900 */
[----:B------:R-:W-:-:S03]  /*0230*/  IMAD.WIDE R36, R11, 0x4, R4 ;  /* 0x000000040b247825 */ /* 0x000fc600078e0204 */
[----:B------:R1:W5:Y:S04]  /*0240*/  LDG.E.CONSTANT R25, desc[UR8][R4.64+0x10] ;  /* 0x0000100804197981 */ /* 0x000368000c1e9900 */
[----:B------:R-:W5:Y:S04]  /*0250*/  LDG.E.CONSTANT R24, desc[UR8][R36.64] ;  /* 0x0000000824187981 */ /* 0x000f68000c1e9900 */
[----:B------:R-:W5:Y:S04]  /*0260*/  LDG.E.CONSTANT R23, desc[UR8][R36.64+0x4] ;  /* 0x0000040824177981 */ /* 0x000f68000c1e9900 */
[----:B------:R-:W5:Y:S01]  /*0270*/  LDG.E.CONSTANT R22, desc[UR8][R36.64+0x8] ;  /* 0x0000080824167981 */ /* 0x000f62000c1e9900 */
[----:B------:R-:W-:-:S03]  /*0280*/  IMAD.WIDE R6, R11, 0x4, R36 ;  /* 0x000000040b067825 */ /* 0x000fc600078e0224 */
[----:B------:R-:W5:Y:S04]  /*0290*/  LDG.E.CONSTANT R21, desc[UR8][R36.64+0xc] ;  /* 0x00000c0824157981 */ /* 0x000f68000c1e9900 */
[----:B------:R1:W5:Y:S04]  /*02a0*/  LDG.E.CONSTANT R20, desc[UR8][R36.64+0x10] ;  /* 0x0000100824147981 */ /* 0x000368000c1e9900 */
[----:B------:R-:W5:Y:S04]  /*02b0*/  LDG.E.CONSTANT R19, desc[UR8][R6.64] ;  /* 0x0000000806137981 */ /* 0x000f68000c1e9900 */
[----:B------:R-:W5:Y:S04]  /*02c0*/  LDG.E.CONSTANT R18, desc[UR8][R6.64+0x4] ;  /* 0x0000040806127981 */ /* 0x000f68000c1e9900 */
[----:B------:R-:W5:Y:S04]  /*02d0*/  LDG.E.CONSTANT R17, desc[UR8][R6.64+0x8] ;  /* 0x0000080806117981 */ /* 0x000f68000c1e9900 */
[----:B------:R-:W5:Y:S01]  /*02e0*/  LDG.E.CONSTANT R16, desc[UR8][R6.64+0xc] ;  /* 0x00000c0806107981 */ /* 0x000f62000c1e9900 */
[----:B0-----:R-:W-:-:S03]  /*02f0*/  IMAD.WIDE R2, R11, 0x4, R6 ;  /* 0x000000040b027825 */ /* 0x001fc600078e0206 */
[----:B------:R0:W5:Y:S04]  /*0300*/  LDG.E.CONSTANT R15, desc[UR8][R6.64+0x10] ;  /* 0x00001008060f7981 */ /* 0x000168000c1e9900 */
[----:B------:R-:W5:Y:S04]  /*0310*/  LDG.E.CONSTANT R14, desc[UR8][R2.64] ;  /* 0x00000008020e7981 */ /* 0x000f68000c1e9900 */
[----:B------:R-:W5:Y:S04]  /*0320*/  LDG.E.CONSTANT R13, desc[UR8][R2.64+0x4] ;  /* 0x00000408020d7981 */ /* 0x000f68000c1e9900 */
[----:B------:R-:W5:Y:S04]  /*0330*/  LDG.E.CONSTANT R12, desc[UR8][R2.64+0x8] ;  /* 0x00000808020c7981 */ /* 0x000f68000c1e9900 */
[----:B------:R-:W5:Y:S04]  /*0340*/  LDG.E.CONSTANT R11, desc[UR8][R2.64+0xc] ;  /* 0x00000c08020b7981 */ /* 0x000f68000c1e9900 */
[----:B------:R0:W5:Y:S01]  /*0350*/  LDG.E.CONSTANT R27, desc[UR8][R2.64+0x10] ;  /* 0x00001008021b7981 */ /* 0x000162000c1e9900 */
[----:B-1----:R-:W1:Y:S01]  /*0360*/  LDC.64 R4, c[0x0][0x120] ;  /* 0x00004800ff047b82 */ /* 0x002e620000000a00 */
[----:B------:R-:W-:-:S04]  /*0370*/  SHF.L.U32 R36, R10, 0x2, RZ ;  /* 0x000000020a247819 */ /* 0x000fc800000006ff */
[----:B0-----:R-:W-:-:S06]  /*0380*/  LOP3.LUT R7, R36, 0x1c, RZ, 0xc0, !PT ;  /* 0x0000001c24077812 */ /* 0x001fcc00078ec0ff */
[----:B------:R-:W2:Y:S01]  /*0390*/  LDC R7, c[0x3][R7+0x320] ;  /* 0x00c0c80007077b82 */ /* 0x000ea20000000800 */
[----:B-1----:R-:W-:-:S05]  /*03a0*/  LOP3.LUT R5, R10, 0x7, RZ, 0xc0, !PT ;  /* 0x000000070a057812 */ /* 0x002fca00078ec0ff */
[----:B------:R-:W-:-:S05]  /*03b0*/  IMAD R5, R5, 0x19, RZ ;  /* 0x0000001905057824 */ /* 0x000fca00078e02ff */
[----:B------:R-:W-:-:S04]  /*03c0*/  LEA R5, R5, R4, 0x2 ;  /* 0x0000000405057211 */ /* 0x000fc800078e10ff */
[----:B------:R-:W-:Y:S02]  /*03d0*/  IADD3 R6, PT, PT, R5, -R4, RZ ;  /* 0x8000000405067210 */ /* 0x000fe40007ffe0ff */
[C-C-:B------:R-:W-:Y:S02]  /*03e0*/  IADD3 R38, PT, PT, -R4.reuse, 0x4, R5.reuse ;  /* 0x0000000404267810 */ /* 0x140fe40007ffe105 */
[C-C-:B------:R-:W-:Y:S02]  /*03f0*/  IADD3 R37, PT, PT, -R4.reuse, 0x8, R5.reuse ;  /* 0x0000000804257810 */ /* 0x140fe40007ffe105 */
[----:B------:R-:W2:Y:S01]  /*0400*/  LDC R6, c[0x3][R6] ;  /* 0x00c0000006067b82 */ /* 0x000ea20000000800 */
[C-C-:B------:R-:W-:Y:S02]  /*0410*/  IADD3 R36, PT, PT, -R4.reuse, 0xc, R5.reuse ;  /* 0x0000000c04247810 */ /* 0x140fe40007ffe105 */
[C-C-:B------:R-:W-:Y:S02]  /*0420*/  IADD3 R2, PT, PT, -R4.reuse, 0x10, R5.reuse ;  /* 0x0000001004027810 */ /* 0x140fe40007ffe105 */
[----:B------:R-:W-:-:S02]  /*0430*/  IADD3 R3, PT, PT, -R4, 0x14, R5 ;  /* 0x0000001404037810 */ /* 0x000fc40007ffe105 */
[----:B------:R-:W-:Y:S01]  /*0440*/  IADD3 R39, PT, PT, -R4, 0x18, R5 ;  /* 0x0000001804277810 */ /* 0x000fe20007ffe105 */
[----:B------:R-:W3:Y:S08]  /*0450*/  LDC R38, c[0x3][R38] ;  /* 0x00c0000026267b82 */ /* 0x000ef00000000800 */
[----:B------:R-:W4:Y:S08]  /*0460*/  LDC R37, c[0x3][R37] ;  /* 0x00c0000025257b82 */ /* 0x000f300000000800 */
[----:B------:R-:W5:Y:S08]  /*0470*/  LDC R36, c[0x3][R36] ;  /* 0x00c0000024247b82 */ /* 0x000f700000000800 */
[----:B------:R-:W0:Y:S08]  /*0480*/  LDC R2, c[0x3][R2] ;  /* 0x00c0000002027b82 */ /* 0x000e300000000800 */
[----:B------:R-:W1:Y:S01]  /*0490*/  LDC R3, c[0x3][R3] ;  /* 0x00c0000003037b82 */ /* 0x000e620000000800 */
[----:B--2---:R-:W-:Y:S01]  /*04a0*/  FFMA R34, R34, R6, R7 ;  /* 0x0000000622227223 */ /* 0x004fe20000000007 */
[----:B------:R-:W-:-:S06]  /*04b0*/  IADD3 R7, PT, PT, -R4, 0x1c, R5 ;  /* 0x0000001c04077810 */ /* 0x000fcc0007ffe105 */
[----:B------:R-:W2:Y:S01]  /*04c0*/  LDC R6, c[0x3][R39] ;  /* 0x00c0000027067b82 */ /* 0x000ea20000000800 */
[----:B---3--:R-:W-:Y:S01]  /*04d0*/  FFMA R35, R35, R38, R34 ;  /* 0x0000002623237223 */ /* 0x008fe20000000022 */
[C-C-:B------:R-:W-:Y:S02]  /*04e0*/  IADD3 R38, PT, PT, -R4.reuse, 0x20, R5.reuse ;  /* 0x0000002004267810 */ /* 0x140fe40007ffe105 */
[----:B------:R-:W-:Y:S01]  /*04f0*/  IADD3 R34, PT, PT, -R4, 0x28, R5 ;  /* 0x0000002804227810 */ /* 0x000fe20007ffe105 */
[----:B----4-:R-:W-:Y:S01]  /*0500*/  FFMA R32, R32, R37, R35 ;  /* 0x0000002520207223 */ /* 0x010fe20000000023 */
[----:B------:R-:W-:Y:S02]  /*0510*/  IADD3 R37, PT, PT, -R4, 0x24, R5 ;  /* 0x0000002404257810 */ /* 0x000fe40007ffe105 */
[----:B------:R-:W3:Y:S01]  /*0520*/  LDC R7, c[0x3][R7] ;  /* 0x00c0000007077b82 */ /* 0x000ee20000000800 */
[----:B-----5:R-:W-:-:S04]  /*0530*/  FFMA R36, R33, R36, R32 ;  /* 0x0000002421247223 */ /* 0x020fc80000000020 */
[----:B0-----:R-:W-:Y:S01]  /*0540*/  FFMA R33, R31, R2, R36 ;  /* 0x000000021f217223 */ /* 0x001fe20000000024 */
[----:B------:R-:W-:Y:S02]  /*0550*/  IADD3 R2, PT, PT, -R4, 0x2c, R5 ;  /* 0x0000002c04027810 */ /* 0x000fe40007ffe105 */
[----:B------:R-:W0:Y:S01]  /*0560*/  LDC R35, c[0x3][R38] ;  /* 0x00c0000026237b82 */ /* 0x000e220000000800 */
[----:B-1----:R-:W-:Y:S01]  /*0570*/  FFMA R30, R30, R3, R33 ;  /* 0x000000031e1e7223 */ /* 0x002fe20000000021 */
[C-C-:B------:R-:W-:Y:S02]  /*0580*/  IADD3 R3, PT, PT, -R4.reuse, 0x30, R5.reuse ;  /* 0x0000003004037810 */ /* 0x140fe40007ffe105 */
[----:B------:R-:W-:-:S04]  /*0590*/  IADD3 R33, PT, PT, -R4, 0x3c, R5 ;  /* 0x0000003c04217810 */ /* 0x000fc80007ffe105 */
[----:B------:R-:W1:Y:S01]  /*05a0*/  LDC R32, c[0x3][R37] ;  /* 0x00c0000025207b82 */ /* 0x000e620000000800 */
[----:B--2---:R-:W-:Y:S01]  /*05b0*/  FFMA R29, R29, R6, R30 ;  /* 0x000000061d1d7223 */ /* 0x004fe2000000001e */
[C-C-:B------:R-:W-:Y:S02]  /*05c0*/  IADD3 R6, PT, PT, -R4.reuse, 0x34, R5.reuse ;  /* 0x0000003404067810 */ /* 0x140fe40007ffe105 */
[----:B------:R-:W-:-:S04]  /*05d0*/  IADD3 R30, PT, PT, -R4, 0x44, R5 ;  /* 0x00000044041e7810 */ /* 0x000fc80007ffe105 */
[----:B------:R-:W2:Y:S01]  /*05e0*/  LDC R31, c[0x3][R34] ;  /* 0x00c00000221f7b82 */ /* 0x000ea20000000800 */
[----:B---3--:R-:W-:Y:S01]  /*05f0*/  FFMA R7, R28, R7, R29 ;  /* 0x000000071c077223 */ /* 0x008fe2000000001d */
[C-C-:B------:R-:W-:Y:S02]  /*0600*/  IADD3 R28, PT, PT, -R4.reuse, 0x38, R5.reuse ;  /* 0x00000038041c7810 */ /* 0x140fe40007ffe105 */
[----:B------:R-:W-:-:S04]  /*0610*/  IADD3 R29, PT, PT, -R4, 0x48, R5 ;  /* 0x00000048041d7810 */ /* 0x000fc80007ffe105 */
[----:B------:R-:W3:Y:S01]  /*0620*/  LDC R2, c[0x3][R2] ;  /* 0x00c0000002027b82 */ /* 0x000ee20000000800 */
[----:B0-----:R-:W-:-:S07]  /*0630*/  FFMA R26, R26, R35, R7 ;  /* 0x000000231a1a7223 */ /* 0x001fce0000000007 */
[----:B------:R-:W0:Y:S01]  /*0640*/  LDC R3, c[0x3][R3] ;  /* 0x00c0000003037b82 */ /* 0x000e220000000800 */
[----:B-1----:R-:W-:Y:S01]  /*0650*/  FFMA R25, R25, R32, R26 ;  /* 0x0000002019197223 */ /* 0x002fe2000000001a */
[----:B------:R-:W-:-:S06]  /*0660*/  IADD3 R32, PT, PT, -R4, 0x40, R5 ;  /* 0x0000004004207810 */ /* 0x000fcc0007ffe105 */
[----:B------:R-:W1:Y:S01]  /*0670*/  LDC R6, c[0x3][R6] ;  /* 0x00c0000006067b82 */ /* 0x000e620000000800 */
[----:B--2---:R-:W-:-:S07]  /*0680*/  FFMA R24, R24, R31, R25 ;  /* 0x0000001f18187223 */ /* 0x004fce0000000019 */
[----:B------:R2:W4:Y:S01]  /*0690*/  LDC R7, c[0x3][R28] ;  /* 0x00c000001c077b82 */ /* 0x0005220000000800 */
[----:B---3--:R-:W-:Y:S01]  /*06a0*/  FFMA R23, R23, R2, R24 ;  /* 0x0000000217177223 */ /* 0x008fe20000000018 */
[----:B------:R-:W-:-:S06]  /*06b0*/  IADD3 R24, PT, PT, -R4, 0x50, R5 ;  /* 0x0000005004187810 */ /* 0x000fcc0007ffe105 */
[----:B------:R-:W3:Y:S01]  /*06c0*/  LDC R26, c[0x3][R33] ;  /* 0x00c00000211a7b82 */ /* 0x000ee20000000800 */
[----:B0-----:R-:W-:Y:S01]  /*06d0*/  FFMA R22, R22, R3, R23 ;  /* 0x0000000316167223 */ /* 0x001fe20000000017 */
[C-C-:B--2---:R-:W-:Y:S02]  /*06e0*/  IADD3 R28, PT, PT, -R4.reuse, 0x4c, R5.reuse ;  /* 0x0000004c041c7810 */ /* 0x144fe40007ffe105 */
[----:B------:R-:W-:-:S04]  /*06f0*/  IADD3 R23, PT, PT, -R4, 0x54, R5 ;  /* 0x0000005404177810 */ /* 0x000fc80007ffe105 */
[----:B------:R-:W0:Y:S01]  /*0700*/  LDC R25, c[0x3][R32] ;  /* 0x00c0000020197b82 */ /* 0x000e220000000800 */
[----:B-1----:R-:W-:Y:S01]  /*0710*/  FFMA R21, R21, R6, R22 ;  /* 0x0000000615157223 */ /* 0x002fe20000000016 */
[----:B------:R-:W-:-:S06]  /*0720*/  IADD3 R22, PT, PT, -R4, 0x58, R5 ;  /* 0x0000005804167810 */ /* 0x000fcc0007ffe105 */
[----:B------:R-:W1:Y:S01]  /*0730*/  LDC R2, c[0x3][R30] ;  /* 0x00c000001e027b82 */ /* 0x000e620000000800 */
[----:B----4-:R-:W-:Y:S01]  /*0740*/  FFMA R20, R20, R7, R21 ;  /* 0x0000000714147223 */ /* 0x010fe20000000015 */
[----:B------:R-:W-:-:S06]  /*0750*/  IADD3 R21, PT, PT, -R4, 0x5c, R5 ;  /* 0x0000005c04157810 */ /* 0x000fcc0007ffe105 */
[----:B------:R-:W2:Y:S01]  /*0760*/  LDC R3, c[0x3][R29] ;  /* 0x00c000001d037b82 */ /* 0x000ea20000000800 */
[----:B---3--:R-:W-:-:S07]  /*0770*/  FFMA R19, R19, R26, R20 ;  /* 0x0000001a13137223 */ /* 0x008fce0000000014 */
[----:B------:R-:W3:Y:S01]  /*0780*/  LDC R6, c[0x3][R28] ;  /* 0x00c000001c067b82 */ /* 0x000ee20000000800 */
[----:B0-----:R-:W-:-:S07]  /*0790*/  FFMA R18, R18, R25, R19 ;  /* 0x0000001912127223 */ /* 0x001fce0000000013 */
[----:B------:R-:W0:Y:S01]  /*07a0*/  LDC R7, c[0x3][R24] ;  /* 0x00c0000018077b82 */ /* 0x000e220000000800 */
[----:B-1----:R-:W-:Y:S01]  /*07b0*/  FFMA R17, R17, R2, R18 ;  /* 0x0000000211117223 */ /* 0x002fe20000000012 */
[----:B------:R-:W-:-:S06]  /*07c0*/  IADD3 R18, PT, PT, -R4, 0x60, R5 ;  /* 0x0000006004127810 */ /* 0x000fcc0007ffe105 */
[----:B------:R-:W1:Y:S01]  /*07d0*/  LDC R20, c[0x3][R23] ;  /* 0x00c0000017147b82 */ /* 0x000e620000000800 */
[----:B--2---:R-:W-:-:S07]  /*07e0*/  FFMA R16, R16, R3, R17 ;  /* 0x0000000310107223 */ /* 0x004fce0000000011 */
[----:B------:R-:W2:Y:S01]  /*07f0*/  LDC R19, c[0x3][R22] ;  /* 0x00c0000016137b82 */ /* 0x000ea20000000800 */
[----:B---3--:R-:W-:-:S07]  /*0800*/  FFMA R15, R15, R6, R16 ;  /* 0x000000060f0f7223 */ /* 0x008fce0000000010 */
[----:B------:R-:W3:Y:S01]  /*0810*/  LDC R4, c[0x3][R21] ;  /* 0x00c0000015047b82 */ /* 0x000ee20000000800 */
[----:B0-----:R-:W-:Y:S01]  /*0820*/  FFMA R14, R14, R7, R15 ;  /* 0x000000070e0e7223 */ /* 0x001fe2000000000f */
[----:B------:R-:W-:-:S05]  /*0830*/  LOP3.LUT R7, R10, 0xffff, RZ, 0xc0, !PT ;  /* 0x0000ffff0a077812 */ /* 0x000fca00078ec0ff */
[----:B------:R-:W-:Y:S01]  /*0840*/  IMAD R7, R7, UR6, R8 ;  /* 0x0000000607077c24 */ /* 0x000fe2000f8e0208 */
[----:B------:R-:W0:Y:S01]  /*0850*/  LDC.64 R2, c[0x0][0x388] ;  /* 0x0000e200ff027b82 */ /* 0x000e220000000a00 */
[----:B-1----:R-:W-:Y:S02]  /*0860*/  FFMA R13, R13, R20, R14 ;  /* 0x000000140d0d7223 */ /* 0x002fe4000000000e */
[----:B------:R-:W-:-:S05]  /*0870*/  IMAD R7, R9, R7, R0 ;  /* 0x0000000709077224 */ /* 0x000fca00078e0200 */
[----:B------:R-:W1:Y:S01]  /*0880*/  LDC R5, c[0x3][R18] ;  /* 0x00c0000012057b82 */ /* 0x000e620000000800 */
[----:B--2---:R-:W-:-:S04]  /*0890*/  FFMA R12, R12, R19, R13 ;  /* 0x000000130c0c7223 */ /* 0x004fc8000000000d */
[----:B---3--:R-:W-:Y:S01]  /*08a0*/  FFMA R4, R11, R4, R12 ;  /* 0x000000040b047223 */ /* 0x008fe2000000000c */
[----:B0-----:R-:W-:-:S04]  /*08b0*/  IMAD.WIDE R2, R7, 0x4, R2 ;  /* 0x0000000407027825 */ /* 0x001fc800078e0202 */
[----:B-1----:R-:W-:-:S05]  /*08c0*/  FFMA R5, R27, R5, R4 ;  /* 0x000000051b057223 */ /* 0x002fca0000000004 */
[----:B------:R-:W-:Y:S01]  /*08d0*/  STG.E desc[UR8][R2.64], R5 ;  /* 0x0000000502007986 */ /* 0x000fe2000c101908 */
[----:B------:R-:W-:Y:S05]  /*08e0*/  EXIT ;  /* 0x000000000000794d */ /* 0x000fea0003800000 */
.L_x_61:
        /* <DEDUP_REMOVED lines=9> */
.L_x_75:


//--------------------- .nv.shared._Z33linear_if_fp16W_cached_kernel_fc2ILi160EEvPKfPK6__halfPS2_Pfiiif --------------------------
	.section	.nv.shared._Z33linear_if_fp16W_cached_kernel_fc2ILi160EEvPKfPK6__halfPS2_Pfiiif,"aw",@nobits
	.sectionflags	@""
	.align	16
	.zero		1024


//--------------------- .nv.shared.reserved.0     --------------------------
	.section	.nv.shared.reserved.0,"aw",@nobits
	.weak		__nv_reservedSMEM_offset_0_alias
	.size		__nv_reservedSMEM_offset_0_alias, 0, 64
	.other		__nv_reservedSMEM_offset_0_alias,@"STO_CUDA_RESERVED_SHARED STV_DEFAULT"
__nv_reservedSMEM_offset_0_alias:
	.zero		0
	.zero		64


//--------------------- .nv.shared._Z33linear_if_fp16W_cached_kernel_fc1ILi384EEvPKfPK6__halfPS2_Pfiiif --------------------------
	.section	.nv.shared._Z33linear_if_fp16W_cached_kernel_fc1ILi384EEvPKfPK6__halfPS2_Pfiiif,"aw",@nobits
	.sectionflags	@""
	.align	16
	.zero		1024


//--------------------- .nv.shared._Z18fc2_wmma_if_kernelPK6__halfS1_PS_Pfi --------------------------
	.section	.nv.shared._Z18fc2_wmma_if_kernelPK6__halfS1_PS_Pfi,"aw",@nobits
	.sectionflags	@""
	.align	16
.nv.shared._Z18fc2_wmma_if_kernelPK6__halfS1_PS_Pfi:
	.zero		2048


//--------------------- .nv.shared._Z18fc1_wmma_if_kernelPK6__halfS1_PS_PfS2_i --------------------------
	.section	.nv.shared._Z18fc1_wmma_if_kernelPK6__halfS1_PS_PfS2_i,"aw",@nobits
	.sectionflags	@""
	.align	16
.nv.shared._Z18fc1_wmma_if_kernelPK6__halfS1_PS_PfS2_i:
	.zero		2048


//--------------------- .nv.shared._Z26fc2_transpose_pad_colmajorPK6__halfPS_iiii --------------------------
	.section	.nv.shared._Z26fc2_transpose_pad_colmajorPK6__halfPS_iiii,"aw",@nobits
	.sectionflags	@""
	.align	16
	.zero		1024


//--------------------- .nv.shared._Z29fc1_transpose_pad_colmajor_v2PK6__halfPS_iii --------------------------
	.section	.nv.shared._Z29fc1_transpose_pad_colmajor_v2PK6__halfPS_iii,"aw",@nobits
	.sectionflags	@""
	.align	16
	.zero		1024


//--------------------- .nv.shared._Z20half_to_float_kernelPK6__halfPfi --------------------------
	.section	.nv.shared._Z20half_to_float_kernelPK6__halfPfi,"aw",@nobits
	.sectionflags	@""
	.align	16
	.zero		1024


//--------------------- .nv.shared._Z20float_to_half_kernelPKfP6__halfi --------------------------
	.section	.nv.shared._Z20float_to_half_kernelPKfP6__halfi,"aw",@nobits
	.sectionflags	@""
	.align	16
	.zero		1024


//--------------------- .nv.shared._Z13argmax_kernelPKfPiii --------------------------
	.section	.nv.shared._Z13argmax_kernelPKfPiii,"aw",@nobits
	.sectionflags	@""
	.align	16
	.zero		1024


//--------------------- .nv.shared._Z23fc3_accum_kernel_floatWPKfS0_Pfif --------------------------
	.section	.nv.shared._Z23fc3_accum_kernel_floatWPKfS0_Pfif,"aw",@nobits
	.sectionflags	@""
	.align	16
	.zero		1024


//--------------------- .nv.shared._Z14flatten_kernelPKfPfiiii --------------------------
	.section	.nv.shared._Z14flatten_kernelPKfPfiiii,"aw",@nobits
	.sectionflags	@""
	.align	16
	.zero		1024


//--------------------- .nv.shared._Z40conv2_if_pool2_fused_const_smem_flat_oc2PK6__halfPS_S2_iiif --------------------------
	.section	.nv.shared._Z40conv2_if_pool2_fused_const_smem_flat_oc2PK6__halfPS_S2_iiif,"aw",@nobits
	.sectionflags	@""
	.align	16
	.zero		1024


//--------------------- .nv.shared._Z22if1_pool1_fused_kernelPK6__halfPS_S2_iiif --------------------------
	.section	.nv.shared._Z22if1_pool1_fused_kernelPK6__halfPS_S2_iiif,"aw",@nobits
	.sectionflags	@""
	.align	16
	.zero		1024


//--------------------- .nv.shared._Z25conv2d_conv1_const_kernelPKfPfiii --------------------------
	.section	.nv.shared._Z25conv2d_conv1_const_kernelPKfPfiii,"aw",@nobits
	.sectionflags	@""
	.align	16
	.zero		1024


//--------------------- .nv.constant0._Z33linear_if_fp16W_cached_kernel_fc2ILi160EEvPKfPK6__halfPS2_Pfiiif --------------------------
	.section	.nv.constant0._Z33linear_if_fp16W_cached_kernel_fc2ILi160EEvPKfPK6__halfPS2_Pfiiif,"a",@progbits
	.sectionflags	@""
	.align	4
.nv.constant0._Z33linear_if_fp16W_cached_kernel_fc2ILi160EEvPKfPK6__halfPS2_Pfiiif:
	.zero		944


//--------------------- .nv.constant0._Z33linear_if_fp16W_cached_kernel_fc1ILi384EEvPKfPK6__halfPS2_Pfiiif --------------------------
	.section	.nv.constant0._Z33linear_if_fp16W_cached_kernel_fc1ILi384EEvPKfPK6__halfPS2_Pfiiif,"a",@progbits
	.sectionflags	@""
	.align	4
.nv.constant0._Z33linear_if_fp16W_cached_kernel_fc1ILi384EEvPKfPK6__halfPS2_Pfiiif:
	.zero		944


//--------------------- .nv.constant0._Z18fc2_wmma_if_kernelPK6__halfS1_PS_Pfi --------------------------
	.section	.nv.constant0._Z18fc2_wmma_if_kernelPK6__halfS1_PS_Pfi,"a",@progbits
	.sectionflags	@""
	.align	4
.nv.constant0._Z18fc2_wmma_if_kernelPK6__halfS1_PS_Pfi:
	.zero		932


//--------------------- .nv.constant0._Z18fc1_wmma_if_kernelPK6__halfS1_PS_PfS2_i --------------------------
	.section	.nv.constant0._Z18fc1_wmma_if_kernelPK6__halfS1_PS_PfS2_i,"a",@progbits
	.sectionflags	@""
	.align	4
.nv.constant0._Z18fc1_wmma_if_kernelPK6__halfS1_PS_PfS2_i:
	.zero		940


//--------------------- .nv.constant0._Z26fc2_transpose_pad_colmajorPK6__halfPS_iiii --------------------------
	.section	.nv.constant0._Z26fc2_transpose_pad_colmajorPK6__halfPS_iiii,"a",@progbits
	.sectionflags	@""
	.align	4
.nv.constant0._Z26fc2_transpose_pad_colmajorPK6__halfPS_iiii:
	.zero		928


//--------------------- .nv.constant0._Z29fc1_transpose_pad_colmajor_v2PK6__halfPS_iii --------------------------
	.section	.nv.constant0._Z29fc1_transpose_pad_colmajor_v2PK6__halfPS_iii,"a",@progbits
	.sectionflags	@""
	.align	4
.nv.constant0._Z29fc1_transpose_pad_colmajor_v2PK6__halfPS_iii:
	.zero		924


//--------------------- .nv.constant0._Z20half_to_float_kernelPK6__halfPfi --------------------------
	.section	.nv.constant0._Z20half_to_float_kernelPK6__halfPfi,"a",@progbits
	.sectionflags	@""
	.align	4
.nv.constant0._Z20half_to_float_kernelPK6__halfPfi:
	.zero		916


//--------------------- .nv.constant0._Z20float_to_half_kernelPKfP6__halfi --------------------------
	.section	.nv.constant0._Z20float_to_half_kernelPKfP6__halfi,"a",@progbits
	.sectionflags	@""
	.align	4
.nv.constant0._Z20float_to_half_kernelPKfP6__halfi:
	.zero		916


//--------------------- .nv.constant0._Z13argmax_kernelPKfPiii --------------------------
	.section	.nv.constant0._Z13argmax_kernelPKfPiii,"a",@progbits
	.sectionflags	@""
	.align	4
.nv.constant0._Z13argmax_kernelPKfPiii:
	.zero		920


//--------------------- .nv.constant0._Z23fc3_accum_kernel_floatWPKfS0_Pfif --------------------------
	.section	.nv.constant0._Z23fc3_accum_kernel_floatWPKfS0_Pfif,"a",@progbits
	.sectionflags	@""
	.align	4
.nv.constant0._Z23fc3_accum_kernel_floatWPKfS0_Pfif:
	.zero		928


//--------------------- .nv.constant0._Z14flatten_kernelPKfPfiiii --------------------------
	.section	.nv.constant0._Z14flatten_kernelPKfPfiiii,"a",@progbits
	.sectionflags	@""
	.align	4
.nv.constant0._Z14flatten_kernelPKfPfiiii:
	.zero		928


//--------------------- .nv.constant0._Z40conv2_if_pool2_fused_const_smem_flat_oc2PK6__halfPS_S2_iiif --------------------------
	.section	.nv.constant0._Z40conv2_if_pool2_fused_const_smem_flat_oc2PK6__halfPS_S2_iiif,"a",@progbits
	.sectionflags	@""
	.align	4
.nv.constant0._Z40conv2_if_pool2_fused_const_smem_flat_oc2PK6__halfPS_S2_iiif:
	.zero		936


//--------------------- .nv.constant0._Z22if1_pool1_fused_kernelPK6__halfPS_S2_iiif --------------------------
	.section	.nv.constant0._Z22if1_pool1_fused_kernelPK6__halfPS_S2_iiif,"a",@progbits
	.sectionflags	@""
	.align	4
.nv.constant0._Z22if1_pool1_fused_kernelPK6__halfPS_S2_iiif:
	.zero		936


//--------------------- .nv.constant0._Z25conv2d_conv1_const_kernelPKfPfiii --------------------------
	.section	.nv.constant0._Z25conv2d_conv1_const_kernelPKfPfiii,"a",@progbits
	.sectionflags	@""
	.align	4
.nv.constant0._Z25conv2d_conv1_const_kernelPKfPfiii:
	.zero		924


//--------------------- SYMBOLS --------------------------

	.type		.nv.reservedSmem.offset0,@object
	.size		.nv.reservedSmem.offset0,0x4
	.type		.nv.reservedSmem.cap,@object
	.size		.nv.reservedSmem.cap,0x4
